	.target	sm_80

	.elftype	@"ET_EXEC"


//--------------------- .note.nv.tkinfo           --------------------------
	.section	.note.nv.tkinfo,"",@"SHT_NOTE"
	.sectionflags	@"SHF_NOTE_NV_TKINFO"
	.tkinfo
        /*0018*/ 	.word	0x00000002
        /*0030*/ 	.string	""
        /*0030*/ 	.string	"ptxas"
        /*0030*/ 	.string	"Cuda compilation tools, release 13.0, V13.0.88"
        /*0030*/ 	.string	"Build cuda_13.0.r13.0/compiler.36424714_0"
        /*0030*/ 	.string	"-arch sm_80 -m 64 "



//--------------------- .note.nv.cuinfo           --------------------------
	.section	.note.nv.cuinfo,"",@"SHT_NOTE"
	.sectionflags	@"SHF_NOTE_NV_CUINFO"
        /*0018*/ 	.short	0x0002
        /*001a*/ 	.short	0x0050
        /*001c*/ 	.short	0x0082
	.zero		2


//--------------------- .nv.info                  --------------------------
	.section	.nv.info,"",@"SHT_CUDA_INFO"
	.align	4


	//----- nvinfo : EIATTR_REGCOUNT
	.align		4
        /*0000*/ 	.byte	0x04, 0x2f
        /*0002*/ 	.short	(.L_39 - .L_38)
	.align		4
.L_38:
        /*0004*/ 	.word	index@(_ZN2at6native29vectorized_elementwise_kernelILi8EZZZNS0_16sinh_kernel_cudaERNS_18TensorIteratorBaseEENKUlvE0_clEvENKUlvE_clEvEUldE_St5arrayIPcLm2EEEEviT0_T1_)
        /*0008*/ 	.word	0x00000004


	//----- nvinfo : EIATTR_FRAME_SIZE
	.align		4
.L_39:
        /*000c*/ 	.byte	0x04, 0x11
        /*000e*/ 	.short	(.L_41 - .L_40)
	.align		4
.L_40:
        /*0010*/ 	.word	index@(_ZN2at6native29vectorized_elementwise_kernelILi8EZZZNS0_16sinh_kernel_cudaERNS_18TensorIteratorBaseEENKUlvE0_clEvENKUlvE_clEvEUldE_St5arrayIPcLm2EEEEviT0_T1_)
        /*0014*/ 	.word	0x00000000


	//----- nvinfo : EIATTR_REGCOUNT
	.align		4
.L_41:
        /*0018*/ 	.byte	0x04, 0x2f
        /*001a*/ 	.short	(.L_43 - .L_42)
	.align		4
.L_42:
        /*001c*/ 	.word	index@(_ZN2at6native29vectorized_elementwise_kernelILi4EZZZNS0_16sinh_kernel_cudaERNS_18TensorIteratorBaseEENKUlvE0_clEvENKUlvE_clEvEUldE_St5arrayIPcLm2EEEEviT0_T1_)
        /*0020*/ 	.word	0x0000002e


	//----- nvinfo : EIATTR_FRAME_SIZE
	.align		4
.L_43:
        /*0024*/ 	.byte	0x04, 0x11
        /*0026*/ 	.short	(.L_45 - .L_44)
	.align		4
.L_44:
        /*0028*/ 	.word	index@($__internal_5_$__cuda_sm20_div_rn_f64_full)
        /*002c*/ 	.word	0x00000000


	//----- nvinfo : EIATTR_FRAME_SIZE
	.align		4
.L_45:
        /*0030*/ 	.byte	0x04, 0x11
        /*0032*/ 	.short	(.L_47 - .L_46)
	.align		4
.L_46:
        /*0034*/ 	.word	index@(_ZN2at6native29vectorized_elementwise_kernelILi4EZZZNS0_16sinh_kernel_cudaERNS_18TensorIteratorBaseEENKUlvE0_clEvENKUlvE_clEvEUldE_St5arrayIPcLm2EEEEviT0_T1_)
        /*0038*/ 	.word	0x00000000


	//----- nvinfo : EIATTR_REGCOUNT
	.align		4
.L_47:
        /*003c*/ 	.byte	0x04, 0x2f
        /*003e*/ 	.short	(.L_49 - .L_48)
	.align		4
.L_48:
        /*0040*/ 	.word	index@(_ZN2at6native29vectorized_elementwise_kernelILi2EZZZNS0_16sinh_kernel_cudaERNS_18TensorIteratorBaseEENKUlvE0_clEvENKUlvE_clEvEUldE_St5arrayIPcLm2EEEEviT0_T1_)
        /*0044*/ 	.word	0x0000002e


	//----- nvinfo : EIATTR_FRAME_SIZE
	.align		4
.L_49:
        /*0048*/ 	.byte	0x04, 0x11
        /*004a*/ 	.short	(.L_51 - .L_50)
	.align		4
.L_50:
        /*004c*/ 	.word	index@($__internal_4_$__cuda_sm20_div_rn_f64_full)
        /*0050*/ 	.word	0x00000000


	//----- nvinfo : EIATTR_FRAME_SIZE
	.align		4
.L_51:
        /*0054*/ 	.byte	0x04, 0x11
        /*0056*/ 	.short	(.L_53 - .L_52)
	.align		4
.L_52:
        /*0058*/ 	.word	index@(_ZN2at6native29vectorized_elementwise_kernelILi2EZZZNS0_16sinh_kernel_cudaERNS_18TensorIteratorBaseEENKUlvE0_clEvENKUlvE_clEvEUldE_St5arrayIPcLm2EEEEviT0_T1_)
        /*005c*/ 	.word	0x00000000


	//----- nvinfo : EIATTR_REGCOUNT
	.align		4
.L_53:
        /*0060*/ 	.byte	0x04, 0x2f
        /*0062*/ 	.short	(.L_55 - .L_54)
	.align		4
.L_54:
        /*0064*/ 	.word	index@(_ZN2at6native27unrolled_elementwise_kernelIZZZNS0_16sinh_kernel_cudaERNS_18TensorIteratorBaseEENKUlvE0_clEvENKUlvE_clEvEUldE_St5arrayIPcLm2EELi4E23TrivialOffsetCalculatorILi1EjESB_NS0_6memory15LoadWithoutCastENSC_16StoreWithoutCastEEEviT_T0_T2_T3_T4_T5_)
        /*0068*/ 	.word	0x00000024


	//----- nvinfo : EIATTR_FRAME_SIZE
	.align		4
.L_55:
        /*006c*/ 	.byte	0x04, 0x11
        /*006e*/ 	.short	(.L_57 - .L_56)
	.align		4
.L_56:
        /*0070*/ 	.word	index@($__internal_3_$__cuda_sm20_div_rn_f64_full)
        /*0074*/ 	.word	0x00000000


	//----- nvinfo : EIATTR_FRAME_SIZE
	.align		4
.L_57:
        /*0078*/ 	.byte	0x04, 0x11
        /*007a*/ 	.short	(.L_59 - .L_58)
	.align		4
.L_58:
        /*007c*/ 	.word	index@(_ZN2at6native27unrolled_elementwise_kernelIZZZNS0_16sinh_kernel_cudaERNS_18TensorIteratorBaseEENKUlvE0_clEvENKUlvE_clEvEUldE_St5arrayIPcLm2EELi4E23TrivialOffsetCalculatorILi1EjESB_NS0_6memory15LoadWithoutCastENSC_16StoreWithoutCastEEEviT_T0_T2_T3_T4_T5_)
        /*0080*/ 	.word	0x00000000


	//----- nvinfo : EIATTR_REGCOUNT
	.align		4
.L_59:
        /*0084*/ 	.byte	0x04, 0x2f
        /*0086*/ 	.short	(.L_61 - .L_60)
	.align		4
.L_60:
        /*0088*/ 	.word	index@(_ZN2at6native18elementwise_kernelILi128ELi2EZNS0_22gpu_kernel_impl_nocastIZZZNS0_16sinh_kernel_cudaERNS_18TensorIteratorBaseEENKUlvE0_clEvENKUlvE_clEvEUldE_EEvS4_RKT_EUliE_EEviT1_)
        /*008c*/ 	.word	0x00000022


	//----- nvinfo : EIATTR_FRAME_SIZE
	.align		4
.L_61:
        /*0090*/ 	.byte	0x04, 0x11
        /*0092*/ 	.short	(.L_63 - .L_62)
	.align		4
.L_62:
        /*0094*/ 	.word	index@($__internal_2_$__cuda_sm20_div_rn_f64_full)
        /*0098*/ 	.word	0x00000000


	//----- nvinfo : EIATTR_FRAME_SIZE
	.align		4
.L_63:
        /*009c*/ 	.byte	0x04, 0x11
        /*009e*/ 	.short	(.L_65 - .L_64)
	.align		4
.L_64:
        /*00a0*/ 	.word	index@(_ZN2at6native18elementwise_kernelILi128ELi2EZNS0_22gpu_kernel_impl_nocastIZZZNS0_16sinh_kernel_cudaERNS_18TensorIteratorBaseEENKUlvE0_clEvENKUlvE_clEvEUldE_EEvS4_RKT_EUliE_EEviT1_)
        /*00a4*/ 	.word	0x00000000


	//----- nvinfo : EIATTR_REGCOUNT
	.align		4
.L_65:
        /*00a8*/ 	.byte	0x04, 0x2f
        /*00aa*/ 	.short	(.L_67 - .L_66)
	.align		4
.L_66:
        /*00ac*/ 	.word	index@(_ZN2at6native27unrolled_elementwise_kernelIZZZNS0_16sinh_kernel_cudaERNS_18TensorIteratorBaseEENKUlvE0_clEvENKUlvE_clEvEUldE_St5arrayIPcLm2EELi4E23TrivialOffsetCalculatorILi1EjESB_NS0_6memory12LoadWithCastILi1EEENSC_13StoreWithCastILi1EEEEEviT_T0_T2_T3_T4_T5_)
        /*00b0*/ 	.word	0x00000026


	//----- nvinfo : EIATTR_FRAME_SIZE
	.align		4
.L_67:
        /*00b4*/ 	.byte	0x04, 0x11
        /*00b6*/ 	.short	(.L_69 - .L_68)
	.align		4
.L_68:
        /*00b8*/ 	.word	index@($__internal_1_$__cuda_sm20_div_rn_f64_full)
        /*00bc*/ 	.word	0x00000000


	//----- nvinfo : EIATTR_FRAME_SIZE
	.align		4
.L_69:
        /*00c0*/ 	.byte	0x04, 0x11
        /*00c2*/ 	.short	(.L_71 - .L_70)
	.align		4
.L_70:
        /*00c4*/ 	.word	index@(_ZN2at6native27unrolled_elementwise_kernelIZZZNS0_16sinh_kernel_cudaERNS_18TensorIteratorBaseEENKUlvE0_clEvENKUlvE_clEvEUldE_St5arrayIPcLm2EELi4E23TrivialOffsetCalculatorILi1EjESB_NS0_6memory12LoadWithCastILi1EEENSC_13StoreWithCastILi1EEEEEviT_T0_T2_T3_T4_T5_)
        /*00c8*/ 	.word	0x00000000


	//----- nvinfo : EIATTR_REGCOUNT
	.align		4
.L_71:
        /*00cc*/ 	.byte	0x04, 0x2f
        /*00ce*/ 	.short	(.L_73 - .L_72)
	.align		4
.L_72:
        /*00d0*/ 	.word	index@(_ZN2at6native18elementwise_kernelILi128ELi4EZNS0_15gpu_kernel_implIZZZNS0_16sinh_kernel_cudaERNS_18TensorIteratorBaseEENKUlvE0_clEvENKUlvE_clEvEUldE_EEvS4_RKT_EUliE_EEviT1_)
        /*00d4*/ 	.word	0x00000022


	//----- nvinfo : EIATTR_FRAME_SIZE
	.align		4
.L_73:
        /*00d8*/ 	.byte	0x04, 0x11
        /*00da*/ 	.short	(.L_75 - .L_74)
	.align		4
.L_74:
        /*00dc*/ 	.word	index@($__internal_0_$__cuda_sm20_div_rn_f64_full)
        /*00e0*/ 	.word	0x00000000


	//----- nvinfo : EIATTR_FRAME_SIZE
	.align		4
.L_75:
        /*00e4*/ 	.byte	0x04, 0x11
        /*00e6*/ 	.short	(.L_77 - .L_76)
	.align		4
.L_76:
        /*00e8*/ 	.word	index@(_ZN2at6native18elementwise_kernelILi128ELi4EZNS0_15gpu_kernel_implIZZZNS0_16sinh_kernel_cudaERNS_18TensorIteratorBaseEENKUlvE0_clEvENKUlvE_clEvEUldE_EEvS4_RKT_EUliE_EEviT1_)
        /*00ec*/ 	.word	0x00000000


	//----- nvinfo : EIATTR_REGCOUNT
	.align		4
.L_77:
        /*00f0*/ 	.byte	0x04, 0x2f
        /*00f2*/ 	.short	(.L_79 - .L_78)
	.align		4
.L_78:
        /*00f4*/ 	.word	index@(_ZN2at6native29vectorized_elementwise_kernelILi8EZZZNS0_16sinh_kernel_cudaERNS_18TensorIteratorBaseEENKUlvE0_clEvENKUlvE0_clEvEUlfE_St5arrayIPcLm2EEEEviT0_T1_)
        /*00f8*/ 	.word	0x00000004


	//----- nvinfo : EIATTR_FRAME_SIZE
	.align		4
.L_79:
        /*00fc*/ 	.byte	0x04, 0x11
        /*00fe*/ 	.short	(.L_81 - .L_80)
	.align		4
.L_80:
        /*0100*/ 	.word	index@(_ZN2at6native29vectorized_elementwise_kernelILi8EZZZNS0_16sinh_kernel_cudaERNS_18TensorIteratorBaseEENKUlvE0_clEvENKUlvE0_clEvEUlfE_St5arrayIPcLm2EEEEviT0_T1_)
        /*0104*/ 	.word	0x00000000


	//----- nvinfo : EIATTR_REGCOUNT
	.align		4
.L_81:
        /*0108*/ 	.byte	0x04, 0x2f
        /*010a*/ 	.short	(.L_83 - .L_82)
	.align		4
.L_82:
        /*010c*/ 	.word	index@(_ZN2at6native29vectorized_elementwise_kernelILi4EZZZNS0_16sinh_kernel_cudaERNS_18TensorIteratorBaseEENKUlvE0_clEvENKUlvE0_clEvEUlfE_St5arrayIPcLm2EEEEviT0_T1_)
        /*0110*/ 	.word	0x0000001e


	//----- nvinfo : EIATTR_FRAME_SIZE
	.align		4
.L_83:
        /*0114*/ 	.byte	0x04, 0x11
        /*0116*/ 	.short	(.L_85 - .L_84)
	.align		4
.L_84:
        /*0118*/ 	.word	index@(_ZN2at6native29vectorized_elementwise_kernelILi4EZZZNS0_16sinh_kernel_cudaERNS_18TensorIteratorBaseEENKUlvE0_clEvENKUlvE0_clEvEUlfE_St5arrayIPcLm2EEEEviT0_T1_)
        /*011c*/ 	.word	0x00000000


	//----- nvinfo : EIATTR_REGCOUNT
	.align		4
.L_85:
        /*0120*/ 	.byte	0x04, 0x2f
        /*0122*/ 	.short	(.L_87 - .L_86)
	.align		4
.L_86:
        /*0124*/ 	.word	index@(_ZN2at6native29vectorized_elementwise_kernelILi2EZZZNS0_16sinh_kernel_cudaERNS_18TensorIteratorBaseEENKUlvE0_clEvENKUlvE0_clEvEUlfE_St5arrayIPcLm2EEEEviT0_T1_)
        /*0128*/ 	.word	0x0000001f


	//----- nvinfo : EIATTR_FRAME_SIZE
	.align		4
.L_87:
        /*012c*/ 	.byte	0x04, 0x11
        /*012e*/ 	.short	(.L_89 - .L_88)
	.align		4
.L_88:
        /*0130*/ 	.word	index@(_ZN2at6native29vectorized_elementwise_kernelILi2EZZZNS0_16sinh_kernel_cudaERNS_18TensorIteratorBaseEENKUlvE0_clEvENKUlvE0_clEvEUlfE_St5arrayIPcLm2EEEEviT0_T1_)
        /*0134*/ 	.word	0x00000000


	//----- nvinfo : EIATTR_REGCOUNT
	.align		4
.L_89:
        /*0138*/ 	.byte	0x04, 0x2f
        /*013a*/ 	.short	(.L_91 - .L_90)
	.align		4
.L_90:
        /*013c*/ 	.word	index@(_ZN2at6native27unrolled_elementwise_kernelIZZZNS0_16sinh_kernel_cudaERNS_18TensorIteratorBaseEENKUlvE0_clEvENKUlvE0_clEvEUlfE_St5arrayIPcLm2EELi4E23TrivialOffsetCalculatorILi1EjESB_NS0_6memory15LoadWithoutCastENSC_16StoreWithoutCastEEEviT_T0_T2_T3_T4_T5_)
        /*0140*/ 	.word	0x00000018


	//----- nvinfo : EIATTR_FRAME_SIZE
	.align		4
.L_91:
        /*0144*/ 	.byte	0x04, 0x11
        /*0146*/ 	.short	(.L_93 - .L_92)
	.align		4
.L_92:
        /*0148*/ 	.word	index@(_ZN2at6native27unrolled_elementwise_kernelIZZZNS0_16sinh_kernel_cudaERNS_18TensorIteratorBaseEENKUlvE0_clEvENKUlvE0_clEvEUlfE_St5arrayIPcLm2EELi4E23TrivialOffsetCalculatorILi1EjESB_NS0_6memory15LoadWithoutCastENSC_16StoreWithoutCastEEEviT_T0_T2_T3_T4_T5_)
        /*014c*/ 	.word	0x00000000


	//----- nvinfo : EIATTR_REGCOUNT
	.align		4
.L_93:
        /*0150*/ 	.byte	0x04, 0x2f
        /*0152*/ 	.short	(.L_95 - .L_94)
	.align		4
.L_94:
        /*0154*/ 	.word	index@(_ZN2at6native18elementwise_kernelILi128ELi2EZNS0_22gpu_kernel_impl_nocastIZZZNS0_16sinh_kernel_cudaERNS_18TensorIteratorBaseEENKUlvE0_clEvENKUlvE0_clEvEUlfE_EEvS4_RKT_EUliE_EEviT1_)
        /*0158*/ 	.word	0x0000000d


	//----- nvinfo : EIATTR_FRAME_SIZE
	.align		4
.L_95:
        /*015c*/ 	.byte	0x04, 0x11
        /*015e*/ 	.short	(.L_97 - .L_96)
	.align		4
.L_96:
        /*0160*/ 	.word	index@(_ZN2at6native18elementwise_kernelILi128ELi2EZNS0_22gpu_kernel_impl_nocastIZZZNS0_16sinh_kernel_cudaERNS_18TensorIteratorBaseEENKUlvE0_clEvENKUlvE0_clEvEUlfE_EEvS4_RKT_EUliE_EEviT1_)
        /*0164*/ 	.word	0x00000000


	//----- nvinfo : EIATTR_REGCOUNT
	.align		4
.L_97:
        /*0168*/ 	.byte	0x04, 0x2f
        /*016a*/ 	.short	(.L_99 - .L_98)
	.align		4
.L_98:
        /*016c*/ 	.word	index@(_ZN2at6native27unrolled_elementwise_kernelIZZZNS0_16sinh_kernel_cudaERNS_18TensorIteratorBaseEENKUlvE0_clEvENKUlvE0_clEvEUlfE_St5arrayIPcLm2EELi4E23TrivialOffsetCalculatorILi1EjESB_NS0_6memory12LoadWithCastILi1EEENSC_13StoreWithCastILi1EEEEEviT_T0_T2_T3_T4_T5_)
        /*0170*/ 	.word	0x0000001c


	//----- nvinfo : EIATTR_FRAME_SIZE
	.align		4
.L_99:
        /*0174*/ 	.byte	0x04, 0x11
        /*0176*/ 	.short	(.L_101 - .L_100)
	.align		4
.L_100:
        /*0178*/ 	.word	index@(_ZN2at6native27unrolled_elementwise_kernelIZZZNS0_16sinh_kernel_cudaERNS_18TensorIteratorBaseEENKUlvE0_clEvENKUlvE0_clEvEUlfE_St5arrayIPcLm2EELi4E23TrivialOffsetCalculatorILi1EjESB_NS0_6memory12LoadWithCastILi1EEENSC_13StoreWithCastILi1EEEEEviT_T0_T2_T3_T4_T5_)
        /*017c*/ 	.word	0x00000000


	//----- nvinfo : EIATTR_REGCOUNT
	.align		4
.L_101:
        /*0180*/ 	.byte	0x04, 0x2f
        /*0182*/ 	.short	(.L_103 - .L_102)
	.align		4
.L_102:
        /*0184*/ 	.word	index@(_ZN2at6native18elementwise_kernelILi128ELi4EZNS0_15gpu_kernel_implIZZZNS0_16sinh_kernel_cudaERNS_18TensorIteratorBaseEENKUlvE0_clEvENKUlvE0_clEvEUlfE_EEvS4_RKT_EUliE_EEviT1_)
        /*0188*/ 	.word	0x0000001a


	//----- nvinfo : EIATTR_FRAME_SIZE
	.align		4
.L_103:
        /*018c*/ 	.byte	0x04, 0x11
        /*018e*/ 	.short	(.L_105 - .L_104)
	.align		4
.L_104:
        /*0190*/ 	.word	index@(_ZN2at6native18elementwise_kernelILi128ELi4EZNS0_15gpu_kernel_implIZZZNS0_16sinh_kernel_cudaERNS_18TensorIteratorBaseEENKUlvE0_clEvENKUlvE0_clEvEUlfE_EEvS4_RKT_EUliE_EEviT1_)
        /*0194*/ 	.word	0x00000000


	//----- nvinfo : EIATTR_REGCOUNT
	.align		4
.L_105:
        /*0198*/ 	.byte	0x04, 0x2f
        /*019a*/ 	.short	(.L_107 - .L_106)
	.align		4
.L_106:
        /*019c*/ 	.word	index@(_ZN2at6native29vectorized_elementwise_kernelILi8EZZZNS0_16sinh_kernel_cudaERNS_18TensorIteratorBaseEENKUlvE0_clEvENKUlvE1_clEvEUlN3c104HalfEE_St5arrayIPcLm2EEEEviT0_T1_)
        /*01a0*/ 	.word	0x00000004


	//----- nvinfo : EIATTR_FRAME_SIZE
	.align		4
.L_107:
        /*01a4*/ 	.byte	0x04, 0x11
        /*01a6*/ 	.short	(.L_109 - .L_108)
	.align		4
.L_108:
        /*01a8*/ 	.word	index@(_ZN2at6native29vectorized_elementwise_kernelILi8EZZZNS0_16sinh_kernel_cudaERNS_18TensorIteratorBaseEENKUlvE0_clEvENKUlvE1_clEvEUlN3c104HalfEE_St5arrayIPcLm2EEEEviT0_T1_)
        /*01ac*/ 	.word	0x00000000


	//----- nvinfo : EIATTR_REGCOUNT
	.align		4
.L_109:
        /*01b0*/ 	.byte	0x04, 0x2f
        /*01b2*/ 	.short	(.L_111 - .L_110)
	.align		4
.L_110:
        /*01b4*/ 	.word	index@(_ZN2at6native29vectorized_elementwise_kernelILi4EZZZNS0_16sinh_kernel_cudaERNS_18TensorIteratorBaseEENKUlvE0_clEvENKUlvE1_clEvEUlN3c104HalfEE_St5arrayIPcLm2EEEEviT0_T1_)
        /*01b8*/ 	.word	0x0000001f


	//----- nvinfo : EIATTR_FRAME_SIZE
	.align		4
.L_111:
        /*01bc*/ 	.byte	0x04, 0x11
        /*01be*/ 	.short	(.L_113 - .L_112)
	.align		4
.L_112:
        /*01c0*/ 	.word	index@(_ZN2at6native29vectorized_elementwise_kernelILi4EZZZNS0_16sinh_kernel_cudaERNS_18TensorIteratorBaseEENKUlvE0_clEvENKUlvE1_clEvEUlN3c104HalfEE_St5arrayIPcLm2EEEEviT0_T1_)
        /*01c4*/ 	.word	0x00000000


	//----- nvinfo : EIATTR_REGCOUNT
	.align		4
.L_113:
        /*01c8*/ 	.byte	0x04, 0x2f
        /*01ca*/ 	.short	(.L_115 - .L_114)
	.align		4
.L_114:
        /*01cc*/ 	.word	index@(_ZN2at6native29vectorized_elementwise_kernelILi2EZZZNS0_16sinh_kernel_cudaERNS_18TensorIteratorBaseEENKUlvE0_clEvENKUlvE1_clEvEUlN3c104HalfEE_St5arrayIPcLm2EEEEviT0_T1_)
        /*01d0*/ 	.word	0x0000001f


	//----- nvinfo : EIATTR_FRAME_SIZE
	.align		4
.L_115:
        /*01d4*/ 	.byte	0x04, 0x11
        /*01d6*/ 	.short	(.L_117 - .L_116)
	.align		4
.L_116:
        /*01d8*/ 	.word	index@(_ZN2at6native29vectorized_elementwise_kernelILi2EZZZNS0_16sinh_kernel_cudaERNS_18TensorIteratorBaseEENKUlvE0_clEvENKUlvE1_clEvEUlN3c104HalfEE_St5arrayIPcLm2EEEEviT0_T1_)
        /*01dc*/ 	.word	0x00000000


	//----- nvinfo : EIATTR_REGCOUNT
	.align		4
.L_117:
        /*01e0*/ 	.byte	0x04, 0x2f
        /*01e2*/ 	.short	(.L_119 - .L_118)
	.align		4
.L_118:
        /*01e4*/ 	.word	index@(_ZN2at6native27unrolled_elementwise_kernelIZZZNS0_16sinh_kernel_cudaERNS_18TensorIteratorBaseEENKUlvE0_clEvENKUlvE1_clEvEUlN3c104HalfEE_St5arrayIPcLm2EELi4E23TrivialOffsetCalculatorILi1EjESD_NS0_6memory15LoadWithoutCastENSE_16StoreWithoutCastEEEviT_T0_T2_T3_T4_T5_)
        /*01e8*/ 	.word	0x00000018


	//----- nvinfo : EIATTR_FRAME_SIZE
	.align		4
.L_119:
        /*01ec*/ 	.byte	0x04, 0x11
        /*01ee*/ 	.short	(.L_121 - .L_120)
	.align		4
.L_120:
        /*01f0*/ 	.word	index@(_ZN2at6native27unrolled_elementwise_kernelIZZZNS0_16sinh_kernel_cudaERNS_18TensorIteratorBaseEENKUlvE0_clEvENKUlvE1_clEvEUlN3c104HalfEE_St5arrayIPcLm2EELi4E23TrivialOffsetCalculatorILi1EjESD_NS0_6memory15LoadWithoutCastENSE_16StoreWithoutCastEEEviT_T0_T2_T3_T4_T5_)
        /*01f4*/ 	.word	0x00000000


	//----- nvinfo : EIATTR_REGCOUNT
	.align		4
.L_121:
        /*01f8*/ 	.byte	0x04, 0x2f
        /*01fa*/ 	.short	(.L_123 - .L_122)
	.align		4
.L_122:
        /*01fc*/ 	.word	index@(_ZN2at6native18elementwise_kernelILi128ELi4EZNS0_22gpu_kernel_impl_nocastIZZZNS0_16sinh_kernel_cudaERNS_18TensorIteratorBaseEENKUlvE0_clEvENKUlvE1_clEvEUlN3c104HalfEE_EEvS4_RKT_EUliE_EEviT1_)
        /*0200*/ 	.word	0x0000000c


	//----- nvinfo : EIATTR_FRAME_SIZE
	.align		4
.L_123:
        /*0204*/ 	.byte	0x04, 0x11
        /*0206*/ 	.short	(.L_125 - .L_124)
	.align		4
.L_124:
        /*0208*/ 	.word	index@(_ZN2at6native18elementwise_kernelILi128ELi4EZNS0_22gpu_kernel_impl_nocastIZZZNS0_16sinh_kernel_cudaERNS_18TensorIteratorBaseEENKUlvE0_clEvENKUlvE1_clEvEUlN3c104HalfEE_EEvS4_RKT_EUliE_EEviT1_)
        /*020c*/ 	.word	0x00000000


	//----- nvinfo : EIATTR_REGCOUNT
	.align		4
.L_125:
        /*0210*/ 	.byte	0x04, 0x2f
        /*0212*/ 	.short	(.L_127 - .L_126)
	.align		4
.L_126:
        /*0214*/ 	.word	index@(_ZN2at6native27unrolled_elementwise_kernelIZZZNS0_16sinh_kernel_cudaERNS_18TensorIteratorBaseEENKUlvE0_clEvENKUlvE1_clEvEUlN3c104HalfEE_St5arrayIPcLm2EELi4E23TrivialOffsetCalculatorILi1EjESD_NS0_6memory12LoadWithCastILi1EEENSE_13StoreWithCastILi1EEEEEviT_T0_T2_T3_T4_T5_)
        /*0218*/ 	.word	0x0000001d


	//----- nvinfo : EIATTR_FRAME_SIZE
	.align		4
.L_127:
        /*021c*/ 	.byte	0x04, 0x11
        /*021e*/ 	.short	(.L_129 - .L_128)
	.align		4
.L_128:
        /*0220*/ 	.word	index@(_ZN2at6native27unrolled_elementwise_kernelIZZZNS0_16sinh_kernel_cudaERNS_18TensorIteratorBaseEENKUlvE0_clEvENKUlvE1_clEvEUlN3c104HalfEE_St5arrayIPcLm2EELi4E23TrivialOffsetCalculatorILi1EjESD_NS0_6memory12LoadWithCastILi1EEENSE_13StoreWithCastILi1EEEEEviT_T0_T2_T3_T4_T5_)
        /*0224*/ 	.word	0x00000000


	//----- nvinfo : EIATTR_REGCOUNT
	.align		4
.L_129:
        /*0228*/ 	.byte	0x04, 0x2f
        /*022a*/ 	.short	(.L_131 - .L_130)
	.align		4
.L_130:
        /*022c*/ 	.word	index@(_ZN2at6native18elementwise_kernelILi128ELi4EZNS0_15gpu_kernel_implIZZZNS0_16sinh_kernel_cudaERNS_18TensorIteratorBaseEENKUlvE0_clEvENKUlvE1_clEvEUlN3c104HalfEE_EEvS4_RKT_EUliE_EEviT1_)
        /*0230*/ 	.word	0x0000001a


	//----- nvinfo : EIATTR_FRAME_SIZE
	.align		4
.L_131:
        /*0234*/ 	.byte	0x04, 0x11
        /*0236*/ 	.short	(.L_133 - .L_132)
	.align		4
.L_132:
        /*0238*/ 	.word	index@(_ZN2at6native18elementwise_kernelILi128ELi4EZNS0_15gpu_kernel_implIZZZNS0_16sinh_kernel_cudaERNS_18TensorIteratorBaseEENKUlvE0_clEvENKUlvE1_clEvEUlN3c104HalfEE_EEvS4_RKT_EUliE_EEviT1_)
        /*023c*/ 	.word	0x00000000


	//----- nvinfo : EIATTR_REGCOUNT
	.align		4
.L_133:
        /*0240*/ 	.byte	0x04, 0x2f
        /*0242*/ 	.short	(.L_135 - .L_134)
	.align		4
.L_134:
        /*0244*/ 	.word	index@(_ZN2at6native29vectorized_elementwise_kernelILi8EZZZNS0_16sinh_kernel_cudaERNS_18TensorIteratorBaseEENKUlvE0_clEvENKUlvE2_clEvEUlN3c108BFloat16EE_St5arrayIPcLm2EEEEviT0_T1_)
        /*0248*/ 	.word	0x00000004


	//----- nvinfo : EIATTR_FRAME_SIZE
	.align		4
.L_135:
        /*024c*/ 	.byte	0x04, 0x11
        /*024e*/ 	.short	(.L_137 - .L_136)
	.align		4
.L_136:
        /*0250*/ 	.word	index@(_ZN2at6native29vectorized_elementwise_kernelILi8EZZZNS0_16sinh_kernel_cudaERNS_18TensorIteratorBaseEENKUlvE0_clEvENKUlvE2_clEvEUlN3c108BFloat16EE_St5arrayIPcLm2EEEEviT0_T1_)
        /*0254*/ 	.word	0x00000000


	//----- nvinfo : EIATTR_REGCOUNT
	.align		4
.L_137:
        /*0258*/ 	.byte	0x04, 0x2f
        /*025a*/ 	.short	(.L_139 - .L_138)
	.align		4
.L_138:
        /*025c*/ 	.word	index@(_ZN2at6native29vectorized_elementwise_kernelILi4EZZZNS0_16sinh_kernel_cudaERNS_18TensorIteratorBaseEENKUlvE0_clEvENKUlvE2_clEvEUlN3c108BFloat16EE_St5arrayIPcLm2EEEEviT0_T1_)
        /*0260*/ 	.word	0x0000001f


	//----- nvinfo : EIATTR_FRAME_SIZE
	.align		4
.L_139:
        /*0264*/ 	.byte	0x04, 0x11
        /*0266*/ 	.short	(.L_141 - .L_140)
	.align		4
.L_140:
        /*0268*/ 	.word	index@(_ZN2at6native29vectorized_elementwise_kernelILi4EZZZNS0_16sinh_kernel_cudaERNS_18TensorIteratorBaseEENKUlvE0_clEvENKUlvE2_clEvEUlN3c108BFloat16EE_St5arrayIPcLm2EEEEviT0_T1_)
        /*026c*/ 	.word	0x00000000


	//----- nvinfo : EIATTR_REGCOUNT
	.align		4
.L_141:
        /*0270*/ 	.byte	0x04, 0x2f
        /*0272*/ 	.short	(.L_143 - .L_142)
	.align		4
.L_142:
        /*0274*/ 	.word	index@(_ZN2at6native29vectorized_elementwise_kernelILi2EZZZNS0_16sinh_kernel_cudaERNS_18TensorIteratorBaseEENKUlvE0_clEvENKUlvE2_clEvEUlN3c108BFloat16EE_St5arrayIPcLm2EEEEviT0_T1_)
        /*0278*/ 	.word	0x0000001e


	//----- nvinfo : EIATTR_FRAME_SIZE
	.align		4
.L_143:
        /*027c*/ 	.byte	0x04, 0x11
        /*027e*/ 	.short	(.L_145 - .L_144)
	.align		4
.L_144:
        /*0280*/ 	.word	index@(_ZN2at6native29vectorized_elementwise_kernelILi2EZZZNS0_16sinh_kernel_cudaERNS_18TensorIteratorBaseEENKUlvE0_clEvENKUlvE2_clEvEUlN3c108BFloat16EE_St5arrayIPcLm2EEEEviT0_T1_)
        /*0284*/ 	.word	0x00000000


	//----- nvinfo : EIATTR_REGCOUNT
	.align		4
.L_145:
        /*0288*/ 	.byte	0x04, 0x2f
        /*028a*/ 	.short	(.L_147 - .L_146)
	.align		4
.L_146:
        /*028c*/ 	.word	index@(_ZN2at6native27unrolled_elementwise_kernelIZZZNS0_16sinh_kernel_cudaERNS_18TensorIteratorBaseEENKUlvE0_clEvENKUlvE2_clEvEUlN3c108BFloat16EE_St5arrayIPcLm2EELi4E23TrivialOffsetCalculatorILi1EjESD_NS0_6memory15LoadWithoutCastENSE_16StoreWithoutCastEEEviT_T0_T2_T3_T4_T5_)
        /*0290*/ 	.word	0x00000018


	//----- nvinfo : EIATTR_FRAME_SIZE
	.align		4
.L_147:
        /*0294*/ 	.byte	0x04, 0x11
        /*0296*/ 	.short	(.L_149 - .L_148)
	.align		4
.L_148:
        /*0298*/ 	.word	index@(_ZN2at6native27unrolled_elementwise_kernelIZZZNS0_16sinh_kernel_cudaERNS_18TensorIteratorBaseEENKUlvE0_clEvENKUlvE2_clEvEUlN3c108BFloat16EE_St5arrayIPcLm2EELi4E23TrivialOffsetCalculatorILi1EjESD_NS0_6memory15LoadWithoutCastENSE_16StoreWithoutCastEEEviT_T0_T2_T3_T4_T5_)
        /*029c*/ 	.word	0x00000000


	//----- nvinfo : EIATTR_REGCOUNT
	.align		4
.L_149:
        /*02a0*/ 	.byte	0x04, 0x2f
        /*02a2*/ 	.short	(.L_151 - .L_150)
	.align		4
.L_150:
        /*02a4*/ 	.word	index@(_ZN2at6native18elementwise_kernelILi128ELi4EZNS0_22gpu_kernel_impl_nocastIZZZNS0_16sinh_kernel_cudaERNS_18TensorIteratorBaseEENKUlvE0_clEvENKUlvE2_clEvEUlN3c108BFloat16EE_EEvS4_RKT_EUliE_EEviT1_)
        /*02a8*/ 	.word	0x0000000d


	//----- nvinfo : EIATTR_FRAME_SIZE
	.align		4
.L_151:
        /*02ac*/ 	.byte	0x04, 0x11
        /*02ae*/ 	.short	(.L_153 - .L_152)
	.align		4
.L_152:
        /*02b0*/ 	.word	index@(_ZN2at6native18elementwise_kernelILi128ELi4EZNS0_22gpu_kernel_impl_nocastIZZZNS0_16sinh_kernel_cudaERNS_18TensorIteratorBaseEENKUlvE0_clEvENKUlvE2_clEvEUlN3c108BFloat16EE_EEvS4_RKT_EUliE_EEviT1_)
        /*02b4*/ 	.word	0x00000000


	//----- nvinfo : EIATTR_REGCOUNT
	.align		4
.L_153:
        /*02b8*/ 	.byte	0x04, 0x2f
        /*02ba*/ 	.short	(.L_155 - .L_154)
	.align		4
.L_154:
        /*02bc*/ 	.word	index@(_ZN2at6native27unrolled_elementwise_kernelIZZZNS0_16sinh_kernel_cudaERNS_18TensorIteratorBaseEENKUlvE0_clEvENKUlvE2_clEvEUlN3c108BFloat16EE_St5arrayIPcLm2EELi4E23TrivialOffsetCalculatorILi1EjESD_NS0_6memory12LoadWithCastILi1EEENSE_13StoreWithCastILi1EEEEEviT_T0_T2_T3_T4_T5_)
        /*02c0*/ 	.word	0x0000001d


	//----- nvinfo : EIATTR_FRAME_SIZE
	.align		4
.L_155:
        /*02c4*/ 	.byte	0x04, 0x11
        /*02c6*/ 	.short	(.L_157 - .L_156)
	.align		4
.L_156:
        /*02c8*/ 	.word	index@(_ZN2at6native27unrolled_elementwise_kernelIZZZNS0_16sinh_kernel_cudaERNS_18TensorIteratorBaseEENKUlvE0_clEvENKUlvE2_clEvEUlN3c108BFloat16EE_St5arrayIPcLm2EELi4E23TrivialOffsetCalculatorILi1EjESD_NS0_6memory12LoadWithCastILi1EEENSE_13StoreWithCastILi1EEEEEviT_T0_T2_T3_T4_T5_)
        /*02cc*/ 	.word	0x00000000


	//----- nvinfo : EIATTR_REGCOUNT
	.align		4
.L_157:
        /*02d0*/ 	.byte	0x04, 0x2f
        /*02d2*/ 	.short	(.L_159 - .L_158)
	.align		4
.L_158:
        /*02d4*/ 	.word	index@(_ZN2at6native18elementwise_kernelILi128ELi4EZNS0_15gpu_kernel_implIZZZNS0_16sinh_kernel_cudaERNS_18TensorIteratorBaseEENKUlvE0_clEvENKUlvE2_clEvEUlN3c108BFloat16EE_EEvS4_RKT_EUliE_EEviT1_)
        /*02d8*/ 	.word	0x0000001a


	//----- nvinfo : EIATTR_FRAME_SIZE
	.align		4
.L_159:
        /*02dc*/ 	.byte	0x04, 0x11
        /*02de*/ 	.short	(.L_161 - .L_160)
	.align		4
.L_160:
        /*02e0*/ 	.word	index@(_ZN2at6native18elementwise_kernelILi128ELi4EZNS0_15gpu_kernel_implIZZZNS0_16sinh_kernel_cudaERNS_18TensorIteratorBaseEENKUlvE0_clEvENKUlvE2_clEvEUlN3c108BFloat16EE_EEvS4_RKT_EUliE_EEviT1_)
        /*02e4*/ 	.word	0x00000000


	//----- nvinfo : EIATTR_MIN_STACK_SIZE
	.align		4
.L_161:
        /*02e8*/ 	.byte	0x04, 0x12
        /*02ea*/ 	.short	(.L_163 - .L_162)
	.align		4
.L_162:
        /*02ec*/ 	.word	index@(_ZN2at6native18elementwise_kernelILi128ELi4EZNS0_15gpu_kernel_implIZZZNS0_16sinh_kernel_cudaERNS_18TensorIteratorBaseEENKUlvE0_clEvENKUlvE2_clEvEUlN3c108BFloat16EE_EEvS4_RKT_EUliE_EEviT1_)
        /*02f0*/ 	.word	0x00000000


	//----- nvinfo : EIATTR_MIN_STACK_SIZE
	.align		4
.L_163:
        /*02f4*/ 	.byte	0x04, 0x12
        /*02f6*/ 	.short	(.L_165 - .L_164)
	.align		4
.L_164:
        /*02f8*/ 	.word	index@(_ZN2at6native27unrolled_elementwise_kernelIZZZNS0_16sinh_kernel_cudaERNS_18TensorIteratorBaseEENKUlvE0_clEvENKUlvE2_clEvEUlN3c108BFloat16EE_St5arrayIPcLm2EELi4E23TrivialOffsetCalculatorILi1EjESD_NS0_6memory12LoadWithCastILi1EEENSE_13StoreWithCastILi1EEEEEviT_T0_T2_T3_T4_T5_)
        /*02fc*/ 	.word	0x00000000


	//----- nvinfo : EIATTR_MIN_STACK_SIZE
	.align		4
.L_165:
        /*0300*/ 	.byte	0x04, 0x12
        /*0302*/ 	.short	(.L_167 - .L_166)
	.align		4
.L_166:
        /*0304*/ 	.word	index@(_ZN2at6native18elementwise_kernelILi128ELi4EZNS0_22gpu_kernel_impl_nocastIZZZNS0_16sinh_kernel_cudaERNS_18TensorIteratorBaseEENKUlvE0_clEvENKUlvE2_clEvEUlN3c108BFloat16EE_EEvS4_RKT_EUliE_EEviT1_)
        /*0308*/ 	.word	0x00000000


	//----- nvinfo : EIATTR_MIN_STACK_SIZE
	.align		4
.L_167:
        /*030c*/ 	.byte	0x04, 0x12
        /*030e*/ 	.short	(.L_169 - .L_168)
	.align		4
.L_168:
        /*0310*/ 	.word	index@(_ZN2at6native27unrolled_elementwise_kernelIZZZNS0_16sinh_kernel_cudaERNS_18TensorIteratorBaseEENKUlvE0_clEvENKUlvE2_clEvEUlN3c108BFloat16EE_St5arrayIPcLm2EELi4E23TrivialOffsetCalculatorILi1EjESD_NS0_6memory15LoadWithoutCastENSE_16StoreWithoutCastEEEviT_T0_T2_T3_T4_T5_)
        /*0314*/ 	.word	0x00000000


	//----- nvinfo : EIATTR_MIN_STACK_SIZE
	.align		4
.L_169:
        /*0318*/ 	.byte	0x04, 0x12
        /*031a*/ 	.short	(.L_171 - .L_170)
	.align		4
.L_170:
        /*031c*/ 	.word	index@(_ZN2at6native29vectorized_elementwise_kernelILi2EZZZNS0_16sinh_kernel_cudaERNS_18TensorIteratorBaseEENKUlvE0_clEvENKUlvE2_clEvEUlN3c108BFloat16EE_St5arrayIPcLm2EEEEviT0_T1_)
        /*0320*/ 	.word	0x00000000


	//----- nvinfo : EIATTR_MIN_STACK_SIZE
	.align		4
.L_171:
        /*0324*/ 	.byte	0x04, 0x12
        /*0326*/ 	.short	(.L_173 - .L_172)
	.align		4
.L_172:
        /*0328*/ 	.word	index@(_ZN2at6native29vectorized_elementwise_kernelILi4EZZZNS0_16sinh_kernel_cudaERNS_18TensorIteratorBaseEENKUlvE0_clEvENKUlvE2_clEvEUlN3c108BFloat16EE_St5arrayIPcLm2EEEEviT0_T1_)
        /*032c*/ 	.word	0x00000000


	//----- nvinfo : EIATTR_MIN_STACK_SIZE
	.align		4
.L_173:
        /*0330*/ 	.byte	0x04, 0x12
        /*0332*/ 	.short	(.L_175 - .L_174)
	.align		4
.L_174:
        /*0334*/ 	.word	index@(_ZN2at6native29vectorized_elementwise_kernelILi8EZZZNS0_16sinh_kernel_cudaERNS_18TensorIteratorBaseEENKUlvE0_clEvENKUlvE2_clEvEUlN3c108BFloat16EE_St5arrayIPcLm2EEEEviT0_T1_)
        /*0338*/ 	.word	0x00000000


	//----- nvinfo : EIATTR_MIN_STACK_SIZE
	.align		4
.L_175:
        /*033c*/ 	.byte	0x04, 0x12
        /*033e*/ 	.short	(.L_177 - .L_176)
	.align		4
.L_176:
        /*0340*/ 	.word	index@(_ZN2at6native18elementwise_kernelILi128ELi4EZNS0_15gpu_kernel_implIZZZNS0_16sinh_kernel_cudaERNS_18TensorIteratorBaseEENKUlvE0_clEvENKUlvE1_clEvEUlN3c104HalfEE_EEvS4_RKT_EUliE_EEviT1_)
        /*0344*/ 	.word	0x00000000


	//----- nvinfo : EIATTR_MIN_STACK_SIZE
	.align		4
.L_177:
        /*0348*/ 	.byte	0x04, 0x12
        /*034a*/ 	.short	(.L_179 - .L_178)
	.align		4
.L_178:
        /*034c*/ 	.word	index@(_ZN2at6native27unrolled_elementwise_kernelIZZZNS0_16sinh_kernel_cudaERNS_18TensorIteratorBaseEENKUlvE0_clEvENKUlvE1_clEvEUlN3c104HalfEE_St5arrayIPcLm2EELi4E23TrivialOffsetCalculatorILi1EjESD_NS0_6memory12LoadWithCastILi1EEENSE_13StoreWithCastILi1EEEEEviT_T0_T2_T3_T4_T5_)
        /*0350*/ 	.word	0x00000000


	//----- nvinfo : EIATTR_MIN_STACK_SIZE
	.align		4
.L_179:
        /*0354*/ 	.byte	0x04, 0x12
        /*0356*/ 	.short	(.L_181 - .L_180)
	.align		4
.L_180:
        /*0358*/ 	.word	index@(_ZN2at6native18elementwise_kernelILi128ELi4EZNS0_22gpu_kernel_impl_nocastIZZZNS0_16sinh_kernel_cudaERNS_18TensorIteratorBaseEENKUlvE0_clEvENKUlvE1_clEvEUlN3c104HalfEE_EEvS4_RKT_EUliE_EEviT1_)
        /*035c*/ 	.word	0x00000000


	//----- nvinfo : EIATTR_MIN_STACK_SIZE
	.align		4
.L_181:
        /*0360*/ 	.byte	0x04, 0x12
        /*0362*/ 	.short	(.L_183 - .L_182)
	.align		4
.L_182:
        /*0364*/ 	.word	index@(_ZN2at6native27unrolled_elementwise_kernelIZZZNS0_16sinh_kernel_cudaERNS_18TensorIteratorBaseEENKUlvE0_clEvENKUlvE1_clEvEUlN3c104HalfEE_St5arrayIPcLm2EELi4E23TrivialOffsetCalculatorILi1EjESD_NS0_6memory15LoadWithoutCastENSE_16StoreWithoutCastEEEviT_T0_T2_T3_T4_T5_)
        /*0368*/ 	.word	0x00000000


	//----- nvinfo : EIATTR_MIN_STACK_SIZE
	.align		4
.L_183:
        /*036c*/ 	.byte	0x04, 0x12
        /*036e*/ 	.short	(.L_185 - .L_184)
	.align		4
.L_184:
        /*0370*/ 	.word	index@(_ZN2at6native29vectorized_elementwise_kernelILi2EZZZNS0_16sinh_kernel_cudaERNS_18TensorIteratorBaseEENKUlvE0_clEvENKUlvE1_clEvEUlN3c104HalfEE_St5arrayIPcLm2EEEEviT0_T1_)
        /*0374*/ 	.word	0x00000000


	//----- nvinfo : EIATTR_MIN_STACK_SIZE
	.align		4
.L_185:
        /*0378*/ 	.byte	0x04, 0x12
        /*037a*/ 	.short	(.L_187 - .L_186)
	.align		4
.L_186:
        /*037c*/ 	.word	index@(_ZN2at6native29vectorized_elementwise_kernelILi4EZZZNS0_16sinh_kernel_cudaERNS_18TensorIteratorBaseEENKUlvE0_clEvENKUlvE1_clEvEUlN3c104HalfEE_St5arrayIPcLm2EEEEviT0_T1_)
        /*0380*/ 	.word	0x00000000


	//----- nvinfo : EIATTR_MIN_STACK_SIZE
	.align		4
.L_187:
        /*0384*/ 	.byte	0x04, 0x12
        /*0386*/ 	.short	(.L_189 - .L_188)
	.align		4
.L_188:
        /*0388*/ 	.word	index@(_ZN2at6native29vectorized_elementwise_kernelILi8EZZZNS0_16sinh_kernel_cudaERNS_18TensorIteratorBaseEENKUlvE0_clEvENKUlvE1_clEvEUlN3c104HalfEE_St5arrayIPcLm2EEEEviT0_T1_)
        /*038c*/ 	.word	0x00000000


	//----- nvinfo : EIATTR_MIN_STACK_SIZE
	.align		4
.L_189:
        /*0390*/ 	.byte	0x04, 0x12
        /*0392*/ 	.short	(.L_191 - .L_190)
	.align		4
.L_190:
        /*0394*/ 	.word	index@(_ZN2at6native18elementwise_kernelILi128ELi4EZNS0_15gpu_kernel_implIZZZNS0_16sinh_kernel_cudaERNS_18TensorIteratorBaseEENKUlvE0_clEvENKUlvE0_clEvEUlfE_EEvS4_RKT_EUliE_EEviT1_)
        /*0398*/ 	.word	0x00000000


	//----- nvinfo : EIATTR_MIN_STACK_SIZE
	.align		4
.L_191:
        /*039c*/ 	.byte	0x04, 0x12
        /*039e*/ 	.short	(.L_193 - .L_192)
	.align		4
.L_192:
        /*03a0*/ 	.word	index@(_ZN2at6native27unrolled_elementwise_kernelIZZZNS0_16sinh_kernel_cudaERNS_18TensorIteratorBaseEENKUlvE0_clEvENKUlvE0_clEvEUlfE_St5arrayIPcLm2EELi4E23TrivialOffsetCalculatorILi1EjESB_NS0_6memory12LoadWithCastILi1EEENSC_13StoreWithCastILi1EEEEEviT_T0_T2_T3_T4_T5_)
        /*03a4*/ 	.word	0x00000000


	//----- nvinfo : EIATTR_MIN_STACK_SIZE
	.align		4
.L_193:
        /*03a8*/ 	.byte	0x04, 0x12
        /*03aa*/ 	.short	(.L_195 - .L_194)
	.align		4
.L_194:
        /*03ac*/ 	.word	index@(_ZN2at6native18elementwise_kernelILi128ELi2EZNS0_22gpu_kernel_impl_nocastIZZZNS0_16sinh_kernel_cudaERNS_18TensorIteratorBaseEENKUlvE0_clEvENKUlvE0_clEvEUlfE_EEvS4_RKT_EUliE_EEviT1_)
        /*03b0*/ 	.word	0x00000000


	//----- nvinfo : EIATTR_MIN_STACK_SIZE
	.align		4
.L_195:
        /*03b4*/ 	.byte	0x04, 0x12
        /*03b6*/ 	.short	(.L_197 - .L_196)
	.align		4
.L_196:
        /*03b8*/ 	.word	index@(_ZN2at6native27unrolled_elementwise_kernelIZZZNS0_16sinh_kernel_cudaERNS_18TensorIteratorBaseEENKUlvE0_clEvENKUlvE0_clEvEUlfE_St5arrayIPcLm2EELi4E23TrivialOffsetCalculatorILi1EjESB_NS0_6memory15LoadWithoutCastENSC_16StoreWithoutCastEEEviT_T0_T2_T3_T4_T5_)
        /*03bc*/ 	.word	0x00000000


	//----- nvinfo : EIATTR_MIN_STACK_SIZE
	.align		4
.L_197:
        /*03c0*/ 	.byte	0x04, 0x12
        /*03c2*/ 	.short	(.L_199 - .L_198)
	.align		4
.L_198:
        /*03c4*/ 	.word	index@(_ZN2at6native29vectorized_elementwise_kernelILi2EZZZNS0_16sinh_kernel_cudaERNS_18TensorIteratorBaseEENKUlvE0_clEvENKUlvE0_clEvEUlfE_St5arrayIPcLm2EEEEviT0_T1_)
        /*03c8*/ 	.word	0x00000000


	//----- nvinfo : EIATTR_MIN_STACK_SIZE
	.align		4
.L_199:
        /*03cc*/ 	.byte	0x04, 0x12
        /*03ce*/ 	.short	(.L_201 - .L_200)
	.align		4
.L_200:
        /*03d0*/ 	.word	index@(_ZN2at6native29vectorized_elementwise_kernelILi4EZZZNS0_16sinh_kernel_cudaERNS_18TensorIteratorBaseEENKUlvE0_clEvENKUlvE0_clEvEUlfE_St5arrayIPcLm2EEEEviT0_T1_)
        /*03d4*/ 	.word	0x00000000


	//----- nvinfo : EIATTR_MIN_STACK_SIZE
	.align		4
.L_201:
        /*03d8*/ 	.byte	0x04, 0x12
        /*03da*/ 	.short	(.L_203 - .L_202)
	.align		4
.L_202:
        /*03dc*/ 	.word	index@(_ZN2at6native29vectorized_elementwise_kernelILi8EZZZNS0_16sinh_kernel_cudaERNS_18TensorIteratorBaseEENKUlvE0_clEvENKUlvE0_clEvEUlfE_St5arrayIPcLm2EEEEviT0_T1_)
        /*03e0*/ 	.word	0x00000000


	//----- nvinfo : EIATTR_MIN_STACK_SIZE
	.align		4
.L_203:
        /*03e4*/ 	.byte	0x04, 0x12
        /*03e6*/ 	.short	(.L_205 - .L_204)
	.align		4
.L_204:
        /*03e8*/ 	.word	index@(_ZN2at6native18elementwise_kernelILi128ELi4EZNS0_15gpu_kernel_implIZZZNS0_16sinh_kernel_cudaERNS_18TensorIteratorBaseEENKUlvE0_clEvENKUlvE_clEvEUldE_EEvS4_RKT_EUliE_EEviT1_)
        /*03ec*/ 	.word	0x00000000


	//----- nvinfo : EIATTR_MIN_STACK_SIZE
	.align		4
.L_205:
        /*03f0*/ 	.byte	0x04, 0x12
        /*03f2*/ 	.short	(.L_207 - .L_206)
	.align		4
.L_206:
        /*03f4*/ 	.word	index@(_ZN2at6native27unrolled_elementwise_kernelIZZZNS0_16sinh_kernel_cudaERNS_18TensorIteratorBaseEENKUlvE0_clEvENKUlvE_clEvEUldE_St5arrayIPcLm2EELi4E23TrivialOffsetCalculatorILi1EjESB_NS0_6memory12LoadWithCastILi1EEENSC_13StoreWithCastILi1EEEEEviT_T0_T2_T3_T4_T5_)
        /*03f8*/ 	.word	0x00000000


	//----- nvinfo : EIATTR_MIN_STACK_SIZE
	.align		4
.L_207:
        /*03fc*/ 	.byte	0x04, 0x12
        /*03fe*/ 	.short	(.L_209 - .L_208)
	.align		4
.L_208:
        /*0400*/ 	.word	index@(_ZN2at6native18elementwise_kernelILi128ELi2EZNS0_22gpu_kernel_impl_nocastIZZZNS0_16sinh_kernel_cudaERNS_18TensorIteratorBaseEENKUlvE0_clEvENKUlvE_clEvEUldE_EEvS4_RKT_EUliE_EEviT1_)
        /*0404*/ 	.word	0x00000000


	//----- nvinfo : EIATTR_MIN_STACK_SIZE
	.align		4
.L_209:
        /*0408*/ 	.byte	0x04, 0x12
        /*040a*/ 	.short	(.L_211 - .L_210)
	.align		4
.L_210:
        /*040c*/ 	.word	index@(_ZN2at6native27unrolled_elementwise_kernelIZZZNS0_16sinh_kernel_cudaERNS_18TensorIteratorBaseEENKUlvE0_clEvENKUlvE_clEvEUldE_St5arrayIPcLm2EELi4E23TrivialOffsetCalculatorILi1EjESB_NS0_6memory15LoadWithoutCastENSC_16StoreWithoutCastEEEviT_T0_T2_T3_T4_T5_)
        /*0410*/ 	.word	0x00000000


	//----- nvinfo : EIATTR_MIN_STACK_SIZE
	.align		4
.L_211:
        /*0414*/ 	.byte	0x04, 0x12
        /*0416*/ 	.short	(.L_213 - .L_212)
	.align		4
.L_212:
        /*0418*/ 	.word	index@(_ZN2at6native29vectorized_elementwise_kernelILi2EZZZNS0_16sinh_kernel_cudaERNS_18TensorIteratorBaseEENKUlvE0_clEvENKUlvE_clEvEUldE_St5arrayIPcLm2EEEEviT0_T1_)
        /*041c*/ 	.word	0x00000000


	//----- nvinfo : EIATTR_MIN_STACK_SIZE
	.align		4
.L_213:
        /*0420*/ 	.byte	0x04, 0x12
        /*0422*/ 	.short	(.L_215 - .L_214)
	.align		4
.L_214:
        /*0424*/ 	.word	index@(_ZN2at6native29vectorized_elementwise_kernelILi4EZZZNS0_16sinh_kernel_cudaERNS_18TensorIteratorBaseEENKUlvE0_clEvENKUlvE_clEvEUldE_St5arrayIPcLm2EEEEviT0_T1_)
        /*0428*/ 	.word	0x00000000


	//----- nvinfo : EIATTR_MIN_STACK_SIZE
	.align		4
.L_215:
        /*042c*/ 	.byte	0x04, 0x12
        /*042e*/ 	.short	(.L_217 - .L_216)
	.align		4
.L_216:
        /*0430*/ 	.word	index@(_ZN2at6native29vectorized_elementwise_kernelILi8EZZZNS0_16sinh_kernel_cudaERNS_18TensorIteratorBaseEENKUlvE0_clEvENKUlvE_clEvEUldE_St5arrayIPcLm2EEEEviT0_T1_)
        /*0434*/ 	.word	0x00000000
.L_217:


//--------------------- .nv.info._ZN2at6native18elementwise_kernelILi128ELi4EZNS0_15gpu_kernel_implIZZZNS0_16sinh_kernel_cudaERNS_18TensorIteratorBaseEENKUlvE0_clEvENKUlvE2_clEvEUlN3c108BFloat16EE_EEvS4_RKT_EUliE_EEviT1_ --------------------------
	.section	.nv.info._ZN2at6native18elementwise_kernelILi128ELi4EZNS0_15gpu_kernel_implIZZZNS0_16sinh_kernel_cudaERNS_18TensorIteratorBaseEENKUlvE0_clEvENKUlvE2_clEvEUlN3c108BFloat16EE_EEvS4_RKT_EUliE_EEviT1_,"",@"SHT_CUDA_INFO"
	.sectionflags	@""
	.align	4


	//----- nvinfo : EIATTR_CUDA_API_VERSION
	.align		4
        /*0000*/ 	.byte	0x04, 0x37
        /*0002*/ 	.short	(.L_219 - .L_218)
.L_218:
        /*0004*/ 	.word	0x00000082


	//----- nvinfo : EIATTR_SW2861232_WAR
	.align		4
.L_219:
        /*0008*/ 	.byte	0x01, 0x35
	.zero		2


	//----- nvinfo : EIATTR_PARAM_CBANK
	.align		4
        /*000c*/ 	.byte	0x04, 0x0a
        /*000e*/ 	.short	(.L_221 - .L_220)
	.align		4
.L_220:
        /*0010*/ 	.word	index@(.nv.constant0._ZN2at6native18elementwise_kernelILi128ELi4EZNS0_15gpu_kernel_implIZZZNS0_16sinh_kernel_cudaERNS_18TensorIteratorBaseEENKUlvE0_clEvENKUlvE2_clEvEUlN3c108BFloat16EE_EEvS4_RKT_EUliE_EEviT1_)
        /*0014*/ 	.short	0x0160
        /*0016*/ 	.short	0x0220


	//----- nvinfo : EIATTR_CBANK_PARAM_SIZE
	.align		4
.L_221:
        /*0018*/ 	.byte	0x03, 0x19
        /*001a*/ 	.short	0x0220


	//----- nvinfo : EIATTR_KPARAM_INFO
	.align		4
        /*001c*/ 	.byte	0x04, 0x17
        /*001e*/ 	.short	(.L_223 - .L_222)
.L_222:
        /*0020*/ 	.word	0x00000000
        /*0024*/ 	.short	0x0001
        /*0026*/ 	.short	0x0008
        /*0028*/ 	.byte	0x00, 0xf0, 0x61, 0x08


	//----- nvinfo : EIATTR_KPARAM_INFO
	.align		4
.L_223:
        /*002c*/ 	.byte	0x04, 0x17
        /*002e*/ 	.short	(.L_225 - .L_224)
.L_224:
        /*0030*/ 	.word	0x00000000
        /*0034*/ 	.short	0x0000
        /*0036*/ 	.short	0x0000
        /*0038*/ 	.byte	0x00, 0xf0, 0x11, 0x00


	//----- nvinfo : EIATTR_MAXREG_COUNT
	.align		4
.L_225:
        /*003c*/ 	.byte	0x03, 0x1b
        /*003e*/ 	.short	0x0080


	//----- nvinfo : EIATTR_EXTERNS
	.align		4
        /*0040*/ 	.byte	0x04, 0x0f
        /*0042*/ 	.short	(.L_227 - .L_226)


	//   ....[0]....
	.align		4
.L_226:
        /*0044*/ 	.word	index@(__assertfail)


	//----- nvinfo : EIATTR_MERCURY_ISA_VERSION
	.align		4
.L_227:
        /*0048*/ 	.byte	0x03, 0x5f
        /*004a*/ 	.short	0x0000


	//----- nvinfo : EIATTR_SYSCALL_OFFSETS
	.align		4
        /*004c*/ 	.byte	0x04, 0x46
        /*004e*/ 	.short	(.L_229 - .L_228)


	//   ....[0]....
.L_228:
        /*0050*/ 	.word	0x00001de0


	//   ....[1]....
        /*0054*/ 	.word	0x00002f20


	//   ....[2]....
        /*0058*/ 	.word	0x00004d60


	//   ....[3]....
        /*005c*/ 	.word	0x00005ea0


	//   ....[4]....
        /*0060*/ 	.word	0x00007cb0


	//   ....[5]....
        /*0064*/ 	.word	0x00008df0


	//   ....[6]....
        /*0068*/ 	.word	0x0000ac10


	//   ....[7]....
        /*006c*/ 	.word	0x0000bd50


	//----- nvinfo : EIATTR_EXIT_INSTR_OFFSETS
	.align		4
.L_229:
        /*0070*/ 	.byte	0x04, 0x1c
        /*0072*/ 	.short	(.L_231 - .L_230)


	//   ....[0]....
.L_230:
        /*0074*/ 	.word	0x00008eb0


	//   ....[1]....
        /*0078*/ 	.word	0x0000af50


	//   ....[2]....
        /*007c*/ 	.word	0x0000af90


	//   ....[3]....
        /*0080*/ 	.word	0x0000b030


	//   ....[4]....
        /*0084*/ 	.word	0x0000b070


	//   ....[5]....
        /*0088*/ 	.word	0x0000b0b0


	//   ....[6]....
        /*008c*/ 	.word	0x0000b140


	//   ....[7]....
        /*0090*/ 	.word	0x0000b180


	//   ....[8]....
        /*0094*/ 	.word	0x0000b220


	//   ....[9]....
        /*0098*/ 	.word	0x0000b270


	//   ....[10]....
        /*009c*/ 	.word	0x0000b2c0


	//   ....[11]....
        /*00a0*/ 	.word	0x0000b390


	//   ....[12]....
        /*00a4*/ 	.word	0x0000b3f0


	//   ....[13]....
        /*00a8*/ 	.word	0x0000b580


	//   ....[14]....
        /*00ac*/ 	.word	0x0000b6e0


	//   ....[15]....
        /*00b0*/ 	.word	0x0000b700


	//   ....[16]....
        /*00b4*/ 	.word	0x0000b7c0


	//   ....[17]....
        /*00b8*/ 	.word	0x0000b940


	//   ....[18]....
        /*00bc*/ 	.word	0x0000bac0


	//   ....[19]....
        /*00c0*/ 	.word	0x0000bc20


	//   ....[20]....
        /*00c4*/ 	.word	0x0000bd60


	//   ....[21]....
        /*00c8*/ 	.word	0x0000bda0


	//   ....[22]....
        /*00cc*/ 	.word	0x0000bde0


	//----- nvinfo : EIATTR_MAX_THREADS
	.align		4
.L_231:
        /*00d0*/ 	.byte	0x04, 0x05
        /*00d2*/ 	.short	(.L_233 - .L_232)
.L_232:
        /*00d4*/ 	.word	0x00000080
        /*00d8*/ 	.word	0x00000001
        /*00dc*/ 	.word	0x00000001


	//----- nvinfo : EIATTR_CRS_STACK_SIZE
	.align		4
.L_233:
        /*00e0*/ 	.byte	0x04, 0x1e
        /*00e2*/ 	.short	(.L_235 - .L_234)
.L_234:
        /*00e4*/ 	.word	0x00000000
.L_235:


//--------------------- .nv.info._ZN2at6native27unrolled_elementwise_kernelIZZZNS0_16sinh_kernel_cudaERNS_18TensorIteratorBaseEENKUlvE0_clEvENKUlvE2_clEvEUlN3c108BFloat16EE_St5arrayIPcLm2EELi4E23TrivialOffsetCalculatorILi1EjESD_NS0_6memory12LoadWithCastILi1EEENSE_13StoreWithCastILi1EEEEEviT_T0_T2_T3_T4_T5_ --------------------------
	.section	.nv.info._ZN2at6native27unrolled_elementwise_kernelIZZZNS0_16sinh_kernel_cudaERNS_18TensorIteratorBaseEENKUlvE0_clEvENKUlvE2_clEvEUlN3c108BFloat16EE_St5arrayIPcLm2EELi4E23TrivialOffsetCalculatorILi1EjESD_NS0_6memory12LoadWithCastILi1EEENSE_13StoreWithCastILi1EEEEEviT_T0_T2_T3_T4_T5_,"",@"SHT_CUDA_INFO"
	.sectionflags	@""
	.align	4


	//----- nvinfo : EIATTR_CUDA_API_VERSION
	.align		4
        /*0000*/ 	.byte	0x04, 0x37
        /*0002*/ 	.short	(.L_237 - .L_236)
.L_236:
        /*0004*/ 	.word	0x00000082


	//----- nvinfo : EIATTR_SW2861232_WAR
	.align		4
.L_237:
        /*0008*/ 	.byte	0x01, 0x35
	.zero		2


	//----- nvinfo : EIATTR_PARAM_CBANK
	.align		4
        /*000c*/ 	.byte	0x04, 0x0a
        /*000e*/ 	.short	(.L_239 - .L_238)
	.align		4
.L_238:
        /*0010*/ 	.word	index@(.nv.constant0._ZN2at6native27unrolled_elementwise_kernelIZZZNS0_16sinh_kernel_cudaERNS_18TensorIteratorBaseEENKUlvE0_clEvENKUlvE2_clEvEUlN3c108BFloat16EE_St5arrayIPcLm2EELi4E23TrivialOffsetCalculatorILi1EjESD_NS0_6memory12LoadWithCastILi1EEENSE_13StoreWithCastILi1EEEEEviT_T0_T2_T3_T4_T5_)
        /*0014*/ 	.short	0x0160
        /*0016*/ 	.short	0x002c


	//----- nvinfo : EIATTR_CBANK_PARAM_SIZE
	.align		4
.L_239:
        /*0018*/ 	.byte	0x03, 0x19
        /*001a*/ 	.short	0x002c


	//----- nvinfo : EIATTR_KPARAM_INFO
	.align		4
        /*001c*/ 	.byte	0x04, 0x17
        /*001e*/ 	.short	(.L_241 - .L_240)
.L_240:
        /*0020*/ 	.word	0x00000000
        /*0024*/ 	.short	0x0006
        /*0026*/ 	.short	0x0024
        /*0028*/ 	.byte	0x00, 0xf0, 0x21, 0x00


	//----- nvinfo : EIATTR_KPARAM_INFO
	.align		4
.L_241:
        /*002c*/ 	.byte	0x04, 0x17
        /*002e*/ 	.short	(.L_243 - .L_242)
.L_242:
        /*0030*/ 	.word	0x00000000
        /*0034*/ 	.short	0x0005
        /*0036*/ 	.short	0x001c
        /*0038*/ 	.byte	0x00, 0xf0, 0x21, 0x00


	//----- nvinfo : EIATTR_KPARAM_INFO
	.align		4
.L_243:
        /*003c*/ 	.byte	0x04, 0x17
        /*003e*/ 	.short	(.L_245 - .L_244)
.L_244:
        /*0040*/ 	.word	0x00000000
        /*0044*/ 	.short	0x0004
        /*0046*/ 	.short	0x0019
        /*0048*/ 	.byte	0x00, 0xf0, 0x05, 0x00


	//----- nvinfo : EIATTR_KPARAM_INFO
	.align		4
.L_245:
        /*004c*/ 	.byte	0x04, 0x17
        /*004e*/ 	.short	(.L_247 - .L_246)
.L_246:
        /*0050*/ 	.word	0x00000000
        /*0054*/ 	.short	0x0003
        /*0056*/ 	.short	0x0018
        /*0058*/ 	.byte	0x00, 0xf0, 0x05, 0x00


	//----- nvinfo : EIATTR_KPARAM_INFO
	.align		4
.L_247:
        /*005c*/ 	.byte	0x04, 0x17
        /*005e*/ 	.short	(.L_249 - .L_248)
.L_248:
        /*0060*/ 	.word	0x00000000
        /*0064*/ 	.short	0x0002
        /*0066*/ 	.short	0x0008
        /*0068*/ 	.byte	0x00, 0xf0, 0x41, 0x00


	//----- nvinfo : EIATTR_KPARAM_INFO
	.align		4
.L_249:
        /*006c*/ 	.byte	0x04, 0x17
        /*006e*/ 	.short	(.L_251 - .L_250)
.L_250:
        /*0070*/ 	.word	0x00000000
        /*0074*/ 	.short	0x0001
        /*0076*/ 	.short	0x0004
        /*0078*/ 	.byte	0x00, 0xf0, 0x05, 0x00


	//----- nvinfo : EIATTR_KPARAM_INFO
	.align		4
.L_251:
        /*007c*/ 	.byte	0x04, 0x17
        /*007e*/ 	.short	(.L_253 - .L_252)
.L_252:
        /*0080*/ 	.word	0x00000000
        /*0084*/ 	.short	0x0000
        /*0086*/ 	.short	0x0000
        /*0088*/ 	.byte	0x00, 0xf0, 0x11, 0x00


	//----- nvinfo : EIATTR_MAXREG_COUNT
	.align		4
.L_253:
        /*008c*/ 	.byte	0x03, 0x1b
        /*008e*/ 	.short	0x00ff


	//----- nvinfo : EIATTR_EXTERNS
	.align		4
        /*0090*/ 	.byte	0x04, 0x0f
        /*0092*/ 	.short	(.L_255 - .L_254)


	//   ....[0]....
	.align		4
.L_254:
        /*0094*/ 	.word	index@(__assertfail)


	//----- nvinfo : EIATTR_MERCURY_ISA_VERSION
	.align		4
.L_255:
        /*0098*/ 	.byte	0x03, 0x5f
        /*009a*/ 	.short	0x0000


	//----- nvinfo : EIATTR_SYSCALL_OFFSETS
	.align		4
        /*009c*/ 	.byte	0x04, 0x46
        /*009e*/ 	.short	(.L_257 - .L_256)


	//   ....[0]....
.L_256:
        /*00a0*/ 	.word	0x000010a0


	//   ....[1]....
        /*00a4*/ 	.word	0x000021a0


	//   ....[2]....
        /*00a8*/ 	.word	0x000032b0


	//   ....[3]....
        /*00ac*/ 	.word	0x00004390


	//   ....[4]....
        /*00b0*/ 	.word	0x00005ce0


	//   ....[5]....
        /*00b4*/ 	.word	0x00006d10


	//   ....[6]....
        /*00b8*/ 	.word	0x00007d00


	//   ....[7]....
        /*00bc*/ 	.word	0x00008cf0


	//----- nvinfo : EIATTR_EXIT_INSTR_OFFSETS
	.align		4
.L_257:
        /*00c0*/ 	.byte	0x04, 0x1c
        /*00c2*/ 	.short	(.L_259 - .L_258)


	//   ....[0]....
.L_258:
        /*00c4*/ 	.word	0x00007dc0


	//   ....[1]....
        /*00c8*/ 	.word	0x00007ef0


	//   ....[2]....
        /*00cc*/ 	.word	0x00007f30


	//   ....[3]....
        /*00d0*/ 	.word	0x00007fd0


	//   ....[4]....
        /*00d4*/ 	.word	0x00008010


	//   ....[5]....
        /*00d8*/ 	.word	0x00008050


	//   ....[6]....
        /*00dc*/ 	.word	0x000080e0


	//   ....[7]....
        /*00e0*/ 	.word	0x00008120


	//   ....[8]....
        /*00e4*/ 	.word	0x000081c0


	//   ....[9]....
        /*00e8*/ 	.word	0x00008210


	//   ....[10]....
        /*00ec*/ 	.word	0x00008260


	//   ....[11]....
        /*00f0*/ 	.word	0x00008330


	//   ....[12]....
        /*00f4*/ 	.word	0x00008390


	//   ....[13]....
        /*00f8*/ 	.word	0x00008520


	//   ....[14]....
        /*00fc*/ 	.word	0x00008680


	//   ....[15]....
        /*0100*/ 	.word	0x000086a0


	//   ....[16]....
        /*0104*/ 	.word	0x00008760


	//   ....[17]....
        /*0108*/ 	.word	0x000088e0


	//   ....[18]....
        /*010c*/ 	.word	0x00008a60


	//   ....[19]....
        /*0110*/ 	.word	0x00008bc0


	//   ....[20]....
        /*0114*/ 	.word	0x00008d00


	//   ....[21]....
        /*0118*/ 	.word	0x00008d40


	//   ....[22]....
        /*011c*/ 	.word	0x00008d80


	//----- nvinfo : EIATTR_MAX_THREADS
	.align		4
.L_259:
        /*0120*/ 	.byte	0x04, 0x05
        /*0122*/ 	.short	(.L_261 - .L_260)
.L_260:
        /*0124*/ 	.word	0x00000080
        /*0128*/ 	.word	0x00000001
        /*012c*/ 	.word	0x00000001


	//----- nvinfo : EIATTR_CRS_STACK_SIZE
	.align		4
.L_261:
        /*0130*/ 	.byte	0x04, 0x1e
        /*0132*/ 	.short	(.L_263 - .L_262)
.L_262:
        /*0134*/ 	.word	0x00000000
.L_263:


//--------------------- .nv.info._ZN2at6native18elementwise_kernelILi128ELi4EZNS0_22gpu_kernel_impl_nocastIZZZNS0_16sinh_kernel_cudaERNS_18TensorIteratorBaseEENKUlvE0_clEvENKUlvE2_clEvEUlN3c108BFloat16EE_EEvS4_RKT_EUliE_EEviT1_ --------------------------
	.section	.nv.info._ZN2at6native18elementwise_kernelILi128ELi4EZNS0_22gpu_kernel_impl_nocastIZZZNS0_16sinh_kernel_cudaERNS_18TensorIteratorBaseEENKUlvE0_clEvENKUlvE2_clEvEUlN3c108BFloat16EE_EEvS4_RKT_EUliE_EEviT1_,"",@"SHT_CUDA_INFO"
	.sectionflags	@""
	.align	4


	//----- nvinfo : EIATTR_CUDA_API_VERSION
	.align		4
        /*0000*/ 	.byte	0x04, 0x37
        /*0002*/ 	.short	(.L_265 - .L_264)
.L_264:
        /*0004*/ 	.word	0x00000082


	//----- nvinfo : EIATTR_SW2861232_WAR
	.align		4
.L_265:
        /*0008*/ 	.byte	0x01, 0x35
	.zero		2


	//----- nvinfo : EIATTR_PARAM_CBANK
	.align		4
        /*000c*/ 	.byte	0x04, 0x0a
        /*000e*/ 	.short	(.L_267 - .L_266)
	.align		4
.L_266:
        /*0010*/ 	.word	index@(.nv.constant0._ZN2at6native18elementwise_kernelILi128ELi4EZNS0_22gpu_kernel_impl_nocastIZZZNS0_16sinh_kernel_cudaERNS_18TensorIteratorBaseEENKUlvE0_clEvENKUlvE2_clEvEUlN3c108BFloat16EE_EEvS4_RKT_EUliE_EEviT1_)
        /*0014*/ 	.short	0x0160
        /*0016*/ 	.short	0x0220


	//----- nvinfo : EIATTR_CBANK_PARAM_SIZE
	.align		4
.L_267:
        /*0018*/ 	.byte	0x03, 0x19
        /*001a*/ 	.short	0x0220


	//----- nvinfo : EIATTR_KPARAM_INFO
	.align		4
        /*001c*/ 	.byte	0x04, 0x17
        /*001e*/ 	.short	(.L_269 - .L_268)
.L_268:
        /*0020*/ 	.word	0x00000000
        /*0024*/ 	.short	0x0001
        /*0026*/ 	.short	0x0008
        /*0028*/ 	.byte	0x00, 0xf0, 0x61, 0x08


	//----- nvinfo : EIATTR_KPARAM_INFO
	.align		4
.L_269:
        /*002c*/ 	.byte	0x04, 0x17
        /*002e*/ 	.short	(.L_271 - .L_270)
.L_270:
        /*0030*/ 	.word	0x00000000
        /*0034*/ 	.short	0x0000
        /*0036*/ 	.short	0x0000
        /*0038*/ 	.byte	0x00, 0xf0, 0x11, 0x00


	//----- nvinfo : EIATTR_MAXREG_COUNT
	.align		4
.L_271:
        /*003c*/ 	.byte	0x03, 0x1b
        /*003e*/ 	.short	0x0080


	//----- nvinfo : EIATTR_MERCURY_ISA_VERSION
	.align		4
        /*0040*/ 	.byte	0x03, 0x5f
        /*0042*/ 	.short	0x0000


	//----- nvinfo : EIATTR_EXIT_INSTR_OFFSETS
	.align		4
        /*0044*/ 	.byte	0x04, 0x1c
        /*0046*/ 	.short	(.L_273 - .L_272)


	//   ....[0]....
.L_272:
        /*0048*/ 	.word	0x000031f0


	//   ....[1]....
        /*004c*/ 	.word	0x00004240


	//----- nvinfo : EIATTR_MAX_THREADS
	.align		4
.L_273:
        /*0050*/ 	.byte	0x04, 0x05
        /*0052*/ 	.short	(.L_275 - .L_274)
.L_274:
        /*0054*/ 	.word	0x00000080
        /*0058*/ 	.word	0x00000001
        /*005c*/ 	.word	0x00000001


	//----- nvinfo : EIATTR_CRS_STACK_SIZE
	.align		4
.L_275:
        /*0060*/ 	.byte	0x04, 0x1e
        /*0062*/ 	.short	(.L_277 - .L_276)
.L_276:
        /*0064*/ 	.word	0x00000000
.L_277:


//--------------------- .nv.info._ZN2at6native27unrolled_elementwise_kernelIZZZNS0_16sinh_kernel_cudaERNS_18TensorIteratorBaseEENKUlvE0_clEvENKUlvE2_clEvEUlN3c108BFloat16EE_St5arrayIPcLm2EELi4E23TrivialOffsetCalculatorILi1EjESD_NS0_6memory15LoadWithoutCastENSE_16StoreWithoutCastEEEviT_T0_T2_T3_T4_T5_ --------------------------
	.section	.nv.info._ZN2at6native27unrolled_elementwise_kernelIZZZNS0_16sinh_kernel_cudaERNS_18TensorIteratorBaseEENKUlvE0_clEvENKUlvE2_clEvEUlN3c108BFloat16EE_St5arrayIPcLm2EELi4E23TrivialOffsetCalculatorILi1EjESD_NS0_6memory15LoadWithoutCastENSE_16StoreWithoutCastEEEviT_T0_T2_T3_T4_T5_,"",@"SHT_CUDA_INFO"
	.sectionflags	@""
	.align	4


	//----- nvinfo : EIATTR_CUDA_API_VERSION
	.align		4
        /*0000*/ 	.byte	0x04, 0x37
        /*0002*/ 	.short	(.L_279 - .L_278)
.L_278:
        /*0004*/ 	.word	0x00000082


	//----- nvinfo : EIATTR_SW2861232_WAR
	.align		4
.L_279:
        /*0008*/ 	.byte	0x01, 0x35
	.zero		2


	//----- nvinfo : EIATTR_PARAM_CBANK
	.align		4
        /*000c*/ 	.byte	0x04, 0x0a
        /*000e*/ 	.short	(.L_281 - .L_280)
	.align		4
.L_280:
        /*0010*/ 	.word	index@(.nv.constant0._ZN2at6native27unrolled_elementwise_kernelIZZZNS0_16sinh_kernel_cudaERNS_18TensorIteratorBaseEENKUlvE0_clEvENKUlvE2_clEvEUlN3c108BFloat16EE_St5arrayIPcLm2EELi4E23TrivialOffsetCalculatorILi1EjESD_NS0_6memory15LoadWithoutCastENSE_16StoreWithoutCastEEEviT_T0_T2_T3_T4_T5_)
        /*0014*/ 	.short	0x0160
        /*0016*/ 	.short	0x001c


	//----- nvinfo : EIATTR_CBANK_PARAM_SIZE
	.align		4
.L_281:
        /*0018*/ 	.byte	0x03, 0x19
        /*001a*/ 	.short	0x001c


	//----- nvinfo : EIATTR_KPARAM_INFO
	.align		4
        /*001c*/ 	.byte	0x04, 0x17
        /*001e*/ 	.short	(.L_283 - .L_282)
.L_282:
        /*0020*/ 	.word	0x00000000
        /*0024*/ 	.short	0x0006
        /*0026*/ 	.short	0x001b
        /*0028*/ 	.byte	0x00, 0xf0, 0x05, 0x00


	//----- nvinfo : EIATTR_KPARAM_INFO
	.align		4
.L_283:
        /*002c*/ 	.byte	0x04, 0x17
        /*002e*/ 	.short	(.L_285 - .L_284)
.L_284:
        /*0030*/ 	.word	0x00000000
        /*0034*/ 	.short	0x0005
        /*0036*/ 	.short	0x001a
        /*0038*/ 	.byte	0x00, 0xf0, 0x05, 0x00


	//----- nvinfo : EIATTR_KPARAM_INFO
	.align		4
.L_285:
        /*003c*/ 	.byte	0x04, 0x17
        /*003e*/ 	.short	(.L_287 - .L_286)
.L_286:
        /*0040*/ 	.word	0x00000000
        /*0044*/ 	.short	0x0004
        /*0046*/ 	.short	0x0019
        /*0048*/ 	.byte	0x00, 0xf0, 0x05, 0x00


	//----- nvinfo : EIATTR_KPARAM_INFO
	.align		4
.L_287:
        /*004c*/ 	.byte	0x04, 0x17
        /*004e*/ 	.short	(.L_289 - .L_288)
.L_288:
        /*0050*/ 	.word	0x00000000
        /*0054*/ 	.short	0x0003
        /*0056*/ 	.short	0x0018
        /*0058*/ 	.byte	0x00, 0xf0, 0x05, 0x00


	//----- nvinfo : EIATTR_KPARAM_INFO
	.align		4
.L_289:
        /*005c*/ 	.byte	0x04, 0x17
        /*005e*/ 	.short	(.L_291 - .L_290)
.L_290:
        /*0060*/ 	.word	0x00000000
        /*0064*/ 	.short	0x0002
        /*0066*/ 	.short	0x0008
        /*0068*/ 	.byte	0x00, 0xf0, 0x41, 0x00


	//----- nvinfo : EIATTR_KPARAM_INFO
	.align		4
.L_291:
        /*006c*/ 	.byte	0x04, 0x17
        /*006e*/ 	.short	(.L_293 - .L_292)
.L_292:
        /*0070*/ 	.word	0x00000000
        /*0074*/ 	.short	0x0001
        /*0076*/ 	.short	0x0004
        /*0078*/ 	.byte	0x00, 0xf0, 0x05, 0x00


	//----- nvinfo : EIATTR_KPARAM_INFO
	.align		4
.L_293:
        /*007c*/ 	.byte	0x04, 0x17
        /*007e*/ 	.short	(.L_295 - .L_294)
.L_294:
        /*0080*/ 	.word	0x00000000
        /*0084*/ 	.short	0x0000
        /*0086*/ 	.short	0x0000
        /*0088*/ 	.byte	0x00, 0xf0, 0x11, 0x00


	//----- nvinfo : EIATTR_MAXREG_COUNT
	.align		4
.L_295:
        /*008c*/ 	.byte	0x03, 0x1b
        /*008e*/ 	.short	0x00ff


	//----- nvinfo : EIATTR_MERCURY_ISA_VERSION
	.align		4
        /*0090*/ 	.byte	0x03, 0x5f
        /*0092*/ 	.short	0x0000


	//----- nvinfo : EIATTR_EXIT_INSTR_OFFSETS
	.align		4
        /*0094*/ 	.byte	0x04, 0x1c
        /*0096*/ 	.short	(.L_297 - .L_296)


	//   ....[0]....
.L_296:
        /*0098*/ 	.word	0x00000b50


	//   ....[1]....
        /*009c*/ 	.word	0x00000ba0


	//----- nvinfo : EIATTR_MAX_THREADS
	.align		4
.L_297:
        /*00a0*/ 	.byte	0x04, 0x05
        /*00a2*/ 	.short	(.L_299 - .L_298)
.L_298:
        /*00a4*/ 	.word	0x00000080
        /*00a8*/ 	.word	0x00000001
        /*00ac*/ 	.word	0x00000001


	//----- nvinfo : EIATTR_CRS_STACK_SIZE
	.align		4
.L_299:
        /*00b0*/ 	.byte	0x04, 0x1e
        /*00b2*/ 	.short	(.L_301 - .L_300)
.L_300:
        /*00b4*/ 	.word	0x00000000
.L_301:


//--------------------- .nv.info._ZN2at6native29vectorized_elementwise_kernelILi2EZZZNS0_16sinh_kernel_cudaERNS_18TensorIteratorBaseEENKUlvE0_clEvENKUlvE2_clEvEUlN3c108BFloat16EE_St5arrayIPcLm2EEEEviT0_T1_ --------------------------
	.section	.nv.info._ZN2at6native29vectorized_elementwise_kernelILi2EZZZNS0_16sinh_kernel_cudaERNS_18TensorIteratorBaseEENKUlvE0_clEvENKUlvE2_clEvEUlN3c108BFloat16EE_St5arrayIPcLm2EEEEviT0_T1_,"",@"SHT_CUDA_INFO"
	.sectionflags	@""
	.align	4


	//----- nvinfo : EIATTR_CUDA_API_VERSION
	.align		4
        /*0000*/ 	.byte	0x04, 0x37
        /*0002*/ 	.short	(.L_303 - .L_302)
.L_302:
        /*0004*/ 	.word	0x00000082


	//----- nvinfo : EIATTR_SW2861232_WAR
	.align		4
.L_303:
        /*0008*/ 	.byte	0x01, 0x35
	.zero		2


	//----- nvinfo : EIATTR_PARAM_CBANK
	.align		4
        /*000c*/ 	.byte	0x04, 0x0a
        /*000e*/ 	.short	(.L_305 - .L_304)
	.align		4
.L_304:
        /*0010*/ 	.word	index@(.nv.constant0._ZN2at6native29vectorized_elementwise_kernelILi2EZZZNS0_16sinh_kernel_cudaERNS_18TensorIteratorBaseEENKUlvE0_clEvENKUlvE2_clEvEUlN3c108BFloat16EE_St5arrayIPcLm2EEEEviT0_T1_)
        /*0014*/ 	.short	0x0160
        /*0016*/ 	.short	0x0018


	//----- nvinfo : EIATTR_CBANK_PARAM_SIZE
	.align		4
.L_305:
        /*0018*/ 	.byte	0x03, 0x19
        /*001a*/ 	.short	0x0018


	//----- nvinfo : EIATTR_KPARAM_INFO
	.align		4
        /*001c*/ 	.byte	0x04, 0x17
        /*001e*/ 	.short	(.L_307 - .L_306)
.L_306:
        /*0020*/ 	.word	0x00000000
        /*0024*/ 	.short	0x0002
        /*0026*/ 	.short	0x0008
        /*0028*/ 	.byte	0x00, 0xf0, 0x41, 0x00


	//----- nvinfo : EIATTR_KPARAM_INFO
	.align		4
.L_307:
        /*002c*/ 	.byte	0x04, 0x17
        /*002e*/ 	.short	(.L_309 - .L_308)
.L_308:
        /*0030*/ 	.word	0x00000000
        /*0034*/ 	.short	0x0001
        /*0036*/ 	.short	0x0004
        /*0038*/ 	.byte	0x00, 0xf0, 0x05, 0x00


	//----- nvinfo : EIATTR_KPARAM_INFO
	.align		4
.L_309:
        /*003c*/ 	.byte	0x04, 0x17
        /*003e*/ 	.short	(.L_311 - .L_310)
.L_310:
        /*0040*/ 	.word	0x00000000
        /*0044*/ 	.short	0x0000
        /*0046*/ 	.short	0x0000
        /*0048*/ 	.byte	0x00, 0xf0, 0x11, 0x00


	//----- nvinfo : EIATTR_MAXREG_COUNT
	.align		4
.L_311:
        /*004c*/ 	.byte	0x03, 0x1b
        /*004e*/ 	.short	0x00ff


	//----- nvinfo : EIATTR_MERCURY_ISA_VERSION
	.align		4
        /*0050*/ 	.byte	0x03, 0x5f
        /*0052*/ 	.short	0x0000


	//----- nvinfo : EIATTR_EXIT_INSTR_OFFSETS
	.align		4
        /*0054*/ 	.byte	0x04, 0x1c
        /*0056*/ 	.short	(.L_313 - .L_312)


	//   ....[0]....
.L_312:
        /*0058*/ 	.word	0x00000db0


	//   ....[1]....
        /*005c*/ 	.word	0x00002480


	//   ....[2]....
        /*0060*/ 	.word	0x000024d0


	//----- nvinfo : EIATTR_MAX_THREADS
	.align		4
.L_313:
        /*0064*/ 	.byte	0x04, 0x05
        /*0066*/ 	.short	(.L_315 - .L_314)
.L_314:
        /*0068*/ 	.word	0x00000080
        /*006c*/ 	.word	0x00000001
        /*0070*/ 	.word	0x00000001


	//----- nvinfo : EIATTR_CRS_STACK_SIZE
	.align		4
.L_315:
        /*0074*/ 	.byte	0x04, 0x1e
        /*0076*/ 	.short	(.L_317 - .L_316)
.L_316:
        /*0078*/ 	.word	0x00000000
.L_317:


//--------------------- .nv.info._ZN2at6native29vectorized_elementwise_kernelILi4EZZZNS0_16sinh_kernel_cudaERNS_18TensorIteratorBaseEENKUlvE0_clEvENKUlvE2_clEvEUlN3c108BFloat16EE_St5arrayIPcLm2EEEEviT0_T1_ --------------------------
	.section	.nv.info._ZN2at6native29vectorized_elementwise_kernelILi4EZZZNS0_16sinh_kernel_cudaERNS_18TensorIteratorBaseEENKUlvE0_clEvENKUlvE2_clEvEUlN3c108BFloat16EE_St5arrayIPcLm2EEEEviT0_T1_,"",@"SHT_CUDA_INFO"
	.sectionflags	@""
	.align	4


	//----- nvinfo : EIATTR_CUDA_API_VERSION
	.align		4
        /*0000*/ 	.byte	0x04, 0x37
        /*0002*/ 	.short	(.L_319 - .L_318)
.L_318:
        /*0004*/ 	.word	0x00000082


	//----- nvinfo : EIATTR_SW2861232_WAR
	.align		4
.L_319:
        /*0008*/ 	.byte	0x01, 0x35
	.zero		2


	//----- nvinfo : EIATTR_PARAM_CBANK
	.align		4
        /*000c*/ 	.byte	0x04, 0x0a
        /*000e*/ 	.short	(.L_321 - .L_320)
	.align		4
.L_320:
        /*0010*/ 	.word	index@(.nv.constant0._ZN2at6native29vectorized_elementwise_kernelILi4EZZZNS0_16sinh_kernel_cudaERNS_18TensorIteratorBaseEENKUlvE0_clEvENKUlvE2_clEvEUlN3c108BFloat16EE_St5arrayIPcLm2EEEEviT0_T1_)
        /*0014*/ 	.short	0x0160
        /*0016*/ 	.short	0x0018


	//----- nvinfo : EIATTR_CBANK_PARAM_SIZE
	.align		4
.L_321:
        /*0018*/ 	.byte	0x03, 0x19
        /*001a*/ 	.short	0x0018


	//----- nvinfo : EIATTR_KPARAM_INFO
	.align		4
        /*001c*/ 	.byte	0x04, 0x17
        /*001e*/ 	.short	(.L_323 - .L_322)
.L_322:
        /*0020*/ 	.word	0x00000000
        /*0024*/ 	.short	0x0002
        /*0026*/ 	.short	0x0008
        /*0028*/ 	.byte	0x00, 0xf0, 0x41, 0x00


	//----- nvinfo : EIATTR_KPARAM_INFO
	.align		4
.L_323:
        /*002c*/ 	.byte	0x04, 0x17
        /*002e*/ 	.short	(.L_325 - .L_324)
.L_324:
        /*0030*/ 	.word	0x00000000
        /*0034*/ 	.short	0x0001
        /*0036*/ 	.short	0x0004
        /*0038*/ 	.byte	0x00, 0xf0, 0x05, 0x00


	//----- nvinfo : EIATTR_KPARAM_INFO
	.align		4
.L_325:
        /*003c*/ 	.byte	0x04, 0x17
        /*003e*/ 	.short	(.L_327 - .L_326)
.L_326:
        /*0040*/ 	.word	0x00000000
        /*0044*/ 	.short	0x0000
        /*0046*/ 	.short	0x0000
        /*0048*/ 	.byte	0x00, 0xf0, 0x11, 0x00


	//----- nvinfo : EIATTR_MAXREG_COUNT
	.align		4
.L_327:
        /*004c*/ 	.byte	0x03, 0x1b
        /*004e*/ 	.short	0x00ff


	//----- nvinfo : EIATTR_MERCURY_ISA_VERSION
	.align		4
        /*0050*/ 	.byte	0x03, 0x5f
        /*0052*/ 	.short	0x0000


	//----- nvinfo : EIATTR_EXIT_INSTR_OFFSETS
	.align		4
        /*0054*/ 	.byte	0x04, 0x1c
        /*0056*/ 	.short	(.L_329 - .L_328)


	//   ....[0]....
.L_328:
        /*0058*/ 	.word	0x00000d70


	//   ....[1]....
        /*005c*/ 	.word	0x00002440


	//   ....[2]....
        /*0060*/ 	.word	0x00002490


	//----- nvinfo : EIATTR_MAX_THREADS
	.align		4
.L_329:
        /*0064*/ 	.byte	0x04, 0x05
        /*0066*/ 	.short	(.L_331 - .L_330)
.L_330:
        /*0068*/ 	.word	0x00000080
        /*006c*/ 	.word	0x00000001
        /*0070*/ 	.word	0x00000001


	//----- nvinfo : EIATTR_CRS_STACK_SIZE
	.align		4
.L_331:
        /*0074*/ 	.byte	0x04, 0x1e
        /*0076*/ 	.short	(.L_333 - .L_332)
.L_332:
        /*0078*/ 	.word	0x00000000
.L_333:


//--------------------- .nv.info._ZN2at6native29vectorized_elementwise_kernelILi8EZZZNS0_16sinh_kernel_cudaERNS_18TensorIteratorBaseEENKUlvE0_clEvENKUlvE2_clEvEUlN3c108BFloat16EE_St5arrayIPcLm2EEEEviT0_T1_ --------------------------
	.section	.nv.info._ZN2at6native29vectorized_elementwise_kernelILi8EZZZNS0_16sinh_kernel_cudaERNS_18TensorIteratorBaseEENKUlvE0_clEvENKUlvE2_clEvEUlN3c108BFloat16EE_St5arrayIPcLm2EEEEviT0_T1_,"",@"SHT_CUDA_INFO"
	.sectionflags	@""
	.align	4


	//----- nvinfo : EIATTR_CUDA_API_VERSION
	.align		4
        /*0000*/ 	.byte	0x04, 0x37
        /*0002*/ 	.short	(.L_335 - .L_334)
.L_334:
        /*0004*/ 	.word	0x00000082


	//----- nvinfo : EIATTR_SW2861232_WAR
	.align		4
.L_335:
        /*0008*/ 	.byte	0x01, 0x35
	.zero		2


	//----- nvinfo : EIATTR_PARAM_CBANK
	.align		4
        /*000c*/ 	.byte	0x04, 0x0a
        /*000e*/ 	.short	(.L_337 - .L_336)
	.align		4
.L_336:
        /*0010*/ 	.word	index@(.nv.constant0._ZN2at6native29vectorized_elementwise_kernelILi8EZZZNS0_16sinh_kernel_cudaERNS_18TensorIteratorBaseEENKUlvE0_clEvENKUlvE2_clEvEUlN3c108BFloat16EE_St5arrayIPcLm2EEEEviT0_T1_)
        /*0014*/ 	.short	0x0160
        /*0016*/ 	.short	0x0018


	//----- nvinfo : EIATTR_CBANK_PARAM_SIZE
	.align		4
.L_337:
        /*0018*/ 	.byte	0x03, 0x19
        /*001a*/ 	.short	0x0018


	//----- nvinfo : EIATTR_KPARAM_INFO
	.align		4
        /*001c*/ 	.byte	0x04, 0x17
        /*001e*/ 	.short	(.L_339 - .L_338)
.L_338:
        /*0020*/ 	.word	0x00000000
        /*0024*/ 	.short	0x0002
        /*0026*/ 	.short	0x0008
        /*0028*/ 	.byte	0x00, 0xf0, 0x41, 0x00


	//----- nvinfo : EIATTR_KPARAM_INFO
	.align		4
.L_339:
        /*002c*/ 	.byte	0x04, 0x17
        /*002e*/ 	.short	(.L_341 - .L_340)
.L_340:
        /*0030*/ 	.word	0x00000000
        /*0034*/ 	.short	0x0001
        /*0036*/ 	.short	0x0004
        /*0038*/ 	.byte	0x00, 0xf0, 0x05, 0x00


	//----- nvinfo : EIATTR_KPARAM_INFO
	.align		4
.L_341:
        /*003c*/ 	.byte	0x04, 0x17
        /*003e*/ 	.short	(.L_343 - .L_342)
.L_342:
        /*0040*/ 	.word	0x00000000
        /*0044*/ 	.short	0x0000
        /*0046*/ 	.short	0x0000
        /*0048*/ 	.byte	0x00, 0xf0, 0x11, 0x00


	//----- nvinfo : EIATTR_MAXREG_COUNT
	.align		4
.L_343:
        /*004c*/ 	.byte	0x03, 0x1b
        /*004e*/ 	.short	0x00ff


	//----- nvinfo : EIATTR_MERCURY_ISA_VERSION
	.align		4
        /*0050*/ 	.byte	0x03, 0x5f
        /*0052*/ 	.short	0x0000


	//----- nvinfo : EIATTR_EXIT_INSTR_OFFSETS
	.align		4
        /*0054*/ 	.byte	0x04, 0x1c
        /*0056*/ 	.short	(.L_345 - .L_344)


	//   ....[0]....
.L_344:
        /*0058*/ 	.word	0x00000010


	//----- nvinfo : EIATTR_MAX_THREADS
	.align		4
.L_345:
        /*005c*/ 	.byte	0x04, 0x05
        /*005e*/ 	.short	(.L_347 - .L_346)
.L_346:
        /*0060*/ 	.word	0x00000080
        /*0064*/ 	.word	0x00000001
        /*0068*/ 	.word	0x00000001
.L_347:


//--------------------- .nv.info._ZN2at6native18elementwise_kernelILi128ELi4EZNS0_15gpu_kernel_implIZZZNS0_16sinh_kernel_cudaERNS_18TensorIteratorBaseEENKUlvE0_clEvENKUlvE1_clEvEUlN3c104HalfEE_EEvS4_RKT_EUliE_EEviT1_ --------------------------
	.section	.nv.info._ZN2at6native18elementwise_kernelILi128ELi4EZNS0_15gpu_kernel_implIZZZNS0_16sinh_kernel_cudaERNS_18TensorIteratorBaseEENKUlvE0_clEvENKUlvE1_clEvEUlN3c104HalfEE_EEvS4_RKT_EUliE_EEviT1_,"",@"SHT_CUDA_INFO"
	.sectionflags	@""
	.align	4


	//----- nvinfo : EIATTR_CUDA_API_VERSION
	.align		4
        /*0000*/ 	.byte	0x04, 0x37
        /*0002*/ 	.short	(.L_349 - .L_348)
.L_348:
        /*0004*/ 	.word	0x00000082


	//----- nvinfo : EIATTR_SW2861232_WAR
	.align		4
.L_349:
        /*0008*/ 	.byte	0x01, 0x35
	.zero		2


	//----- nvinfo : EIATTR_PARAM_CBANK
	.align		4
        /*000c*/ 	.byte	0x04, 0x0a
        /*000e*/ 	.short	(.L_351 - .L_350)
	.align		4
.L_350:
        /*0010*/ 	.word	index@(.nv.constant0._ZN2at6native18elementwise_kernelILi128ELi4EZNS0_15gpu_kernel_implIZZZNS0_16sinh_kernel_cudaERNS_18TensorIteratorBaseEENKUlvE0_clEvENKUlvE1_clEvEUlN3c104HalfEE_EEvS4_RKT_EUliE_EEviT1_)
        /*0014*/ 	.short	0x0160
        /*0016*/ 	.short	0x0220


	//----- nvinfo : EIATTR_CBANK_PARAM_SIZE
	.align		4
.L_351:
        /*0018*/ 	.byte	0x03, 0x19
        /*001a*/ 	.short	0x0220


	//----- nvinfo : EIATTR_KPARAM_INFO
	.align		4
        /*001c*/ 	.byte	0x04, 0x17
        /*001e*/ 	.short	(.L_353 - .L_352)
.L_352:
        /*0020*/ 	.word	0x00000000
        /*0024*/ 	.short	0x0001
        /*0026*/ 	.short	0x0008
        /*0028*/ 	.byte	0x00, 0xf0, 0x61, 0x08


	//----- nvinfo : EIATTR_KPARAM_INFO
	.align		4
.L_353:
        /*002c*/ 	.byte	0x04, 0x17
        /*002e*/ 	.short	(.L_355 - .L_354)
.L_354:
        /*0030*/ 	.word	0x00000000
        /*0034*/ 	.short	0x0000
        /*0036*/ 	.short	0x0000
        /*0038*/ 	.byte	0x00, 0xf0, 0x11, 0x00


	//----- nvinfo : EIATTR_MAXREG_COUNT
	.align		4
.L_355:
        /*003c*/ 	.byte	0x03, 0x1b
        /*003e*/ 	.short	0x0080


	//----- nvinfo : EIATTR_EXTERNS
	.align		4
        /*0040*/ 	.byte	0x04, 0x0f
        /*0042*/ 	.short	(.L_357 - .L_356)


	//   ....[0]....
	.align		4
.L_356:
        /*0044*/ 	.word	index@(__assertfail)


	//----- nvinfo : EIATTR_MERCURY_ISA_VERSION
	.align		4
.L_357:
        /*0048*/ 	.byte	0x03, 0x5f
        /*004a*/ 	.short	0x0000


	//----- nvinfo : EIATTR_SYSCALL_OFFSETS
	.align		4
        /*004c*/ 	.byte	0x04, 0x46
        /*004e*/ 	.short	(.L_359 - .L_358)


	//   ....[0]....
.L_358:
        /*0050*/ 	.word	0x00001dc0


	//   ....[1]....
        /*0054*/ 	.word	0x00002f00


	//   ....[2]....
        /*0058*/ 	.word	0x00004d20


	//   ....[3]....
        /*005c*/ 	.word	0x00005e60


	//   ....[4]....
        /*0060*/ 	.word	0x00007c50


	//   ....[5]....
        /*0064*/ 	.word	0x00008d90


	//   ....[6]....
        /*0068*/ 	.word	0x0000ab90


	//   ....[7]....
        /*006c*/ 	.word	0x0000bcd0


	//----- nvinfo : EIATTR_EXIT_INSTR_OFFSETS
	.align		4
.L_359:
        /*0070*/ 	.byte	0x04, 0x1c
        /*0072*/ 	.short	(.L_361 - .L_360)


	//   ....[0]....
.L_360:
        /*0074*/ 	.word	0x00008e50


	//   ....[1]....
        /*0078*/ 	.word	0x0000aed0


	//   ....[2]....
        /*007c*/ 	.word	0x0000af10


	//   ....[3]....
        /*0080*/ 	.word	0x0000afb0


	//   ....[4]....
        /*0084*/ 	.word	0x0000aff0


	//   ....[5]....
        /*0088*/ 	.word	0x0000b030


	//   ....[6]....
        /*008c*/ 	.word	0x0000b0c0


	//   ....[7]....
        /*0090*/ 	.word	0x0000b0e0


	//   ....[8]....
        /*0094*/ 	.word	0x0000b180


	//   ....[9]....
        /*0098*/ 	.word	0x0000b1d0


	//   ....[10]....
        /*009c*/ 	.word	0x0000b220


	//   ....[11]....
        /*00a0*/ 	.word	0x0000b2f0


	//   ....[12]....
        /*00a4*/ 	.word	0x0000b350


	//   ....[13]....
        /*00a8*/ 	.word	0x0000b4e0


	//   ....[14]....
        /*00ac*/ 	.word	0x0000b640


	//   ....[15]....
        /*00b0*/ 	.word	0x0000b680


	//   ....[16]....
        /*00b4*/ 	.word	0x0000b740


	//   ....[17]....
        /*00b8*/ 	.word	0x0000b8c0


	//   ....[18]....
        /*00bc*/ 	.word	0x0000ba40


	//   ....[19]....
        /*00c0*/ 	.word	0x0000bba0


	//   ....[20]....
        /*00c4*/ 	.word	0x0000bce0


	//   ....[21]....
        /*00c8*/ 	.word	0x0000bd20


	//   ....[22]....
        /*00cc*/ 	.word	0x0000bd60


	//----- nvinfo : EIATTR_MAX_THREADS
	.align		4
.L_361:
        /*00d0*/ 	.byte	0x04, 0x05
        /*00d2*/ 	.short	(.L_363 - .L_362)
.L_362:
        /*00d4*/ 	.word	0x00000080
        /*00d8*/ 	.word	0x00000001
        /*00dc*/ 	.word	0x00000001


	//----- nvinfo : EIATTR_CRS_STACK_SIZE
	.align		4
.L_363:
        /*00e0*/ 	.byte	0x04, 0x1e
        /*00e2*/ 	.short	(.L_365 - .L_364)
.L_364:
        /*00e4*/ 	.word	0x00000000
.L_365:


//--------------------- .nv.info._ZN2at6native27unrolled_elementwise_kernelIZZZNS0_16sinh_kernel_cudaERNS_18TensorIteratorBaseEENKUlvE0_clEvENKUlvE1_clEvEUlN3c104HalfEE_St5arrayIPcLm2EELi4E23TrivialOffsetCalculatorILi1EjESD_NS0_6memory12LoadWithCastILi1EEENSE_13StoreWithCastILi1EEEEEviT_T0_T2_T3_T4_T5_ --------------------------
	.section	.nv.info._ZN2at6native27unrolled_elementwise_kernelIZZZNS0_16sinh_kernel_cudaERNS_18TensorIteratorBaseEENKUlvE0_clEvENKUlvE1_clEvEUlN3c104HalfEE_St5arrayIPcLm2EELi4E23TrivialOffsetCalculatorILi1EjESD_NS0_6memory12LoadWithCastILi1EEENSE_13StoreWithCastILi1EEEEEviT_T0_T2_T3_T4_T5_,"",@"SHT_CUDA_INFO"
	.sectionflags	@""
	.align	4


	//----- nvinfo : EIATTR_CUDA_API_VERSION
	.align		4
        /*0000*/ 	.byte	0x04, 0x37
        /*0002*/ 	.short	(.L_367 - .L_366)
.L_366:
        /*0004*/ 	.word	0x00000082


	//----- nvinfo : EIATTR_SW2861232_WAR
	.align		4
.L_367:
        /*0008*/ 	.byte	0x01, 0x35
	.zero		2


	//----- nvinfo : EIATTR_PARAM_CBANK
	.align		4
        /*000c*/ 	.byte	0x04, 0x0a
        /*000e*/ 	.short	(.L_369 - .L_368)
	.align		4
.L_368:
        /*0010*/ 	.word	index@(.nv.constant0._ZN2at6native27unrolled_elementwise_kernelIZZZNS0_16sinh_kernel_cudaERNS_18TensorIteratorBaseEENKUlvE0_clEvENKUlvE1_clEvEUlN3c104HalfEE_St5arrayIPcLm2EELi4E23TrivialOffsetCalculatorILi1EjESD_NS0_6memory12LoadWithCastILi1EEENSE_13StoreWithCastILi1EEEEEviT_T0_T2_T3_T4_T5_)
        /*0014*/ 	.short	0x0160
        /*0016*/ 	.short	0x002c


	//----- nvinfo : EIATTR_CBANK_PARAM_SIZE
	.align		4
.L_369:
        /*0018*/ 	.byte	0x03, 0x19
        /*001a*/ 	.short	0x002c


	//----- nvinfo : EIATTR_KPARAM_INFO
	.align		4
        /*001c*/ 	.byte	0x04, 0x17
        /*001e*/ 	.short	(.L_371 - .L_370)
.L_370:
        /*0020*/ 	.word	0x00000000
        /*0024*/ 	.short	0x0006
        /*0026*/ 	.short	0x0024
        /*0028*/ 	.byte	0x00, 0xf0, 0x21, 0x00


	//----- nvinfo : EIATTR_KPARAM_INFO
	.align		4
.L_371:
        /*002c*/ 	.byte	0x04, 0x17
        /*002e*/ 	.short	(.L_373 - .L_372)
.L_372:
        /*0030*/ 	.word	0x00000000
        /*0034*/ 	.short	0x0005
        /*0036*/ 	.short	0x001c
        /*0038*/ 	.byte	0x00, 0xf0, 0x21, 0x00


	//----- nvinfo : EIATTR_KPARAM_INFO
	.align		4
.L_373:
        /*003c*/ 	.byte	0x04, 0x17
        /*003e*/ 	.short	(.L_375 - .L_374)
.L_374:
        /*0040*/ 	.word	0x00000000
        /*0044*/ 	.short	0x0004
        /*0046*/ 	.short	0x0019
        /*0048*/ 	.byte	0x00, 0xf0, 0x05, 0x00


	//----- nvinfo : EIATTR_KPARAM_INFO
	.align		4
.L_375:
        /*004c*/ 	.byte	0x04, 0x17
        /*004e*/ 	.short	(.L_377 - .L_376)
.L_376:
        /*0050*/ 	.word	0x00000000
        /*0054*/ 	.short	0x0003
        /*0056*/ 	.short	0x0018
        /*0058*/ 	.byte	0x00, 0xf0, 0x05, 0x00


	//----- nvinfo : EIATTR_KPARAM_INFO
	.align		4
.L_377:
        /*005c*/ 	.byte	0x04, 0x17
        /*005e*/ 	.short	(.L_379 - .L_378)
.L_378:
        /*0060*/ 	.word	0x00000000
        /*0064*/ 	.short	0x0002
        /*0066*/ 	.short	0x0008
        /*0068*/ 	.byte	0x00, 0xf0, 0x41, 0x00


	//----- nvinfo : EIATTR_KPARAM_INFO
	.align		4
.L_379:
        /*006c*/ 	.byte	0x04, 0x17
        /*006e*/ 	.short	(.L_381 - .L_380)
.L_380:
        /*0070*/ 	.word	0x00000000
        /*0074*/ 	.short	0x0001
        /*0076*/ 	.short	0x0004
        /*0078*/ 	.byte	0x00, 0xf0, 0x05, 0x00


	//----- nvinfo : EIATTR_KPARAM_INFO
	.align		4
.L_381:
        /*007c*/ 	.byte	0x04, 0x17
        /*007e*/ 	.short	(.L_383 - .L_382)
.L_382:
        /*0080*/ 	.word	0x00000000
        /*0084*/ 	.short	0x0000
        /*0086*/ 	.short	0x0000
        /*0088*/ 	.byte	0x00, 0xf0, 0x11, 0x00


	//----- nvinfo : EIATTR_MAXREG_COUNT
	.align		4
.L_383:
        /*008c*/ 	.byte	0x03, 0x1b
        /*008e*/ 	.short	0x00ff


	//----- nvinfo : EIATTR_EXTERNS
	.align		4
        /*0090*/ 	.byte	0x04, 0x0f
        /*0092*/ 	.short	(.L_385 - .L_384)


	//   ....[0]....
	.align		4
.L_384:
        /*0094*/ 	.word	index@(__assertfail)


	//----- nvinfo : EIATTR_MERCURY_ISA_VERSION
	.align		4
.L_385:
        /*0098*/ 	.byte	0x03, 0x5f
        /*009a*/ 	.short	0x0000


	//----- nvinfo : EIATTR_SYSCALL_OFFSETS
	.align		4
        /*009c*/ 	.byte	0x04, 0x46
        /*009e*/ 	.short	(.L_387 - .L_386)


	//   ....[0]....
.L_386:
        /*00a0*/ 	.word	0x00001070


	//   ....[1]....
        /*00a4*/ 	.word	0x00002140


	//   ....[2]....
        /*00a8*/ 	.word	0x00003220


	//   ....[3]....
        /*00ac*/ 	.word	0x000042d0


	//   ....[4]....
        /*00b0*/ 	.word	0x00005c20


	//   ....[5]....
        /*00b4*/ 	.word	0x00006c50


	//   ....[6]....
        /*00b8*/ 	.word	0x00007c40


	//   ....[7]....
        /*00bc*/ 	.word	0x00008c30


	//----- nvinfo : EIATTR_EXIT_INSTR_OFFSETS
	.align		4
.L_387:
        /*00c0*/ 	.byte	0x04, 0x1c
        /*00c2*/ 	.short	(.L_389 - .L_388)


	//   ....[0]....
.L_388:
        /*00c4*/ 	.word	0x00007d00


	//   ....[1]....
        /*00c8*/ 	.word	0x00007e30


	//   ....[2]....
        /*00cc*/ 	.word	0x00007e70


	//   ....[3]....
        /*00d0*/ 	.word	0x00007f10


	//   ....[4]....
        /*00d4*/ 	.word	0x00007f50


	//   ....[5]....
        /*00d8*/ 	.word	0x00007f90


	//   ....[6]....
        /*00dc*/ 	.word	0x00008020


	//   ....[7]....
        /*00e0*/ 	.word	0x00008040


	//   ....[8]....
        /*00e4*/ 	.word	0x000080e0


	//   ....[9]....
        /*00e8*/ 	.word	0x00008130


	//   ....[10]....
        /*00ec*/ 	.word	0x00008180


	//   ....[11]....
        /*00f0*/ 	.word	0x00008250


	//   ....[12]....
        /*00f4*/ 	.word	0x000082b0


	//   ....[13]....
        /*00f8*/ 	.word	0x00008440


	//   ....[14]....
        /*00fc*/ 	.word	0x000085a0


	//   ....[15]....
        /*0100*/ 	.word	0x000085e0


	//   ....[16]....
        /*0104*/ 	.word	0x000086a0


	//   ....[17]....
        /*0108*/ 	.word	0x00008820


	//   ....[18]....
        /*010c*/ 	.word	0x000089a0


	//   ....[19]....
        /*0110*/ 	.word	0x00008b00


	//   ....[20]....
        /*0114*/ 	.word	0x00008c40


	//   ....[21]....
        /*0118*/ 	.word	0x00008c80


	//   ....[22]....
        /*011c*/ 	.word	0x00008cc0


	//----- nvinfo : EIATTR_MAX_THREADS
	.align		4
.L_389:
        /*0120*/ 	.byte	0x04, 0x05
        /*0122*/ 	.short	(.L_391 - .L_390)
.L_390:
        /*0124*/ 	.word	0x00000080
        /*0128*/ 	.word	0x00000001
        /*012c*/ 	.word	0x00000001


	//----- nvinfo : EIATTR_CRS_STACK_SIZE
	.align		4
.L_391:
        /*0130*/ 	.byte	0x04, 0x1e
        /*0132*/ 	.short	(.L_393 - .L_392)
.L_392:
        /*0134*/ 	.word	0x00000000
.L_393:


//--------------------- .nv.info._ZN2at6native18elementwise_kernelILi128ELi4EZNS0_22gpu_kernel_impl_nocastIZZZNS0_16sinh_kernel_cudaERNS_18TensorIteratorBaseEENKUlvE0_clEvENKUlvE1_clEvEUlN3c104HalfEE_EEvS4_RKT_EUliE_EEviT1_ --------------------------
	.section	.nv.info._ZN2at6native18elementwise_kernelILi128ELi4EZNS0_22gpu_kernel_impl_nocastIZZZNS0_16sinh_kernel_cudaERNS_18TensorIteratorBaseEENKUlvE0_clEvENKUlvE1_clEvEUlN3c104HalfEE_EEvS4_RKT_EUliE_EEviT1_,"",@"SHT_CUDA_INFO"
	.sectionflags	@""
	.align	4


	//----- nvinfo : EIATTR_CUDA_API_VERSION
	.align		4
        /*0000*/ 	.byte	0x04, 0x37
        /*0002*/ 	.short	(.L_395 - .L_394)
.L_394:
        /*0004*/ 	.word	0x00000082


	//----- nvinfo : EIATTR_SW2861232_WAR
	.align		4
.L_395:
        /*0008*/ 	.byte	0x01, 0x35
	.zero		2


	//----- nvinfo : EIATTR_PARAM_CBANK
	.align		4
        /*000c*/ 	.byte	0x04, 0x0a
        /*000e*/ 	.short	(.L_397 - .L_396)
	.align		4
.L_396:
        /*0010*/ 	.word	index@(.nv.constant0._ZN2at6native18elementwise_kernelILi128ELi4EZNS0_22gpu_kernel_impl_nocastIZZZNS0_16sinh_kernel_cudaERNS_18TensorIteratorBaseEENKUlvE0_clEvENKUlvE1_clEvEUlN3c104HalfEE_EEvS4_RKT_EUliE_EEviT1_)
        /*0014*/ 	.short	0x0160
        /*0016*/ 	.short	0x0220


	//----- nvinfo : EIATTR_CBANK_PARAM_SIZE
	.align		4
.L_397:
        /*0018*/ 	.byte	0x03, 0x19
        /*001a*/ 	.short	0x0220


	//----- nvinfo : EIATTR_KPARAM_INFO
	.align		4
        /*001c*/ 	.byte	0x04, 0x17
        /*001e*/ 	.short	(.L_399 - .L_398)
.L_398:
        /*0020*/ 	.word	0x00000000
        /*0024*/ 	.short	0x0001
        /*0026*/ 	.short	0x0008
        /*0028*/ 	.byte	0x00, 0xf0, 0x61, 0x08


	//----- nvinfo : EIATTR_KPARAM_INFO
	.align		4
.L_399:
        /*002c*/ 	.byte	0x04, 0x17
        /*002e*/ 	.short	(.L_401 - .L_400)
.L_400:
        /*0030*/ 	.word	0x00000000
        /*0034*/ 	.short	0x0000
        /*0036*/ 	.short	0x0000
        /*0038*/ 	.byte	0x00, 0xf0, 0x11, 0x00


	//----- nvinfo : EIATTR_MAXREG_COUNT
	.align		4
.L_401:
        /*003c*/ 	.byte	0x03, 0x1b
        /*003e*/ 	.short	0x0080


	//----- nvinfo : EIATTR_MERCURY_ISA_VERSION
	.align		4
        /*0040*/ 	.byte	0x03, 0x5f
        /*0042*/ 	.short	0x0000


	//----- nvinfo : EIATTR_EXIT_INSTR_OFFSETS
	.align		4
        /*0044*/ 	.byte	0x04, 0x1c
        /*0046*/ 	.short	(.L_403 - .L_402)


	//   ....[0]....
.L_402:
        /*0048*/ 	.word	0x000031f0


	//   ....[1]....
        /*004c*/ 	.word	0x00004240


	//----- nvinfo : EIATTR_MAX_THREADS
	.align		4
.L_403:
        /*0050*/ 	.byte	0x04, 0x05
        /*0052*/ 	.short	(.L_405 - .L_404)
.L_404:
        /*0054*/ 	.word	0x00000080
        /*0058*/ 	.word	0x00000001
        /*005c*/ 	.word	0x00000001


	//----- nvinfo : EIATTR_CRS_STACK_SIZE
	.align		4
.L_405:
        /*0060*/ 	.byte	0x04, 0x1e
        /*0062*/ 	.short	(.L_407 - .L_406)
.L_406:
        /*0064*/ 	.word	0x00000000
.L_407:


//--------------------- .nv.info._ZN2at6native27unrolled_elementwise_kernelIZZZNS0_16sinh_kernel_cudaERNS_18TensorIteratorBaseEENKUlvE0_clEvENKUlvE1_clEvEUlN3c104HalfEE_St5arrayIPcLm2EELi4E23TrivialOffsetCalculatorILi1EjESD_NS0_6memory15LoadWithoutCastENSE_16StoreWithoutCastEEEviT_T0_T2_T3_T4_T5_ --------------------------
	.section	.nv.info._ZN2at6native27unrolled_elementwise_kernelIZZZNS0_16sinh_kernel_cudaERNS_18TensorIteratorBaseEENKUlvE0_clEvENKUlvE1_clEvEUlN3c104HalfEE_St5arrayIPcLm2EELi4E23TrivialOffsetCalculatorILi1EjESD_NS0_6memory15LoadWithoutCastENSE_16StoreWithoutCastEEEviT_T0_T2_T3_T4_T5_,"",@"SHT_CUDA_INFO"
	.sectionflags	@""
	.align	4


	//----- nvinfo : EIATTR_CUDA_API_VERSION
	.align		4
        /*0000*/ 	.byte	0x04, 0x37
        /*0002*/ 	.short	(.L_409 - .L_408)
.L_408:
        /*0004*/ 	.word	0x00000082


	//----- nvinfo : EIATTR_SW2861232_WAR
	.align		4
.L_409:
        /*0008*/ 	.byte	0x01, 0x35
	.zero		2


	//----- nvinfo : EIATTR_PARAM_CBANK
	.align		4
        /*000c*/ 	.byte	0x04, 0x0a
        /*000e*/ 	.short	(.L_411 - .L_410)
	.align		4
.L_410:
        /*0010*/ 	.word	index@(.nv.constant0._ZN2at6native27unrolled_elementwise_kernelIZZZNS0_16sinh_kernel_cudaERNS_18TensorIteratorBaseEENKUlvE0_clEvENKUlvE1_clEvEUlN3c104HalfEE_St5arrayIPcLm2EELi4E23TrivialOffsetCalculatorILi1EjESD_NS0_6memory15LoadWithoutCastENSE_16StoreWithoutCastEEEviT_T0_T2_T3_T4_T5_)
        /*0014*/ 	.short	0x0160
        /*0016*/ 	.short	0x001c


	//----- nvinfo : EIATTR_CBANK_PARAM_SIZE
	.align		4
.L_411:
        /*0018*/ 	.byte	0x03, 0x19
        /*001a*/ 	.short	0x001c


	//----- nvinfo : EIATTR_KPARAM_INFO
	.align		4
        /*001c*/ 	.byte	0x04, 0x17
        /*001e*/ 	.short	(.L_413 - .L_412)
.L_412:
        /*0020*/ 	.word	0x00000000
        /*0024*/ 	.short	0x0006
        /*0026*/ 	.short	0x001b
        /*0028*/ 	.byte	0x00, 0xf0, 0x05, 0x00


	//----- nvinfo : EIATTR_KPARAM_INFO
	.align		4
.L_413:
        /*002c*/ 	.byte	0x04, 0x17
        /*002e*/ 	.short	(.L_415 - .L_414)
.L_414:
        /*0030*/ 	.word	0x00000000
        /*0034*/ 	.short	0x0005
        /*0036*/ 	.short	0x001a
        /*0038*/ 	.byte	0x00, 0xf0, 0x05, 0x00


	//----- nvinfo : EIATTR_KPARAM_INFO
	.align		4
.L_415:
        /*003c*/ 	.byte	0x04, 0x17
        /*003e*/ 	.short	(.L_417 - .L_416)
.L_416:
        /*0040*/ 	.word	0x00000000
        /*0044*/ 	.short	0x0004
        /*0046*/ 	.short	0x0019
        /*0048*/ 	.byte	0x00, 0xf0, 0x05, 0x00


	//----- nvinfo : EIATTR_KPARAM_INFO
	.align		4
.L_417:
        /*004c*/ 	.byte	0x04, 0x17
        /*004e*/ 	.short	(.L_419 - .L_418)
.L_418:
        /*0050*/ 	.word	0x00000000
        /*0054*/ 	.short	0x0003
        /*0056*/ 	.short	0x0018
        /*0058*/ 	.byte	0x00, 0xf0, 0x05, 0x00


	//----- nvinfo : EIATTR_KPARAM_INFO
	.align		4
.L_419:
        /*005c*/ 	.byte	0x04, 0x17
        /*005e*/ 	.short	(.L_421 - .L_420)
.L_420:
        /*0060*/ 	.word	0x00000000
        /*0064*/ 	.short	0x0002
        /*0066*/ 	.short	0x0008
        /*0068*/ 	.byte	0x00, 0xf0, 0x41, 0x00


	//----- nvinfo : EIATTR_KPARAM_INFO
	.align		4
.L_421:
        /*006c*/ 	.byte	0x04, 0x17
        /*006e*/ 	.short	(.L_423 - .L_422)
.L_422:
        /*0070*/ 	.word	0x00000000
        /*0074*/ 	.short	0x0001
        /*0076*/ 	.short	0x0004
        /*0078*/ 	.byte	0x00, 0xf0, 0x05, 0x00


	//----- nvinfo : EIATTR_KPARAM_INFO
	.align		4
.L_423:
        /*007c*/ 	.byte	0x04, 0x17
        /*007e*/ 	.short	(.L_425 - .L_424)
.L_424:
        /*0080*/ 	.word	0x00000000
        /*0084*/ 	.short	0x0000
        /*0086*/ 	.short	0x0000
        /*0088*/ 	.byte	0x00, 0xf0, 0x11, 0x00


	//----- nvinfo : EIATTR_MAXREG_COUNT
	.align		4
.L_425:
        /*008c*/ 	.byte	0x03, 0x1b
        /*008e*/ 	.short	0x00ff


	//----- nvinfo : EIATTR_MERCURY_ISA_VERSION
	.align		4
        /*0090*/ 	.byte	0x03, 0x5f
        /*0092*/ 	.short	0x0000


	//----- nvinfo : EIATTR_EXIT_INSTR_OFFSETS
	.align		4
        /*0094*/ 	.byte	0x04, 0x1c
        /*0096*/ 	.short	(.L_427 - .L_426)


	//   ....[0]....
.L_426:
        /*0098*/ 	.word	0x00000b50


	//   ....[1]....
        /*009c*/ 	.word	0x00000ba0


	//----- nvinfo : EIATTR_MAX_THREADS
	.align		4
.L_427:
        /*00a0*/ 	.byte	0x04, 0x05
        /*00a2*/ 	.short	(.L_429 - .L_428)
.L_428:
        /*00a4*/ 	.word	0x00000080
        /*00a8*/ 	.word	0x00000001
        /*00ac*/ 	.word	0x00000001


	//----- nvinfo : EIATTR_CRS_STACK_SIZE
	.align		4
.L_429:
        /*00b0*/ 	.byte	0x04, 0x1e
        /*00b2*/ 	.short	(.L_431 - .L_430)
.L_430:
        /*00b4*/ 	.word	0x00000000
.L_431:


//--------------------- .nv.info._ZN2at6native29vectorized_elementwise_kernelILi2EZZZNS0_16sinh_kernel_cudaERNS_18TensorIteratorBaseEENKUlvE0_clEvENKUlvE1_clEvEUlN3c104HalfEE_St5arrayIPcLm2EEEEviT0_T1_ --------------------------
	.section	.nv.info._ZN2at6native29vectorized_elementwise_kernelILi2EZZZNS0_16sinh_kernel_cudaERNS_18TensorIteratorBaseEENKUlvE0_clEvENKUlvE1_clEvEUlN3c104HalfEE_St5arrayIPcLm2EEEEviT0_T1_,"",@"SHT_CUDA_INFO"
	.sectionflags	@""
	.align	4


	//----- nvinfo : EIATTR_CUDA_API_VERSION
	.align		4
        /*0000*/ 	.byte	0x04, 0x37
        /*0002*/ 	.short	(.L_433 - .L_432)
.L_432:
        /*0004*/ 	.word	0x00000082


	//----- nvinfo : EIATTR_SW2861232_WAR
	.align		4
.L_433:
        /*0008*/ 	.byte	0x01, 0x35
	.zero		2


	//----- nvinfo : EIATTR_PARAM_CBANK
	.align		4
        /*000c*/ 	.byte	0x04, 0x0a
        /*000e*/ 	.short	(.L_435 - .L_434)
	.align		4
.L_434:
        /*0010*/ 	.word	index@(.nv.constant0._ZN2at6native29vectorized_elementwise_kernelILi2EZZZNS0_16sinh_kernel_cudaERNS_18TensorIteratorBaseEENKUlvE0_clEvENKUlvE1_clEvEUlN3c104HalfEE_St5arrayIPcLm2EEEEviT0_T1_)
        /*0014*/ 	.short	0x0160
        /*0016*/ 	.short	0x0018


	//----- nvinfo : EIATTR_CBANK_PARAM_SIZE
	.align		4
.L_435:
        /*0018*/ 	.byte	0x03, 0x19
        /*001a*/ 	.short	0x0018


	//----- nvinfo : EIATTR_KPARAM_INFO
	.align		4
        /*001c*/ 	.byte	0x04, 0x17
        /*001e*/ 	.short	(.L_437 - .L_436)
.L_436:
        /*0020*/ 	.word	0x00000000
        /*0024*/ 	.short	0x0002
        /*0026*/ 	.short	0x0008
        /*0028*/ 	.byte	0x00, 0xf0, 0x41, 0x00


	//----- nvinfo : EIATTR_KPARAM_INFO
	.align		4
.L_437:
        /*002c*/ 	.byte	0x04, 0x17
        /*002e*/ 	.short	(.L_439 - .L_438)
.L_438:
        /*0030*/ 	.word	0x00000000
        /*0034*/ 	.short	0x0001
        /*0036*/ 	.short	0x0004
        /*0038*/ 	.byte	0x00, 0xf0, 0x05, 0x00


	//----- nvinfo : EIATTR_KPARAM_INFO
	.align		4
.L_439:
        /*003c*/ 	.byte	0x04, 0x17
        /*003e*/ 	.short	(.L_441 - .L_440)
.L_440:
        /*0040*/ 	.word	0x00000000
        /*0044*/ 	.short	0x0000
        /*0046*/ 	.short	0x0000
        /*0048*/ 	.byte	0x00, 0xf0, 0x11, 0x00


	//----- nvinfo : EIATTR_MAXREG_COUNT
	.align		4
.L_441:
        /*004c*/ 	.byte	0x03, 0x1b
        /*004e*/ 	.short	0x00ff


	//----- nvinfo : EIATTR_MERCURY_ISA_VERSION
	.align		4
        /*0050*/ 	.byte	0x03, 0x5f
        /*0052*/ 	.short	0x0000


	//----- nvinfo : EIATTR_EXIT_INSTR_OFFSETS
	.align		4
        /*0054*/ 	.byte	0x04, 0x1c
        /*0056*/ 	.short	(.L_443 - .L_442)


	//   ....[0]....
.L_442:
        /*0058*/ 	.word	0x00000db0


	//   ....[1]....
        /*005c*/ 	.word	0x00002480


	//   ....[2]....
        /*0060*/ 	.word	0x000024d0


	//----- nvinfo : EIATTR_MAX_THREADS
	.align		4
.L_443:
        /*0064*/ 	.byte	0x04, 0x05
        /*0066*/ 	.short	(.L_445 - .L_444)
.L_444:
        /*0068*/ 	.word	0x00000080
        /*006c*/ 	.word	0x00000001
        /*0070*/ 	.word	0x00000001


	//----- nvinfo : EIATTR_CRS_STACK_SIZE
	.align		4
.L_445:
        /*0074*/ 	.byte	0x04, 0x1e
        /*0076*/ 	.short	(.L_447 - .L_446)
.L_446:
        /*0078*/ 	.word	0x00000000
.L_447:


//--------------------- .nv.info._ZN2at6native29vectorized_elementwise_kernelILi4EZZZNS0_16sinh_kernel_cudaERNS_18TensorIteratorBaseEENKUlvE0_clEvENKUlvE1_clEvEUlN3c104HalfEE_St5arrayIPcLm2EEEEviT0_T1_ --------------------------
	.section	.nv.info._ZN2at6native29vectorized_elementwise_kernelILi4EZZZNS0_16sinh_kernel_cudaERNS_18TensorIteratorBaseEENKUlvE0_clEvENKUlvE1_clEvEUlN3c104HalfEE_St5arrayIPcLm2EEEEviT0_T1_,"",@"SHT_CUDA_INFO"
	.sectionflags	@""
	.align	4


	//----- nvinfo : EIATTR_CUDA_API_VERSION
	.align		4
        /*0000*/ 	.byte	0x04, 0x37
        /*0002*/ 	.short	(.L_449 - .L_448)
.L_448:
        /*0004*/ 	.word	0x00000082


	//----- nvinfo : EIATTR_SW2861232_WAR
	.align		4
.L_449:
        /*0008*/ 	.byte	0x01, 0x35
	.zero		2


	//----- nvinfo : EIATTR_PARAM_CBANK
	.align		4
        /*000c*/ 	.byte	0x04, 0x0a
        /*000e*/ 	.short	(.L_451 - .L_450)
	.align		4
.L_450:
        /*0010*/ 	.word	index@(.nv.constant0._ZN2at6native29vectorized_elementwise_kernelILi4EZZZNS0_16sinh_kernel_cudaERNS_18TensorIteratorBaseEENKUlvE0_clEvENKUlvE1_clEvEUlN3c104HalfEE_St5arrayIPcLm2EEEEviT0_T1_)
        /*0014*/ 	.short	0x0160
        /*0016*/ 	.short	0x0018


	//----- nvinfo : EIATTR_CBANK_PARAM_SIZE
	.align		4
.L_451:
        /*0018*/ 	.byte	0x03, 0x19
        /*001a*/ 	.short	0x0018


	//----- nvinfo : EIATTR_KPARAM_INFO
	.align		4
        /*001c*/ 	.byte	0x04, 0x17
        /*001e*/ 	.short	(.L_453 - .L_452)
.L_452:
        /*0020*/ 	.word	0x00000000
        /*0024*/ 	.short	0x0002
        /*0026*/ 	.short	0x0008
        /*0028*/ 	.byte	0x00, 0xf0, 0x41, 0x00


	//----- nvinfo : EIATTR_KPARAM_INFO
	.align		4
.L_453:
        /*002c*/ 	.byte	0x04, 0x17
        /*002e*/ 	.short	(.L_455 - .L_454)
.L_454:
        /*0030*/ 	.word	0x00000000
        /*0034*/ 	.short	0x0001
        /*0036*/ 	.short	0x0004
        /*0038*/ 	.byte	0x00, 0xf0, 0x05, 0x00


	//----- nvinfo : EIATTR_KPARAM_INFO
	.align		4
.L_455:
        /*003c*/ 	.byte	0x04, 0x17
        /*003e*/ 	.short	(.L_457 - .L_456)
.L_456:
        /*0040*/ 	.word	0x00000000
        /*0044*/ 	.short	0x0000
        /*0046*/ 	.short	0x0000
        /*0048*/ 	.byte	0x00, 0xf0, 0x11, 0x00


	//----- nvinfo : EIATTR_MAXREG_COUNT
	.align		4
.L_457:
        /*004c*/ 	.byte	0x03, 0x1b
        /*004e*/ 	.short	0x00ff


	//----- nvinfo : EIATTR_MERCURY_ISA_VERSION
	.align		4
        /*0050*/ 	.byte	0x03, 0x5f
        /*0052*/ 	.short	0x0000


	//----- nvinfo : EIATTR_EXIT_INSTR_OFFSETS
	.align		4
        /*0054*/ 	.byte	0x04, 0x1c
        /*0056*/ 	.short	(.L_459 - .L_458)


	//   ....[0]....
.L_458:
        /*0058*/ 	.word	0x00000d70


	//   ....[1]....
        /*005c*/ 	.word	0x00002440


	//   ....[2]....
        /*0060*/ 	.word	0x00002490


	//----- nvinfo : EIATTR_MAX_THREADS
	.align		4
.L_459:
        /*0064*/ 	.byte	0x04, 0x05
        /*0066*/ 	.short	(.L_461 - .L_460)
.L_460:
        /*0068*/ 	.word	0x00000080
        /*006c*/ 	.word	0x00000001
        /*0070*/ 	.word	0x00000001


	//----- nvinfo : EIATTR_CRS_STACK_SIZE
	.align		4
.L_461:
        /*0074*/ 	.byte	0x04, 0x1e
        /*0076*/ 	.short	(.L_463 - .L_462)
.L_462:
        /*0078*/ 	.word	0x00000000
.L_463:


//--------------------- .nv.info._ZN2at6native29vectorized_elementwise_kernelILi8EZZZNS0_16sinh_kernel_cudaERNS_18TensorIteratorBaseEENKUlvE0_clEvENKUlvE1_clEvEUlN3c104HalfEE_St5arrayIPcLm2EEEEviT0_T1_ --------------------------
	.section	.nv.info._ZN2at6native29vectorized_elementwise_kernelILi8EZZZNS0_16sinh_kernel_cudaERNS_18TensorIteratorBaseEENKUlvE0_clEvENKUlvE1_clEvEUlN3c104HalfEE_St5arrayIPcLm2EEEEviT0_T1_,"",@"SHT_CUDA_INFO"
	.sectionflags	@""
	.align	4


	//----- nvinfo : EIATTR_CUDA_API_VERSION
	.align		4
        /*0000*/ 	.byte	0x04, 0x37
        /*0002*/ 	.short	(.L_465 - .L_464)
.L_464:
        /*0004*/ 	.word	0x00000082


	//----- nvinfo : EIATTR_SW2861232_WAR
	.align		4
.L_465:
        /*0008*/ 	.byte	0x01, 0x35
	.zero		2


	//----- nvinfo : EIATTR_PARAM_CBANK
	.align		4
        /*000c*/ 	.byte	0x04, 0x0a
        /*000e*/ 	.short	(.L_467 - .L_466)
	.align		4
.L_466:
        /*0010*/ 	.word	index@(.nv.constant0._ZN2at6native29vectorized_elementwise_kernelILi8EZZZNS0_16sinh_kernel_cudaERNS_18TensorIteratorBaseEENKUlvE0_clEvENKUlvE1_clEvEUlN3c104HalfEE_St5arrayIPcLm2EEEEviT0_T1_)
        /*0014*/ 	.short	0x0160
        /*0016*/ 	.short	0x0018


	//----- nvinfo : EIATTR_CBANK_PARAM_SIZE
	.align		4
.L_467:
        /*0018*/ 	.byte	0x03, 0x19
        /*001a*/ 	.short	0x0018


	//----- nvinfo : EIATTR_KPARAM_INFO
	.align		4
        /*001c*/ 	.byte	0x04, 0x17
        /*001e*/ 	.short	(.L_469 - .L_468)
.L_468:
        /*0020*/ 	.word	0x00000000
        /*0024*/ 	.short	0x0002
        /*0026*/ 	.short	0x0008
        /*0028*/ 	.byte	0x00, 0xf0, 0x41, 0x00


	//----- nvinfo : EIATTR_KPARAM_INFO
	.align		4
.L_469:
        /*002c*/ 	.byte	0x04, 0x17
        /*002e*/ 	.short	(.L_471 - .L_470)
.L_470:
        /*0030*/ 	.word	0x00000000
        /*0034*/ 	.short	0x0001
        /*0036*/ 	.short	0x0004
        /*0038*/ 	.byte	0x00, 0xf0, 0x05, 0x00


	//----- nvinfo : EIATTR_KPARAM_INFO
	.align		4
.L_471:
        /*003c*/ 	.byte	0x04, 0x17
        /*003e*/ 	.short	(.L_473 - .L_472)
.L_472:
        /*0040*/ 	.word	0x00000000
        /*0044*/ 	.short	0x0000
        /*0046*/ 	.short	0x0000
        /*0048*/ 	.byte	0x00, 0xf0, 0x11, 0x00


	//----- nvinfo : EIATTR_MAXREG_COUNT
	.align		4
.L_473:
        /*004c*/ 	.byte	0x03, 0x1b
        /*004e*/ 	.short	0x00ff


	//----- nvinfo : EIATTR_MERCURY_ISA_VERSION
	.align		4
        /*0050*/ 	.byte	0x03, 0x5f
        /*0052*/ 	.short	0x0000


	//----- nvinfo : EIATTR_EXIT_INSTR_OFFSETS
	.align		4
        /*0054*/ 	.byte	0x04, 0x1c
        /*0056*/ 	.short	(.L_475 - .L_474)


	//   ....[0]....
.L_474:
        /*0058*/ 	.word	0x00000010


	//----- nvinfo : EIATTR_MAX_THREADS
	.align		4
.L_475:
        /*005c*/ 	.byte	0x04, 0x05
        /*005e*/ 	.short	(.L_477 - .L_476)
.L_476:
        /*0060*/ 	.word	0x00000080
        /*0064*/ 	.word	0x00000001
        /*0068*/ 	.word	0x00000001
.L_477:


//--------------------- .nv.info._ZN2at6native18elementwise_kernelILi128ELi4EZNS0_15gpu_kernel_implIZZZNS0_16sinh_kernel_cudaERNS_18TensorIteratorBaseEENKUlvE0_clEvENKUlvE0_clEvEUlfE_EEvS4_RKT_EUliE_EEviT1_ --------------------------
	.section	.nv.info._ZN2at6native18elementwise_kernelILi128ELi4EZNS0_15gpu_kernel_implIZZZNS0_16sinh_kernel_cudaERNS_18TensorIteratorBaseEENKUlvE0_clEvENKUlvE0_clEvEUlfE_EEvS4_RKT_EUliE_EEviT1_,"",@"SHT_CUDA_INFO"
	.sectionflags	@""
	.align	4


	//----- nvinfo : EIATTR_CUDA_API_VERSION
	.align		4
        /*0000*/ 	.byte	0x04, 0x37
        /*0002*/ 	.short	(.L_479 - .L_478)
.L_478:
        /*0004*/ 	.word	0x00000082


	//----- nvinfo : EIATTR_SW2861232_WAR
	.align		4
.L_479:
        /*0008*/ 	.byte	0x01, 0x35
	.zero		2


	//----- nvinfo : EIATTR_PARAM_CBANK
	.align		4
        /*000c*/ 	.byte	0x04, 0x0a
        /*000e*/ 	.short	(.L_481 - .L_480)
	.align		4
.L_480:
        /*0010*/ 	.word	index@(.nv.constant0._ZN2at6native18elementwise_kernelILi128ELi4EZNS0_15gpu_kernel_implIZZZNS0_16sinh_kernel_cudaERNS_18TensorIteratorBaseEENKUlvE0_clEvENKUlvE0_clEvEUlfE_EEvS4_RKT_EUliE_EEviT1_)
        /*0014*/ 	.short	0x0160
        /*0016*/ 	.short	0x0220


	//----- nvinfo : EIATTR_CBANK_PARAM_SIZE
	.align		4
.L_481:
        /*0018*/ 	.byte	0x03, 0x19
        /*001a*/ 	.short	0x0220


	//----- nvinfo : EIATTR_KPARAM_INFO
	.align		4
        /*001c*/ 	.byte	0x04, 0x17
        /*001e*/ 	.short	(.L_483 - .L_482)
.L_482:
        /*0020*/ 	.word	0x00000000
        /*0024*/ 	.short	0x0001
        /*0026*/ 	.short	0x0008
        /*0028*/ 	.byte	0x00, 0xf0, 0x61, 0x08


	//----- nvinfo : EIATTR_KPARAM_INFO
	.align		4
.L_483:
        /*002c*/ 	.byte	0x04, 0x17
        /*002e*/ 	.short	(.L_485 - .L_484)
.L_484:
        /*0030*/ 	.word	0x00000000
        /*0034*/ 	.short	0x0000
        /*0036*/ 	.short	0x0000
        /*0038*/ 	.byte	0x00, 0xf0, 0x11, 0x00


	//----- nvinfo : EIATTR_MAXREG_COUNT
	.align		4
.L_485:
        /*003c*/ 	.byte	0x03, 0x1b
        /*003e*/ 	.short	0x0080


	//----- nvinfo : EIATTR_EXTERNS
	.align		4
        /*0040*/ 	.byte	0x04, 0x0f
        /*0042*/ 	.short	(.L_487 - .L_486)


	//   ....[0]....
	.align		4
.L_486:
        /*0044*/ 	.word	index@(__assertfail)


	//----- nvinfo : EIATTR_MERCURY_ISA_VERSION
	.align		4
.L_487:
        /*0048*/ 	.byte	0x03, 0x5f
        /*004a*/ 	.short	0x0000


	//----- nvinfo : EIATTR_SYSCALL_OFFSETS
	.align		4
        /*004c*/ 	.byte	0x04, 0x46
        /*004e*/ 	.short	(.L_489 - .L_488)


	//   ....[0]....
.L_488:
        /*0050*/ 	.word	0x00001c60


	//   ....[1]....
        /*0054*/ 	.word	0x00002c70


	//   ....[2]....
        /*0058*/ 	.word	0x00004910


	//   ....[3]....
        /*005c*/ 	.word	0x00005920


	//   ....[4]....
        /*0060*/ 	.word	0x00007590


	//   ....[5]....
        /*0064*/ 	.word	0x000085a0


	//   ....[6]....
        /*0068*/ 	.word	0x0000a220


	//   ....[7]....
        /*006c*/ 	.word	0x0000b230


	//----- nvinfo : EIATTR_EXIT_INSTR_OFFSETS
	.align		4
.L_489:
        /*0070*/ 	.byte	0x04, 0x1c
        /*0072*/ 	.short	(.L_491 - .L_490)


	//   ....[0]....
.L_490:
        /*0074*/ 	.word	0x00008640


	//   ....[1]....
        /*0078*/ 	.word	0x0000a520


	//   ....[2]....
        /*007c*/ 	.word	0x0000a560


	//   ....[3]....
        /*0080*/ 	.word	0x0000a5f0


	//   ....[4]....
        /*0084*/ 	.word	0x0000a620


	//   ....[5]....
        /*0088*/ 	.word	0x0000a650


	//   ....[6]....
        /*008c*/ 	.word	0x0000a6d0


	//   ....[7]....
        /*0090*/ 	.word	0x0000a700


	//   ....[8]....
        /*0094*/ 	.word	0x0000a790


	//   ....[9]....
        /*0098*/ 	.word	0x0000a7d0


	//   ....[10]....
        /*009c*/ 	.word	0x0000a810


	//   ....[11]....
        /*00a0*/ 	.word	0x0000a8d0


	//   ....[12]....
        /*00a4*/ 	.word	0x0000a920


	//   ....[13]....
        /*00a8*/ 	.word	0x0000aaa0


	//   ....[14]....
        /*00ac*/ 	.word	0x0000abf0


	//   ....[15]....
        /*00b0*/ 	.word	0x0000ac20


	//   ....[16]....
        /*00b4*/ 	.word	0x0000acd0


	//   ....[17]....
        /*00b8*/ 	.word	0x0000ae40


	//   ....[18]....
        /*00bc*/ 	.word	0x0000afb0


	//   ....[19]....
        /*00c0*/ 	.word	0x0000b100


	//   ....[20]....
        /*00c4*/ 	.word	0x0000b240


	//   ....[21]....
        /*00c8*/ 	.word	0x0000b270


	//   ....[22]....
        /*00cc*/ 	.word	0x0000b2a0


	//----- nvinfo : EIATTR_MAX_THREADS
	.align		4
.L_491:
        /*00d0*/ 	.byte	0x04, 0x05
        /*00d2*/ 	.short	(.L_493 - .L_492)
.L_492:
        /*00d4*/ 	.word	0x00000080
        /*00d8*/ 	.word	0x00000001
        /*00dc*/ 	.word	0x00000001


	//----- nvinfo : EIATTR_CRS_STACK_SIZE
	.align		4
.L_493:
        /*00e0*/ 	.byte	0x04, 0x1e
        /*00e2*/ 	.short	(.L_495 - .L_494)
.L_494:
        /*00e4*/ 	.word	0x00000000
.L_495:


//--------------------- .nv.info._ZN2at6native27unrolled_elementwise_kernelIZZZNS0_16sinh_kernel_cudaERNS_18TensorIteratorBaseEENKUlvE0_clEvENKUlvE0_clEvEUlfE_St5arrayIPcLm2EELi4E23TrivialOffsetCalculatorILi1EjESB_NS0_6memory12LoadWithCastILi1EEENSC_13StoreWithCastILi1EEEEEviT_T0_T2_T3_T4_T5_ --------------------------
	.section	.nv.info._ZN2at6native27unrolled_elementwise_kernelIZZZNS0_16sinh_kernel_cudaERNS_18TensorIteratorBaseEENKUlvE0_clEvENKUlvE0_clEvEUlfE_St5arrayIPcLm2EELi4E23TrivialOffsetCalculatorILi1EjESB_NS0_6memory12LoadWithCastILi1EEENSC_13StoreWithCastILi1EEEEEviT_T0_T2_T3_T4_T5_,"",@"SHT_CUDA_INFO"
	.sectionflags	@""
	.align	4


	//----- nvinfo : EIATTR_CUDA_API_VERSION
	.align		4
        /*0000*/ 	.byte	0x04, 0x37
        /*0002*/ 	.short	(.L_497 - .L_496)
.L_496:
        /*0004*/ 	.word	0x00000082


	//----- nvinfo : EIATTR_SW2861232_WAR
	.align		4
.L_497:
        /*0008*/ 	.byte	0x01, 0x35
	.zero		2


	//----- nvinfo : EIATTR_PARAM_CBANK
	.align		4
        /*000c*/ 	.byte	0x04, 0x0a
        /*000e*/ 	.short	(.L_499 - .L_498)
	.align		4
.L_498:
        /*0010*/ 	.word	index@(.nv.constant0._ZN2at6native27unrolled_elementwise_kernelIZZZNS0_16sinh_kernel_cudaERNS_18TensorIteratorBaseEENKUlvE0_clEvENKUlvE0_clEvEUlfE_St5arrayIPcLm2EELi4E23TrivialOffsetCalculatorILi1EjESB_NS0_6memory12LoadWithCastILi1EEENSC_13StoreWithCastILi1EEEEEviT_T0_T2_T3_T4_T5_)
        /*0014*/ 	.short	0x0160
        /*0016*/ 	.short	0x002c


	//----- nvinfo : EIATTR_CBANK_PARAM_SIZE
	.align		4
.L_499:
        /*0018*/ 	.byte	0x03, 0x19
        /*001a*/ 	.short	0x002c


	//----- nvinfo : EIATTR_KPARAM_INFO
	.align		4
        /*001c*/ 	.byte	0x04, 0x17
        /*001e*/ 	.short	(.L_501 - .L_500)
.L_500:
        /*0020*/ 	.word	0x00000000
        /*0024*/ 	.short	0x0006
        /*0026*/ 	.short	0x0024
        /*0028*/ 	.byte	0x00, 0xf0, 0x21, 0x00


	//----- nvinfo : EIATTR_KPARAM_INFO
	.align		4
.L_501:
        /*002c*/ 	.byte	0x04, 0x17
        /*002e*/ 	.short	(.L_503 - .L_502)
.L_502:
        /*0030*/ 	.word	0x00000000
        /*0034*/ 	.short	0x0005
        /*0036*/ 	.short	0x001c
        /*0038*/ 	.byte	0x00, 0xf0, 0x21, 0x00


	//----- nvinfo : EIATTR_KPARAM_INFO
	.align		4
.L_503:
        /*003c*/ 	.byte	0x04, 0x17
        /*003e*/ 	.short	(.L_505 - .L_504)
.L_504:
        /*0040*/ 	.word	0x00000000
        /*0044*/ 	.short	0x0004
        /*0046*/ 	.short	0x0019
        /*0048*/ 	.byte	0x00, 0xf0, 0x05, 0x00


	//----- nvinfo : EIATTR_KPARAM_INFO
	.align		4
.L_505:
        /*004c*/ 	.byte	0x04, 0x17
        /*004e*/ 	.short	(.L_507 - .L_506)
.L_506:
        /*0050*/ 	.word	0x00000000
        /*0054*/ 	.short	0x0003
        /*0056*/ 	.short	0x0018
        /*0058*/ 	.byte	0x00, 0xf0, 0x05, 0x00


	//----- nvinfo : EIATTR_KPARAM_INFO
	.align		4
.L_507:
        /*005c*/ 	.byte	0x04, 0x17
        /*005e*/ 	.short	(.L_509 - .L_508)
.L_508:
        /*0060*/ 	.word	0x00000000
        /*0064*/ 	.short	0x0002
        /*0066*/ 	.short	0x0008
        /*0068*/ 	.byte	0x00, 0xf0, 0x41, 0x00


	//----- nvinfo : EIATTR_KPARAM_INFO
	.align		4
.L_509:
        /*006c*/ 	.byte	0x04, 0x17
        /*006e*/ 	.short	(.L_511 - .L_510)
.L_510:
        /*0070*/ 	.word	0x00000000
        /*0074*/ 	.short	0x0001
        /*0076*/ 	.short	0x0004
        /*0078*/ 	.byte	0x00, 0xf0, 0x05, 0x00


	//----- nvinfo : EIATTR_KPARAM_INFO
	.align		4
.L_511:
        /*007c*/ 	.byte	0x04, 0x17
        /*007e*/ 	.short	(.L_513 - .L_512)
.L_512:
        /*0080*/ 	.word	0x00000000
        /*0084*/ 	.short	0x0000
        /*0086*/ 	.short	0x0000
        /*0088*/ 	.byte	0x00, 0xf0, 0x11, 0x00


	//----- nvinfo : EIATTR_MAXREG_COUNT
	.align		4
.L_513:
        /*008c*/ 	.byte	0x03, 0x1b
        /*008e*/ 	.short	0x00ff


	//----- nvinfo : EIATTR_EXTERNS
	.align		4
        /*0090*/ 	.byte	0x04, 0x0f
        /*0092*/ 	.short	(.L_515 - .L_514)


	//   ....[0]....
	.align		4
.L_514:
        /*0094*/ 	.word	index@(__assertfail)


	//----- nvinfo : EIATTR_MERCURY_ISA_VERSION
	.align		4
.L_515:
        /*0098*/ 	.byte	0x03, 0x5f
        /*009a*/ 	.short	0x0000


	//----- nvinfo : EIATTR_SYSCALL_OFFSETS
	.align		4
        /*009c*/ 	.byte	0x04, 0x46
        /*009e*/ 	.short	(.L_517 - .L_516)


	//   ....[0]....
.L_516:
        /*00a0*/ 	.word	0x00000e50


	//   ....[1]....
        /*00a4*/ 	.word	0x00001cd0


	//   ....[2]....
        /*00a8*/ 	.word	0x00002b60


	//   ....[3]....
        /*00ac*/ 	.word	0x00003990


	//   ....[4]....
        /*00b0*/ 	.word	0x00005110


	//   ....[5]....
        /*00b4*/ 	.word	0x00006020


	//   ....[6]....
        /*00b8*/ 	.word	0x00006ef0


	//   ....[7]....
        /*00bc*/ 	.word	0x00007dc0


	//----- nvinfo : EIATTR_EXIT_INSTR_OFFSETS
	.align		4
.L_517:
        /*00c0*/ 	.byte	0x04, 0x1c
        /*00c2*/ 	.short	(.L_519 - .L_518)


	//   ....[0]....
.L_518:
        /*00c4*/ 	.word	0x00006f90


	//   ....[1]....
        /*00c8*/ 	.word	0x000070b0


	//   ....[2]....
        /*00cc*/ 	.word	0x000070f0


	//   ....[3]....
        /*00d0*/ 	.word	0x00007180


	//   ....[4]....
        /*00d4*/ 	.word	0x000071b0


	//   ....[5]....
        /*00d8*/ 	.word	0x000071e0


	//   ....[6]....
        /*00dc*/ 	.word	0x00007260


	//   ....[7]....
        /*00e0*/ 	.word	0x00007290


	//   ....[8]....
        /*00e4*/ 	.word	0x00007320


	//   ....[9]....
        /*00e8*/ 	.word	0x00007360


	//   ....[10]....
        /*00ec*/ 	.word	0x000073a0


	//   ....[11]....
        /*00f0*/ 	.word	0x00007460


	//   ....[12]....
        /*00f4*/ 	.word	0x000074b0


	//   ....[13]....
        /*00f8*/ 	.word	0x00007630


	//   ....[14]....
        /*00fc*/ 	.word	0x00007780


	//   ....[15]....
        /*0100*/ 	.word	0x000077b0


	//   ....[16]....
        /*0104*/ 	.word	0x00007860


	//   ....[17]....
        /*0108*/ 	.word	0x000079d0


	//   ....[18]....
        /*010c*/ 	.word	0x00007b40


	//   ....[19]....
        /*0110*/ 	.word	0x00007c90


	//   ....[20]....
        /*0114*/ 	.word	0x00007dd0


	//   ....[21]....
        /*0118*/ 	.word	0x00007e00


	//   ....[22]....
        /*011c*/ 	.word	0x00007e30


	//----- nvinfo : EIATTR_MAX_THREADS
	.align		4
.L_519:
        /*0120*/ 	.byte	0x04, 0x05
        /*0122*/ 	.short	(.L_521 - .L_520)
.L_520:
        /*0124*/ 	.word	0x00000080
        /*0128*/ 	.word	0x00000001
        /*012c*/ 	.word	0x00000001


	//----- nvinfo : EIATTR_CRS_STACK_SIZE
	.align		4
.L_521:
        /*0130*/ 	.byte	0x04, 0x1e
        /*0132*/ 	.short	(.L_523 - .L_522)
.L_522:
        /*0134*/ 	.word	0x00000000
.L_523:


//--------------------- .nv.info._ZN2at6native18elementwise_kernelILi128ELi2EZNS0_22gpu_kernel_impl_nocastIZZZNS0_16sinh_kernel_cudaERNS_18TensorIteratorBaseEENKUlvE0_clEvENKUlvE0_clEvEUlfE_EEvS4_RKT_EUliE_EEviT1_ --------------------------
	.section	.nv.info._ZN2at6native18elementwise_kernelILi128ELi2EZNS0_22gpu_kernel_impl_nocastIZZZNS0_16sinh_kernel_cudaERNS_18TensorIteratorBaseEENKUlvE0_clEvENKUlvE0_clEvEUlfE_EEvS4_RKT_EUliE_EEviT1_,"",@"SHT_CUDA_INFO"
	.sectionflags	@""
	.align	4


	//----- nvinfo : EIATTR_CUDA_API_VERSION
	.align		4
        /*0000*/ 	.byte	0x04, 0x37
        /*0002*/ 	.short	(.L_525 - .L_524)
.L_524:
        /*0004*/ 	.word	0x00000082


	//----- nvinfo : EIATTR_SW2861232_WAR
	.align		4
.L_525:
        /*0008*/ 	.byte	0x01, 0x35
	.zero		2


	//----- nvinfo : EIATTR_PARAM_CBANK
	.align		4
        /*000c*/ 	.byte	0x04, 0x0a
        /*000e*/ 	.short	(.L_527 - .L_526)
	.align		4
.L_526:
        /*0010*/ 	.word	index@(.nv.constant0._ZN2at6native18elementwise_kernelILi128ELi2EZNS0_22gpu_kernel_impl_nocastIZZZNS0_16sinh_kernel_cudaERNS_18TensorIteratorBaseEENKUlvE0_clEvENKUlvE0_clEvEUlfE_EEvS4_RKT_EUliE_EEviT1_)
        /*0014*/ 	.short	0x0160
        /*0016*/ 	.short	0x0220


	//----- nvinfo : EIATTR_CBANK_PARAM_SIZE
	.align		4
.L_527:
        /*0018*/ 	.byte	0x03, 0x19
        /*001a*/ 	.short	0x0220


	//----- nvinfo : EIATTR_KPARAM_INFO
	.align		4
        /*001c*/ 	.byte	0x04, 0x17
        /*001e*/ 	.short	(.L_529 - .L_528)
.L_528:
        /*0020*/ 	.word	0x00000000
        /*0024*/ 	.short	0x0001
        /*0026*/ 	.short	0x0008
        /*0028*/ 	.byte	0x00, 0xf0, 0x61, 0x08


	//----- nvinfo : EIATTR_KPARAM_INFO
	.align		4
.L_529:
        /*002c*/ 	.byte	0x04, 0x17
        /*002e*/ 	.short	(.L_531 - .L_530)
.L_530:
        /*0030*/ 	.word	0x00000000
        /*0034*/ 	.short	0x0000
        /*0036*/ 	.short	0x0000
        /*0038*/ 	.byte	0x00, 0xf0, 0x11, 0x00


	//----- nvinfo : EIATTR_MAXREG_COUNT
	.align		4
.L_531:
        /*003c*/ 	.byte	0x03, 0x1b
        /*003e*/ 	.short	0x0080


	//----- nvinfo : EIATTR_MERCURY_ISA_VERSION
	.align		4
        /*0040*/ 	.byte	0x03, 0x5f
        /*0042*/ 	.short	0x0000


	//----- nvinfo : EIATTR_EXIT_INSTR_OFFSETS
	.align		4
        /*0044*/ 	.byte	0x04, 0x1c
        /*0046*/ 	.short	(.L_533 - .L_532)


	//   ....[0]....
.L_532:
        /*0048*/ 	.word	0x000010e0


	//   ....[1]....
        /*004c*/ 	.word	0x00002120


	//----- nvinfo : EIATTR_MAX_THREADS
	.align		4
.L_533:
        /*0050*/ 	.byte	0x04, 0x05
        /*0052*/ 	.short	(.L_535 - .L_534)
.L_534:
        /*0054*/ 	.word	0x00000080
        /*0058*/ 	.word	0x00000001
        /*005c*/ 	.word	0x00000001


	//----- nvinfo : EIATTR_CRS_STACK_SIZE
	.align		4
.L_535:
        /*0060*/ 	.byte	0x04, 0x1e
        /*0062*/ 	.short	(.L_537 - .L_536)
.L_536:
        /*0064*/ 	.word	0x00000000
.L_537:


//--------------------- .nv.info._ZN2at6native27unrolled_elementwise_kernelIZZZNS0_16sinh_kernel_cudaERNS_18TensorIteratorBaseEENKUlvE0_clEvENKUlvE0_clEvEUlfE_St5arrayIPcLm2EELi4E23TrivialOffsetCalculatorILi1EjESB_NS0_6memory15LoadWithoutCastENSC_16StoreWithoutCastEEEviT_T0_T2_T3_T4_T5_ --------------------------
	.section	.nv.info._ZN2at6native27unrolled_elementwise_kernelIZZZNS0_16sinh_kernel_cudaERNS_18TensorIteratorBaseEENKUlvE0_clEvENKUlvE0_clEvEUlfE_St5arrayIPcLm2EELi4E23TrivialOffsetCalculatorILi1EjESB_NS0_6memory15LoadWithoutCastENSC_16StoreWithoutCastEEEviT_T0_T2_T3_T4_T5_,"",@"SHT_CUDA_INFO"
	.sectionflags	@""
	.align	4


	//----- nvinfo : EIATTR_CUDA_API_VERSION
	.align		4
        /*0000*/ 	.byte	0x04, 0x37
        /*0002*/ 	.short	(.L_539 - .L_538)
.L_538:
        /*0004*/ 	.word	0x00000082


	//----- nvinfo : EIATTR_SW2861232_WAR
	.align		4
.L_539:
        /*0008*/ 	.byte	0x01, 0x35
	.zero		2


	//----- nvinfo : EIATTR_PARAM_CBANK
	.align		4
        /*000c*/ 	.byte	0x04, 0x0a
        /*000e*/ 	.short	(.L_541 - .L_540)
	.align		4
.L_540:
        /*0010*/ 	.word	index@(.nv.constant0._ZN2at6native27unrolled_elementwise_kernelIZZZNS0_16sinh_kernel_cudaERNS_18TensorIteratorBaseEENKUlvE0_clEvENKUlvE0_clEvEUlfE_St5arrayIPcLm2EELi4E23TrivialOffsetCalculatorILi1EjESB_NS0_6memory15LoadWithoutCastENSC_16StoreWithoutCastEEEviT_T0_T2_T3_T4_T5_)
        /*0014*/ 	.short	0x0160
        /*0016*/ 	.short	0x001c


	//----- nvinfo : EIATTR_CBANK_PARAM_SIZE
	.align		4
.L_541:
        /*0018*/ 	.byte	0x03, 0x19
        /*001a*/ 	.short	0x001c


	//----- nvinfo : EIATTR_KPARAM_INFO
	.align		4
        /*001c*/ 	.byte	0x04, 0x17
        /*001e*/ 	.short	(.L_543 - .L_542)
.L_542:
        /*0020*/ 	.word	0x00000000
        /*0024*/ 	.short	0x0006
        /*0026*/ 	.short	0x001b
        /*0028*/ 	.byte	0x00, 0xf0, 0x05, 0x00


	//----- nvinfo : EIATTR_KPARAM_INFO
	.align		4
.L_543:
        /*002c*/ 	.byte	0x04, 0x17
        /*002e*/ 	.short	(.L_545 - .L_544)
.L_544:
        /*0030*/ 	.word	0x00000000
        /*0034*/ 	.short	0x0005
        /*0036*/ 	.short	0x001a
        /*0038*/ 	.byte	0x00, 0xf0, 0x05, 0x00


	//----- nvinfo : EIATTR_KPARAM_INFO
	.align		4
.L_545:
        /*003c*/ 	.byte	0x04, 0x17
        /*003e*/ 	.short	(.L_547 - .L_546)
.L_546:
        /*0040*/ 	.word	0x00000000
        /*0044*/ 	.short	0x0004
        /*0046*/ 	.short	0x0019
        /*0048*/ 	.byte	0x00, 0xf0, 0x05, 0x00


	//----- nvinfo : EIATTR_KPARAM_INFO
	.align		4
.L_547:
        /*004c*/ 	.byte	0x04, 0x17
        /*004e*/ 	.short	(.L_549 - .L_548)
.L_548:
        /*0050*/ 	.word	0x00000000
        /*0054*/ 	.short	0x0003
        /*0056*/ 	.short	0x0018
        /*0058*/ 	.byte	0x00, 0xf0, 0x05, 0x00


	//----- nvinfo : EIATTR_KPARAM_INFO
	.align		4
.L_549:
        /*005c*/ 	.byte	0x04, 0x17
        /*005e*/ 	.short	(.L_551 - .L_550)
.L_550:
        /*0060*/ 	.word	0x00000000
        /*0064*/ 	.short	0x0002
        /*0066*/ 	.short	0x0008
        /*0068*/ 	.byte	0x00, 0xf0, 0x41, 0x00


	//----- nvinfo : EIATTR_KPARAM_INFO
	.align		4
.L_551:
        /*006c*/ 	.byte	0x04, 0x17
        /*006e*/ 	.short	(.L_553 - .L_552)
.L_552:
        /*0070*/ 	.word	0x00000000
        /*0074*/ 	.short	0x0001
        /*0076*/ 	.short	0x0004
        /*0078*/ 	.byte	0x00, 0xf0, 0x05, 0x00


	//----- nvinfo : EIATTR_KPARAM_INFO
	.align		4
.L_553:
        /*007c*/ 	.byte	0x04, 0x17
        /*007e*/ 	.short	(.L_555 - .L_554)
.L_554:
        /*0080*/ 	.word	0x00000000
        /*0084*/ 	.short	0x0000
        /*0086*/ 	.short	0x0000
        /*0088*/ 	.byte	0x00, 0xf0, 0x11, 0x00


	//----- nvinfo : EIATTR_MAXREG_COUNT
	.align		4
.L_555:
        /*008c*/ 	.byte	0x03, 0x1b
        /*008e*/ 	.short	0x00ff


	//----- nvinfo : EIATTR_MERCURY_ISA_VERSION
	.align		4
        /*0090*/ 	.byte	0x03, 0x5f
        /*0092*/ 	.short	0x0000


	//----- nvinfo : EIATTR_EXIT_INSTR_OFFSETS
	.align		4
        /*0094*/ 	.byte	0x04, 0x1c
        /*0096*/ 	.short	(.L_557 - .L_556)


	//   ....[0]....
.L_556:
        /*0098*/ 	.word	0x00000aa0


	//   ....[1]....
        /*009c*/ 	.word	0x00000af0


	//----- nvinfo : EIATTR_MAX_THREADS
	.align		4
.L_557:
        /*00a0*/ 	.byte	0x04, 0x05
        /*00a2*/ 	.short	(.L_559 - .L_558)
.L_558:
        /*00a4*/ 	.word	0x00000080
        /*00a8*/ 	.word	0x00000001
        /*00ac*/ 	.word	0x00000001


	//----- nvinfo : EIATTR_CRS_STACK_SIZE
	.align		4
.L_559:
        /*00b0*/ 	.byte	0x04, 0x1e
        /*00b2*/ 	.short	(.L_561 - .L_560)
.L_560:
        /*00b4*/ 	.word	0x00000000
.L_561:


//--------------------- .nv.info._ZN2at6native29vectorized_elementwise_kernelILi2EZZZNS0_16sinh_kernel_cudaERNS_18TensorIteratorBaseEENKUlvE0_clEvENKUlvE0_clEvEUlfE_St5arrayIPcLm2EEEEviT0_T1_ --------------------------
	.section	.nv.info._ZN2at6native29vectorized_elementwise_kernelILi2EZZZNS0_16sinh_kernel_cudaERNS_18TensorIteratorBaseEENKUlvE0_clEvENKUlvE0_clEvEUlfE_St5arrayIPcLm2EEEEviT0_T1_,"",@"SHT_CUDA_INFO"
	.sectionflags	@""
	.align	4


	//----- nvinfo : EIATTR_CUDA_API_VERSION
	.align		4
        /*0000*/ 	.byte	0x04, 0x37
        /*0002*/ 	.short	(.L_563 - .L_562)
.L_562:
        /*0004*/ 	.word	0x00000082


	//----- nvinfo : EIATTR_SW2861232_WAR
	.align		4
.L_563:
        /*0008*/ 	.byte	0x01, 0x35
	.zero		2


	//----- nvinfo : EIATTR_PARAM_CBANK
	.align		4
        /*000c*/ 	.byte	0x04, 0x0a
        /*000e*/ 	.short	(.L_565 - .L_564)
	.align		4
.L_564:
        /*0010*/ 	.word	index@(.nv.constant0._ZN2at6native29vectorized_elementwise_kernelILi2EZZZNS0_16sinh_kernel_cudaERNS_18TensorIteratorBaseEENKUlvE0_clEvENKUlvE0_clEvEUlfE_St5arrayIPcLm2EEEEviT0_T1_)
        /*0014*/ 	.short	0x0160
        /*0016*/ 	.short	0x0018


	//----- nvinfo : EIATTR_CBANK_PARAM_SIZE
	.align		4
.L_565:
        /*0018*/ 	.byte	0x03, 0x19
        /*001a*/ 	.short	0x0018


	//----- nvinfo : EIATTR_KPARAM_INFO
	.align		4
        /*001c*/ 	.byte	0x04, 0x17
        /*001e*/ 	.short	(.L_567 - .L_566)
.L_566:
        /*0020*/ 	.word	0x00000000
        /*0024*/ 	.short	0x0002
        /*0026*/ 	.short	0x0008
        /*0028*/ 	.byte	0x00, 0xf0, 0x41, 0x00


	//----- nvinfo : EIATTR_KPARAM_INFO
	.align		4
.L_567:
        /*002c*/ 	.byte	0x04, 0x17
        /*002e*/ 	.short	(.L_569 - .L_568)
.L_568:
        /*0030*/ 	.word	0x00000000
        /*0034*/ 	.short	0x0001
        /*0036*/ 	.short	0x0004
        /*0038*/ 	.byte	0x00, 0xf0, 0x05, 0x00


	//----- nvinfo : EIATTR_KPARAM_INFO
	.align		4
.L_569:
        /*003c*/ 	.byte	0x04, 0x17
        /*003e*/ 	.short	(.L_571 - .L_570)
.L_570:
        /*0040*/ 	.word	0x00000000
        /*0044*/ 	.short	0x0000
        /*0046*/ 	.short	0x0000
        /*0048*/ 	.byte	0x00, 0xf0, 0x11, 0x00


	//----- nvinfo : EIATTR_MAXREG_COUNT
	.align		4
.L_571:
        /*004c*/ 	.byte	0x03, 0x1b
        /*004e*/ 	.short	0x00ff


	//----- nvinfo : EIATTR_MERCURY_ISA_VERSION
	.align		4
        /*0050*/ 	.byte	0x03, 0x5f
        /*0052*/ 	.short	0x0000


	//----- nvinfo : EIATTR_EXIT_INSTR_OFFSETS
	.align		4
        /*0054*/ 	.byte	0x04, 0x1c
        /*0056*/ 	.short	(.L_573 - .L_572)


	//   ....[0]....
.L_572:
        /*0058*/ 	.word	0x00000cf0


	//   ....[1]....
        /*005c*/ 	.word	0x000022b0


	//   ....[2]....
        /*0060*/ 	.word	0x00002300


	//----- nvinfo : EIATTR_MAX_THREADS
	.align		4
.L_573:
        /*0064*/ 	.byte	0x04, 0x05
        /*0066*/ 	.short	(.L_575 - .L_574)
.L_574:
        /*0068*/ 	.word	0x00000080
        /*006c*/ 	.word	0x00000001
        /*0070*/ 	.word	0x00000001


	//----- nvinfo : EIATTR_CRS_STACK_SIZE
	.align		4
.L_575:
        /*0074*/ 	.byte	0x04, 0x1e
        /*0076*/ 	.short	(.L_577 - .L_576)
.L_576:
        /*0078*/ 	.word	0x00000000
.L_577:


//--------------------- .nv.info._ZN2at6native29vectorized_elementwise_kernelILi4EZZZNS0_16sinh_kernel_cudaERNS_18TensorIteratorBaseEENKUlvE0_clEvENKUlvE0_clEvEUlfE_St5arrayIPcLm2EEEEviT0_T1_ --------------------------
	.section	.nv.info._ZN2at6native29vectorized_elementwise_kernelILi4EZZZNS0_16sinh_kernel_cudaERNS_18TensorIteratorBaseEENKUlvE0_clEvENKUlvE0_clEvEUlfE_St5arrayIPcLm2EEEEviT0_T1_,"",@"SHT_CUDA_INFO"
	.sectionflags	@""
	.align	4


	//----- nvinfo : EIATTR_CUDA_API_VERSION
	.align		4
        /*0000*/ 	.byte	0x04, 0x37
        /*0002*/ 	.short	(.L_579 - .L_578)
.L_578:
        /*0004*/ 	.word	0x00000082


	//----- nvinfo : EIATTR_SW2861232_WAR
	.align		4
.L_579:
        /*0008*/ 	.byte	0x01, 0x35
	.zero		2


	//----- nvinfo : EIATTR_PARAM_CBANK
	.align		4
        /*000c*/ 	.byte	0x04, 0x0a
        /*000e*/ 	.short	(.L_581 - .L_580)
	.align		4
.L_580:
        /*0010*/ 	.word	index@(.nv.constant0._ZN2at6native29vectorized_elementwise_kernelILi4EZZZNS0_16sinh_kernel_cudaERNS_18TensorIteratorBaseEENKUlvE0_clEvENKUlvE0_clEvEUlfE_St5arrayIPcLm2EEEEviT0_T1_)
        /*0014*/ 	.short	0x0160
        /*0016*/ 	.short	0x0018


	//----- nvinfo : EIATTR_CBANK_PARAM_SIZE
	.align		4
.L_581:
        /*0018*/ 	.byte	0x03, 0x19
        /*001a*/ 	.short	0x0018


	//----- nvinfo : EIATTR_KPARAM_INFO
	.align		4
        /*001c*/ 	.byte	0x04, 0x17
        /*001e*/ 	.short	(.L_583 - .L_582)
.L_582:
        /*0020*/ 	.word	0x00000000
        /*0024*/ 	.short	0x0002
        /*0026*/ 	.short	0x0008
        /*0028*/ 	.byte	0x00, 0xf0, 0x41, 0x00


	//----- nvinfo : EIATTR_KPARAM_INFO
	.align		4
.L_583:
        /*002c*/ 	.byte	0x04, 0x17
        /*002e*/ 	.short	(.L_585 - .L_584)
.L_584:
        /*0030*/ 	.word	0x00000000
        /*0034*/ 	.short	0x0001
        /*0036*/ 	.short	0x0004
        /*0038*/ 	.byte	0x00, 0xf0, 0x05, 0x00


	//----- nvinfo : EIATTR_KPARAM_INFO
	.align		4
.L_585:
        /*003c*/ 	.byte	0x04, 0x17
        /*003e*/ 	.short	(.L_587 - .L_586)
.L_586:
        /*0040*/ 	.word	0x00000000
        /*0044*/ 	.short	0x0000
        /*0046*/ 	.short	0x0000
        /*0048*/ 	.byte	0x00, 0xf0, 0x11, 0x00


	//----- nvinfo : EIATTR_MAXREG_COUNT
	.align		4
.L_587:
        /*004c*/ 	.byte	0x03, 0x1b
        /*004e*/ 	.short	0x00ff


	//----- nvinfo : EIATTR_MERCURY_ISA_VERSION
	.align		4
        /*0050*/ 	.byte	0x03, 0x5f
        /*0052*/ 	.short	0x0000


	//----- nvinfo : EIATTR_EXIT_INSTR_OFFSETS
	.align		4
        /*0054*/ 	.byte	0x04, 0x1c
        /*0056*/ 	.short	(.L_589 - .L_588)


	//   ....[0]....
.L_588:
        /*0058*/ 	.word	0x00000cb0


	//   ....[1]....
        /*005c*/ 	.word	0x00002280


	//   ....[2]....
        /*0060*/ 	.word	0x000022d0


	//----- nvinfo : EIATTR_MAX_THREADS
	.align		4
.L_589:
        /*0064*/ 	.byte	0x04, 0x05
        /*0066*/ 	.short	(.L_591 - .L_590)
.L_590:
        /*0068*/ 	.word	0x00000080
        /*006c*/ 	.word	0x00000001
        /*0070*/ 	.word	0x00000001


	//----- nvinfo : EIATTR_CRS_STACK_SIZE
	.align		4
.L_591:
        /*0074*/ 	.byte	0x04, 0x1e
        /*0076*/ 	.short	(.L_593 - .L_592)
.L_592:
        /*0078*/ 	.word	0x00000000
.L_593:


//--------------------- .nv.info._ZN2at6native29vectorized_elementwise_kernelILi8EZZZNS0_16sinh_kernel_cudaERNS_18TensorIteratorBaseEENKUlvE0_clEvENKUlvE0_clEvEUlfE_St5arrayIPcLm2EEEEviT0_T1_ --------------------------
	.section	.nv.info._ZN2at6native29vectorized_elementwise_kernelILi8EZZZNS0_16sinh_kernel_cudaERNS_18TensorIteratorBaseEENKUlvE0_clEvENKUlvE0_clEvEUlfE_St5arrayIPcLm2EEEEviT0_T1_,"",@"SHT_CUDA_INFO"
	.sectionflags	@""
	.align	4


	//----- nvinfo : EIATTR_CUDA_API_VERSION
	.align		4
        /*0000*/ 	.byte	0x04, 0x37
        /*0002*/ 	.short	(.L_595 - .L_594)
.L_594:
        /*0004*/ 	.word	0x00000082


	//----- nvinfo : EIATTR_SW2861232_WAR
	.align		4
.L_595:
        /*0008*/ 	.byte	0x01, 0x35
	.zero		2


	//----- nvinfo : EIATTR_PARAM_CBANK
	.align		4
        /*000c*/ 	.byte	0x04, 0x0a
        /*000e*/ 	.short	(.L_597 - .L_596)
	.align		4
.L_596:
        /*0010*/ 	.word	index@(.nv.constant0._ZN2at6native29vectorized_elementwise_kernelILi8EZZZNS0_16sinh_kernel_cudaERNS_18TensorIteratorBaseEENKUlvE0_clEvENKUlvE0_clEvEUlfE_St5arrayIPcLm2EEEEviT0_T1_)
        /*0014*/ 	.short	0x0160
        /*0016*/ 	.short	0x0018


	//----- nvinfo : EIATTR_CBANK_PARAM_SIZE
	.align		4
.L_597:
        /*0018*/ 	.byte	0x03, 0x19
        /*001a*/ 	.short	0x0018


	//----- nvinfo : EIATTR_KPARAM_INFO
	.align		4
        /*001c*/ 	.byte	0x04, 0x17
        /*001e*/ 	.short	(.L_599 - .L_598)
.L_598:
        /*0020*/ 	.word	0x00000000
        /*0024*/ 	.short	0x0002
        /*0026*/ 	.short	0x0008
        /*0028*/ 	.byte	0x00, 0xf0, 0x41, 0x00


	//----- nvinfo : EIATTR_KPARAM_INFO
	.align		4
.L_599:
        /*002c*/ 	.byte	0x04, 0x17
        /*002e*/ 	.short	(.L_601 - .L_600)
.L_600:
        /*0030*/ 	.word	0x00000000
        /*0034*/ 	.short	0x0001
        /*0036*/ 	.short	0x0004
        /*0038*/ 	.byte	0x00, 0xf0, 0x05, 0x00


	//----- nvinfo : EIATTR_KPARAM_INFO
	.align		4
.L_601:
        /*003c*/ 	.byte	0x04, 0x17
        /*003e*/ 	.short	(.L_603 - .L_602)
.L_602:
        /*0040*/ 	.word	0x00000000
        /*0044*/ 	.short	0x0000
        /*0046*/ 	.short	0x0000
        /*0048*/ 	.byte	0x00, 0xf0, 0x11, 0x00


	//----- nvinfo : EIATTR_MAXREG_COUNT
	.align		4
.L_603:
        /*004c*/ 	.byte	0x03, 0x1b
        /*004e*/ 	.short	0x00ff


	//----- nvinfo : EIATTR_MERCURY_ISA_VERSION
	.align		4
        /*0050*/ 	.byte	0x03, 0x5f
        /*0052*/ 	.short	0x0000


	//----- nvinfo : EIATTR_EXIT_INSTR_OFFSETS
	.align		4
        /*0054*/ 	.byte	0x04, 0x1c
        /*0056*/ 	.short	(.L_605 - .L_604)


	//   ....[0]....
.L_604:
        /*0058*/ 	.word	0x00000010


	//----- nvinfo : EIATTR_MAX_THREADS
	.align		4
.L_605:
        /*005c*/ 	.byte	0x04, 0x05
        /*005e*/ 	.short	(.L_607 - .L_606)
.L_606:
        /*0060*/ 	.word	0x00000080
        /*0064*/ 	.word	0x00000001
        /*0068*/ 	.word	0x00000001
.L_607:


//--------------------- .nv.info._ZN2at6native18elementwise_kernelILi128ELi4EZNS0_15gpu_kernel_implIZZZNS0_16sinh_kernel_cudaERNS_18TensorIteratorBaseEENKUlvE0_clEvENKUlvE_clEvEUldE_EEvS4_RKT_EUliE_EEviT1_ --------------------------
	.section	.nv.info._ZN2at6native18elementwise_kernelILi128ELi4EZNS0_15gpu_kernel_implIZZZNS0_16sinh_kernel_cudaERNS_18TensorIteratorBaseEENKUlvE0_clEvENKUlvE_clEvEUldE_EEvS4_RKT_EUliE_EEviT1_,"",@"SHT_CUDA_INFO"
	.sectionflags	@""
	.align	4


	//----- nvinfo : EIATTR_CUDA_API_VERSION
	.align		4
        /*0000*/ 	.byte	0x04, 0x37
        /*0002*/ 	.short	(.L_609 - .L_608)
.L_608:
        /*0004*/ 	.word	0x00000082


	//----- nvinfo : EIATTR_SW2861232_WAR
	.align		4
.L_609:
        /*0008*/ 	.byte	0x01, 0x35
	.zero		2


	//----- nvinfo : EIATTR_PARAM_CBANK
	.align		4
        /*000c*/ 	.byte	0x04, 0x0a
        /*000e*/ 	.short	(.L_611 - .L_610)
	.align		4
.L_610:
        /*0010*/ 	.word	index@(.nv.constant0._ZN2at6native18elementwise_kernelILi128ELi4EZNS0_15gpu_kernel_implIZZZNS0_16sinh_kernel_cudaERNS_18TensorIteratorBaseEENKUlvE0_clEvENKUlvE_clEvEUldE_EEvS4_RKT_EUliE_EEviT1_)
        /*0014*/ 	.short	0x0160
        /*0016*/ 	.short	0x0220


	//----- nvinfo : EIATTR_CBANK_PARAM_SIZE
	.align		4
.L_611:
        /*0018*/ 	.byte	0x03, 0x19
        /*001a*/ 	.short	0x0220


	//----- nvinfo : EIATTR_KPARAM_INFO
	.align		4
        /*001c*/ 	.byte	0x04, 0x17
        /*001e*/ 	.short	(.L_613 - .L_612)
.L_612:
        /*0020*/ 	.word	0x00000000
        /*0024*/ 	.short	0x0001
        /*0026*/ 	.short	0x0008
        /*0028*/ 	.byte	0x00, 0xf0, 0x61, 0x08


	//----- nvinfo : EIATTR_KPARAM_INFO
	.align		4
.L_613:
        /*002c*/ 	.byte	0x04, 0x17
        /*002e*/ 	.short	(.L_615 - .L_614)
.L_614:
        /*0030*/ 	.word	0x00000000
        /*0034*/ 	.short	0x0000
        /*0036*/ 	.short	0x0000
        /*0038*/ 	.byte	0x00, 0xf0, 0x11, 0x00


	//----- nvinfo : EIATTR_MAXREG_COUNT
	.align		4
.L_615:
        /*003c*/ 	.byte	0x03, 0x1b
        /*003e*/ 	.short	0x0080


	//----- nvinfo : EIATTR_EXTERNS
	.align		4
        /*0040*/ 	.byte	0x04, 0x0f
        /*0042*/ 	.short	(.L_617 - .L_616)


	//   ....[0]....
	.align		4
.L_616:
        /*0044*/ 	.word	index@(__assertfail)


	//----- nvinfo : EIATTR_MERCURY_ISA_VERSION
	.align		4
.L_617:
        /*0048*/ 	.byte	0x03, 0x5f
        /*004a*/ 	.short	0x0000


	//----- nvinfo : EIATTR_SYSCALL_OFFSETS
	.align		4
        /*004c*/ 	.byte	0x04, 0x46
        /*004e*/ 	.short	(.L_619 - .L_618)


	//   ....[0]....
.L_618:
        /*0050*/ 	.word	0x00001da0


	//   ....[1]....
        /*0054*/ 	.word	0x00003300


	//   ....[2]....
        /*0058*/ 	.word	0x000050e0


	//   ....[3]....
        /*005c*/ 	.word	0x00006630


	//   ....[4]....
        /*0060*/ 	.word	0x000083e0


	//   ....[5]....
        /*0064*/ 	.word	0x00009930


	//   ....[6]....
        /*0068*/ 	.word	0x0000b6f0


	//   ....[7]....
        /*006c*/ 	.word	0x0000cc40


	//----- nvinfo : EIATTR_EXIT_INSTR_OFFSETS
	.align		4
.L_619:
        /*0070*/ 	.byte	0x04, 0x1c
        /*0072*/ 	.short	(.L_621 - .L_620)


	//   ....[0]....
.L_620:
        /*0074*/ 	.word	0x000099d0


	//   ....[1]....
        /*0078*/ 	.word	0x0000bd90


	//   ....[2]....
        /*007c*/ 	.word	0x0000bdd0


	//   ....[3]....
        /*0080*/ 	.word	0x0000be60


	//   ....[4]....
        /*0084*/ 	.word	0x0000be90


	//   ....[5]....
        /*0088*/ 	.word	0x0000bec0


	//   ....[6]....
        /*008c*/ 	.word	0x0000bf70


	//   ....[7]....
        /*0090*/ 	.word	0x0000bfd0


	//   ....[8]....
        /*0094*/ 	.word	0x0000c090


	//   ....[9]....
        /*0098*/ 	.word	0x0000c100


	//   ....[10]....
        /*009c*/ 	.word	0x0000c120


	//   ....[11]....
        /*00a0*/ 	.word	0x0000c1e0


	//   ....[12]....
        /*00a4*/ 	.word	0x0000c210


	//   ....[13]....
        /*00a8*/ 	.word	0x0000c3c0


	//   ....[14]....
        /*00ac*/ 	.word	0x0000c540


	//   ....[15]....
        /*00b0*/ 	.word	0x0000c5a0


	//   ....[16]....
        /*00b4*/ 	.word	0x0000c650


	//   ....[17]....
        /*00b8*/ 	.word	0x0000c7f0


	//   ....[18]....
        /*00bc*/ 	.word	0x0000c990


	//   ....[19]....
        /*00c0*/ 	.word	0x0000cb10


	//   ....[20]....
        /*00c4*/ 	.word	0x0000cc50


	//   ....[21]....
        /*00c8*/ 	.word	0x0000cc80


	//   ....[22]....
        /*00cc*/ 	.word	0x0000ccb0


	//----- nvinfo : EIATTR_MAX_THREADS
	.align		4
.L_621:
        /*00d0*/ 	.byte	0x04, 0x05
        /*00d2*/ 	.short	(.L_623 - .L_622)
.L_622:
        /*00d4*/ 	.word	0x00000080
        /*00d8*/ 	.word	0x00000001
        /*00dc*/ 	.word	0x00000001


	//----- nvinfo : EIATTR_CRS_STACK_SIZE
	.align		4
.L_623:
        /*00e0*/ 	.byte	0x04, 0x1e
        /*00e2*/ 	.short	(.L_625 - .L_624)
.L_624:
        /*00e4*/ 	.word	0x00000000
.L_625:


//--------------------- .nv.info._ZN2at6native27unrolled_elementwise_kernelIZZZNS0_16sinh_kernel_cudaERNS_18TensorIteratorBaseEENKUlvE0_clEvENKUlvE_clEvEUldE_St5arrayIPcLm2EELi4E23TrivialOffsetCalculatorILi1EjESB_NS0_6memory12LoadWithCastILi1EEENSC_13StoreWithCastILi1EEEEEviT_T0_T2_T3_T4_T5_ --------------------------
	.section	.nv.info._ZN2at6native27unrolled_elementwise_kernelIZZZNS0_16sinh_kernel_cudaERNS_18TensorIteratorBaseEENKUlvE0_clEvENKUlvE_clEvEUldE_St5arrayIPcLm2EELi4E23TrivialOffsetCalculatorILi1EjESB_NS0_6memory12LoadWithCastILi1EEENSC_13StoreWithCastILi1EEEEEviT_T0_T2_T3_T4_T5_,"",@"SHT_CUDA_INFO"
	.sectionflags	@""
	.align	4


	//----- nvinfo : EIATTR_CUDA_API_VERSION
	.align		4
        /*0000*/ 	.byte	0x04, 0x37
        /*0002*/ 	.short	(.L_627 - .L_626)
.L_626:
        /*0004*/ 	.word	0x00000082


	//----- nvinfo : EIATTR_SW2861232_WAR
	.align		4
.L_627:
        /*0008*/ 	.byte	0x01, 0x35
	.zero		2


	//----- nvinfo : EIATTR_PARAM_CBANK
	.align		4
        /*000c*/ 	.byte	0x04, 0x0a
        /*000e*/ 	.short	(.L_629 - .L_628)
	.align		4
.L_628:
        /*0010*/ 	.word	index@(.nv.constant0._ZN2at6native27unrolled_elementwise_kernelIZZZNS0_16sinh_kernel_cudaERNS_18TensorIteratorBaseEENKUlvE0_clEvENKUlvE_clEvEUldE_St5arrayIPcLm2EELi4E23TrivialOffsetCalculatorILi1EjESB_NS0_6memory12LoadWithCastILi1EEENSC_13StoreWithCastILi1EEEEEviT_T0_T2_T3_T4_T5_)
        /*0014*/ 	.short	0x0160
        /*0016*/ 	.short	0x002c


	//----- nvinfo : EIATTR_CBANK_PARAM_SIZE
	.align		4
.L_629:
        /*0018*/ 	.byte	0x03, 0x19
        /*001a*/ 	.short	0x002c


	//----- nvinfo : EIATTR_KPARAM_INFO
	.align		4
        /*001c*/ 	.byte	0x04, 0x17
        /*001e*/ 	.short	(.L_631 - .L_630)
.L_630:
        /*0020*/ 	.word	0x00000000
        /*0024*/ 	.short	0x0006
        /*0026*/ 	.short	0x0024
        /*0028*/ 	.byte	0x00, 0xf0, 0x21, 0x00


	//----- nvinfo : EIATTR_KPARAM_INFO
	.align		4
.L_631:
        /*002c*/ 	.byte	0x04, 0x17
        /*002e*/ 	.short	(.L_633 - .L_632)
.L_632:
        /*0030*/ 	.word	0x00000000
        /*0034*/ 	.short	0x0005
        /*0036*/ 	.short	0x001c
        /*0038*/ 	.byte	0x00, 0xf0, 0x21, 0x00


	//----- nvinfo : EIATTR_KPARAM_INFO
	.align		4
.L_633:
        /*003c*/ 	.byte	0x04, 0x17
        /*003e*/ 	.short	(.L_635 - .L_634)
.L_634:
        /*0040*/ 	.word	0x00000000
        /*0044*/ 	.short	0x0004
        /*0046*/ 	.short	0x0019
        /*0048*/ 	.byte	0x00, 0xf0, 0x05, 0x00


	//----- nvinfo : EIATTR_KPARAM_INFO
	.align		4
.L_635:
        /*004c*/ 	.byte	0x04, 0x17
        /*004e*/ 	.short	(.L_637 - .L_636)
.L_636:
        /*0050*/ 	.word	0x00000000
        /*0054*/ 	.short	0x0003
        /*0056*/ 	.short	0x0018
        /*0058*/ 	.byte	0x00, 0xf0, 0x05, 0x00


	//----- nvinfo : EIATTR_KPARAM_INFO
	.align		4
.L_637:
        /*005c*/ 	.byte	0x04, 0x17
        /*005e*/ 	.short	(.L_639 - .L_638)
.L_638:
        /*0060*/ 	.word	0x00000000
        /*0064*/ 	.short	0x0002
        /*0066*/ 	.short	0x0008
        /*0068*/ 	.byte	0x00, 0xf0, 0x41, 0x00


	//----- nvinfo : EIATTR_KPARAM_INFO
	.align		4
.L_639:
        /*006c*/ 	.byte	0x04, 0x17
        /*006e*/ 	.short	(.L_641 - .L_640)
.L_640:
        /*0070*/ 	.word	0x00000000
        /*0074*/ 	.short	0x0001
        /*0076*/ 	.short	0x0004
        /*0078*/ 	.byte	0x00, 0xf0, 0x05, 0x00


	//----- nvinfo : EIATTR_KPARAM_INFO
	.align		4
.L_641:
        /*007c*/ 	.byte	0x04, 0x17
        /*007e*/ 	.short	(.L_643 - .L_642)
.L_642:
        /*0080*/ 	.word	0x00000000
        /*0084*/ 	.short	0x0000
        /*0086*/ 	.short	0x0000
        /*0088*/ 	.byte	0x00, 0xf0, 0x11, 0x00


	//----- nvinfo : EIATTR_MAXREG_COUNT
	.align		4
.L_643:
        /*008c*/ 	.byte	0x03, 0x1b
        /*008e*/ 	.short	0x00ff


	//----- nvinfo : EIATTR_EXTERNS
	.align		4
        /*0090*/ 	.byte	0x04, 0x0f
        /*0092*/ 	.short	(.L_645 - .L_644)


	//   ....[0]....
	.align		4
.L_644:
        /*0094*/ 	.word	index@(__assertfail)


	//----- nvinfo : EIATTR_MERCURY_ISA_VERSION
	.align		4
.L_645:
        /*0098*/ 	.byte	0x03, 0x5f
        /*009a*/ 	.short	0x0000


	//----- nvinfo : EIATTR_SYSCALL_OFFSETS
	.align		4
        /*009c*/ 	.byte	0x04, 0x46
        /*009e*/ 	.short	(.L_647 - .L_646)


	//   ....[0]....
.L_646:
        /*00a0*/ 	.word	0x00000f90


	//   ....[1]....
        /*00a4*/ 	.word	0x00001f40


	//   ....[2]....
        /*00a8*/ 	.word	0x00002f00


	//   ....[3]....
        /*00ac*/ 	.word	0x00003e90


	//   ....[4]....
        /*00b0*/ 	.word	0x000066a0


	//   ....[5]....
        /*00b4*/ 	.word	0x00007760


	//   ....[6]....
        /*00b8*/ 	.word	0x000087e0


	//   ....[7]....
        /*00bc*/ 	.word	0x00009860


	//----- nvinfo : EIATTR_EXIT_INSTR_OFFSETS
	.align		4
.L_647:
        /*00c0*/ 	.byte	0x04, 0x1c
        /*00c2*/ 	.short	(.L_649 - .L_648)


	//   ....[0]....
.L_648:
        /*00c4*/ 	.word	0x00008880


	//   ....[1]....
        /*00c8*/ 	.word	0x000089b0


	//   ....[2]....
        /*00cc*/ 	.word	0x000089f0


	//   ....[3]....
        /*00d0*/ 	.word	0x00008a80


	//   ....[4]....
        /*00d4*/ 	.word	0x00008ab0


	//   ....[5]....
        /*00d8*/ 	.word	0x00008ae0


	//   ....[6]....
        /*00dc*/ 	.word	0x00008b90


	//   ....[7]....
        /*00e0*/ 	.word	0x00008bf0


	//   ....[8]....
        /*00e4*/ 	.word	0x00008cb0


	//   ....[9]....
        /*00e8*/ 	.word	0x00008d20


	//   ....[10]....
        /*00ec*/ 	.word	0x00008d40


	//   ....[11]....
        /*00f0*/ 	.word	0x00008e00


	//   ....[12]....
        /*00f4*/ 	.word	0x00008e30


	//   ....[13]....
        /*00f8*/ 	.word	0x00008fe0


	//   ....[14]....
        /*00fc*/ 	.word	0x00009160


	//   ....[15]....
        /*0100*/ 	.word	0x000091c0


	//   ....[16]....
        /*0104*/ 	.word	0x00009270


	//   ....[17]....
        /*0108*/ 	.word	0x00009410


	//   ....[18]....
        /*010c*/ 	.word	0x000095b0


	//   ....[19]....
        /*0110*/ 	.word	0x00009730


	//   ....[20]....
        /*0114*/ 	.word	0x00009870


	//   ....[21]....
        /*0118*/ 	.word	0x000098a0


	//   ....[22]....
        /*011c*/ 	.word	0x000098d0


	//----- nvinfo : EIATTR_MAX_THREADS
	.align		4
.L_649:
        /*0120*/ 	.byte	0x04, 0x05
        /*0122*/ 	.short	(.L_651 - .L_650)
.L_650:
        /*0124*/ 	.word	0x00000080
        /*0128*/ 	.word	0x00000001
        /*012c*/ 	.word	0x00000001


	//----- nvinfo : EIATTR_CRS_STACK_SIZE
	.align		4
.L_651:
        /*0130*/ 	.byte	0x04, 0x1e
        /*0132*/ 	.short	(.L_653 - .L_652)
.L_652:
        /*0134*/ 	.word	0x00000000
.L_653:


//--------------------- .nv.info._ZN2at6native18elementwise_kernelILi128ELi2EZNS0_22gpu_kernel_impl_nocastIZZZNS0_16sinh_kernel_cudaERNS_18TensorIteratorBaseEENKUlvE0_clEvENKUlvE_clEvEUldE_EEvS4_RKT_EUliE_EEviT1_ --------------------------
	.section	.nv.info._ZN2at6native18elementwise_kernelILi128ELi2EZNS0_22gpu_kernel_impl_nocastIZZZNS0_16sinh_kernel_cudaERNS_18TensorIteratorBaseEENKUlvE0_clEvENKUlvE_clEvEUldE_EEvS4_RKT_EUliE_EEviT1_,"",@"SHT_CUDA_INFO"
	.sectionflags	@""
	.align	4


	//----- nvinfo : EIATTR_CUDA_API_VERSION
	.align		4
        /*0000*/ 	.byte	0x04, 0x37
        /*0002*/ 	.short	(.L_655 - .L_654)
.L_654:
        /*0004*/ 	.word	0x00000082


	//----- nvinfo : EIATTR_SW2861232_WAR
	.align		4
.L_655:
        /*0008*/ 	.byte	0x01, 0x35
	.zero		2


	//----- nvinfo : EIATTR_PARAM_CBANK
	.align		4
        /*000c*/ 	.byte	0x04, 0x0a
        /*000e*/ 	.short	(.L_657 - .L_656)
	.align		4
.L_656:
        /*0010*/ 	.word	index@(.nv.constant0._ZN2at6native18elementwise_kernelILi128ELi2EZNS0_22gpu_kernel_impl_nocastIZZZNS0_16sinh_kernel_cudaERNS_18TensorIteratorBaseEENKUlvE0_clEvENKUlvE_clEvEUldE_EEvS4_RKT_EUliE_EEviT1_)
        /*0014*/ 	.short	0x0160
        /*0016*/ 	.short	0x0220


	//----- nvinfo : EIATTR_CBANK_PARAM_SIZE
	.align		4
.L_657:
        /*0018*/ 	.byte	0x03, 0x19
        /*001a*/ 	.short	0x0220


	//----- nvinfo : EIATTR_KPARAM_INFO
	.align		4
        /*001c*/ 	.byte	0x04, 0x17
        /*001e*/ 	.short	(.L_659 - .L_658)
.L_658:
        /*0020*/ 	.word	0x00000000
        /*0024*/ 	.short	0x0001
        /*0026*/ 	.short	0x0008
        /*0028*/ 	.byte	0x00, 0xf0, 0x61, 0x08


	//----- nvinfo : EIATTR_KPARAM_INFO
	.align		4
.L_659:
        /*002c*/ 	.byte	0x04, 0x17
        /*002e*/ 	.short	(.L_661 - .L_660)
.L_660:
        /*0030*/ 	.word	0x00000000
        /*0034*/ 	.short	0x0000
        /*0036*/ 	.short	0x0000
        /*0038*/ 	.byte	0x00, 0xf0, 0x11, 0x00


	//----- nvinfo : EIATTR_MAXREG_COUNT
	.align		4
.L_661:
        /*003c*/ 	.byte	0x03, 0x1b
        /*003e*/ 	.short	0x0080


	//----- nvinfo : EIATTR_MERCURY_ISA_VERSION
	.align		4
        /*0040*/ 	.byte	0x03, 0x5f
        /*0042*/ 	.short	0x0000


	//----- nvinfo : EIATTR_EXIT_INSTR_OFFSETS
	.align		4
        /*0044*/ 	.byte	0x04, 0x1c
        /*0046*/ 	.short	(.L_663 - .L_662)


	//   ....[0]....
.L_662:
        /*0048*/ 	.word	0x000014b0


	//   ....[1]....
        /*004c*/ 	.word	0x000028b0


	//----- nvinfo : EIATTR_MAX_THREADS
	.align		4
.L_663:
        /*0050*/ 	.byte	0x04, 0x05
        /*0052*/ 	.short	(.L_665 - .L_664)
.L_664:
        /*0054*/ 	.word	0x00000080
        /*0058*/ 	.word	0x00000001
        /*005c*/ 	.word	0x00000001


	//----- nvinfo : EIATTR_CRS_STACK_SIZE
	.align		4
.L_665:
        /*0060*/ 	.byte	0x04, 0x1e
        /*0062*/ 	.short	(.L_667 - .L_666)
.L_666:
        /*0064*/ 	.word	0x00000000
.L_667:


//--------------------- .nv.info._ZN2at6native27unrolled_elementwise_kernelIZZZNS0_16sinh_kernel_cudaERNS_18TensorIteratorBaseEENKUlvE0_clEvENKUlvE_clEvEUldE_St5arrayIPcLm2EELi4E23TrivialOffsetCalculatorILi1EjESB_NS0_6memory15LoadWithoutCastENSC_16StoreWithoutCastEEEviT_T0_T2_T3_T4_T5_ --------------------------
	.section	.nv.info._ZN2at6native27unrolled_elementwise_kernelIZZZNS0_16sinh_kernel_cudaERNS_18TensorIteratorBaseEENKUlvE0_clEvENKUlvE_clEvEUldE_St5arrayIPcLm2EELi4E23TrivialOffsetCalculatorILi1EjESB_NS0_6memory15LoadWithoutCastENSC_16StoreWithoutCastEEEviT_T0_T2_T3_T4_T5_,"",@"SHT_CUDA_INFO"
	.sectionflags	@""
	.align	4


	//----- nvinfo : EIATTR_CUDA_API_VERSION
	.align		4
        /*0000*/ 	.byte	0x04, 0x37
        /*0002*/ 	.short	(.L_669 - .L_668)
.L_668:
        /*0004*/ 	.word	0x00000082


	//----- nvinfo : EIATTR_SW2861232_WAR
	.align		4
.L_669:
        /*0008*/ 	.byte	0x01, 0x35
	.zero		2


	//----- nvinfo : EIATTR_PARAM_CBANK
	.align		4
        /*000c*/ 	.byte	0x04, 0x0a
        /*000e*/ 	.short	(.L_671 - .L_670)
	.align		4
.L_670:
        /*0010*/ 	.word	index@(.nv.constant0._ZN2at6native27unrolled_elementwise_kernelIZZZNS0_16sinh_kernel_cudaERNS_18TensorIteratorBaseEENKUlvE0_clEvENKUlvE_clEvEUldE_St5arrayIPcLm2EELi4E23TrivialOffsetCalculatorILi1EjESB_NS0_6memory15LoadWithoutCastENSC_16StoreWithoutCastEEEviT_T0_T2_T3_T4_T5_)
        /*0014*/ 	.short	0x0160
        /*0016*/ 	.short	0x001c


	//----- nvinfo : EIATTR_CBANK_PARAM_SIZE
	.align		4
.L_671:
        /*0018*/ 	.byte	0x03, 0x19
        /*001a*/ 	.short	0x001c


	//----- nvinfo : EIATTR_KPARAM_INFO
	.align		4
        /*001c*/ 	.byte	0x04, 0x17
        /*001e*/ 	.short	(.L_673 - .L_672)
.L_672:
        /*0020*/ 	.word	0x00000000
        /*0024*/ 	.short	0x0006
        /*0026*/ 	.short	0x001b
        /*0028*/ 	.byte	0x00, 0xf0, 0x05, 0x00


	//----- nvinfo : EIATTR_KPARAM_INFO
	.align		4
.L_673:
        /*002c*/ 	.byte	0x04, 0x17
        /*002e*/ 	.short	(.L_675 - .L_674)
.L_674:
        /*0030*/ 	.word	0x00000000
        /*0034*/ 	.short	0x0005
        /*0036*/ 	.short	0x001a
        /*0038*/ 	.byte	0x00, 0xf0, 0x05, 0x00


	//----- nvinfo : EIATTR_KPARAM_INFO
	.align		4
.L_675:
        /*003c*/ 	.byte	0x04, 0x17
        /*003e*/ 	.short	(.L_677 - .L_676)
.L_676:
        /*0040*/ 	.word	0x00000000
        /*0044*/ 	.short	0x0004
        /*0046*/ 	.short	0x0019
        /*0048*/ 	.byte	0x00, 0xf0, 0x05, 0x00


	//----- nvinfo : EIATTR_KPARAM_INFO
	.align		4
.L_677:
        /*004c*/ 	.byte	0x04, 0x17
        /*004e*/ 	.short	(.L_679 - .L_678)
.L_678:
        /*0050*/ 	.word	0x00000000
        /*0054*/ 	.short	0x0003
        /*0056*/ 	.short	0x0018
        /*0058*/ 	.byte	0x00, 0xf0, 0x05, 0x00


	//----- nvinfo : EIATTR_KPARAM_INFO
	.align		4
.L_679:
        /*005c*/ 	.byte	0x04, 0x17
        /*005e*/ 	.short	(.L_681 - .L_680)
.L_680:
        /*0060*/ 	.word	0x00000000
        /*0064*/ 	.short	0x0002
        /*0066*/ 	.short	0x0008
        /*0068*/ 	.byte	0x00, 0xf0, 0x41, 0x00


	//----- nvinfo : EIATTR_KPARAM_INFO
	.align		4
.L_681:
        /*006c*/ 	.byte	0x04, 0x17
        /*006e*/ 	.short	(.L_683 - .L_682)
.L_682:
        /*0070*/ 	.word	0x00000000
        /*0074*/ 	.short	0x0001
        /*0076*/ 	.short	0x0004
        /*0078*/ 	.byte	0x00, 0xf0, 0x05, 0x00


	//----- nvinfo : EIATTR_KPARAM_INFO
	.align		4
.L_683:
        /*007c*/ 	.byte	0x04, 0x17
        /*007e*/ 	.short	(.L_685 - .L_684)
.L_684:
        /*0080*/ 	.word	0x00000000
        /*0084*/ 	.short	0x0000
        /*0086*/ 	.short	0x0000
        /*0088*/ 	.byte	0x00, 0xf0, 0x11, 0x00


	//----- nvinfo : EIATTR_MAXREG_COUNT
	.align		4
.L_685:
        /*008c*/ 	.byte	0x03, 0x1b
        /*008e*/ 	.short	0x00ff


	//----- nvinfo : EIATTR_MERCURY_ISA_VERSION
	.align		4
        /*0090*/ 	.byte	0x03, 0x5f
        /*0092*/ 	.short	0x0000


	//----- nvinfo : EIATTR_EXIT_INSTR_OFFSETS
	.align		4
        /*0094*/ 	.byte	0x04, 0x1c
        /*0096*/ 	.short	(.L_687 - .L_686)


	//   ....[0]....
.L_686:
        /*0098*/ 	.word	0x000019c0


	//   ....[1]....
        /*009c*/ 	.word	0x00001a20


	//----- nvinfo : EIATTR_MAX_THREADS
	.align		4
.L_687:
        /*00a0*/ 	.byte	0x04, 0x05
        /*00a2*/ 	.short	(.L_689 - .L_688)
.L_688:
        /*00a4*/ 	.word	0x00000080
        /*00a8*/ 	.word	0x00000001
        /*00ac*/ 	.word	0x00000001


	//----- nvinfo : EIATTR_CRS_STACK_SIZE
	.align		4
.L_689:
        /*00b0*/ 	.byte	0x04, 0x1e
        /*00b2*/ 	.short	(.L_691 - .L_690)
.L_690:
        /*00b4*/ 	.word	0x00000000
.L_691:


//--------------------- .nv.info._ZN2at6native29vectorized_elementwise_kernelILi2EZZZNS0_16sinh_kernel_cudaERNS_18TensorIteratorBaseEENKUlvE0_clEvENKUlvE_clEvEUldE_St5arrayIPcLm2EEEEviT0_T1_ --------------------------
	.section	.nv.info._ZN2at6native29vectorized_elementwise_kernelILi2EZZZNS0_16sinh_kernel_cudaERNS_18TensorIteratorBaseEENKUlvE0_clEvENKUlvE_clEvEUldE_St5arrayIPcLm2EEEEviT0_T1_,"",@"SHT_CUDA_INFO"
	.sectionflags	@""
	.align	4


	//----- nvinfo : EIATTR_CUDA_API_VERSION
	.align		4
        /*0000*/ 	.byte	0x04, 0x37
        /*0002*/ 	.short	(.L_693 - .L_692)
.L_692:
        /*0004*/ 	.word	0x00000082


	//----- nvinfo : EIATTR_SW2861232_WAR
	.align		4
.L_693:
        /*0008*/ 	.byte	0x01, 0x35
	.zero		2


	//----- nvinfo : EIATTR_PARAM_CBANK
	.align		4
        /*000c*/ 	.byte	0x04, 0x0a
        /*000e*/ 	.short	(.L_695 - .L_694)
	.align		4
.L_694:
        /*0010*/ 	.word	index@(.nv.constant0._ZN2at6native29vectorized_elementwise_kernelILi2EZZZNS0_16sinh_kernel_cudaERNS_18TensorIteratorBaseEENKUlvE0_clEvENKUlvE_clEvEUldE_St5arrayIPcLm2EEEEviT0_T1_)
        /*0014*/ 	.short	0x0160
        /*0016*/ 	.short	0x0018


	//----- nvinfo : EIATTR_CBANK_PARAM_SIZE
	.align		4
.L_695:
        /*0018*/ 	.byte	0x03, 0x19
        /*001a*/ 	.short	0x0018


	//----- nvinfo : EIATTR_KPARAM_INFO
	.align		4
        /*001c*/ 	.byte	0x04, 0x17
        /*001e*/ 	.short	(.L_697 - .L_696)
.L_696:
        /*0020*/ 	.word	0x00000000
        /*0024*/ 	.short	0x0002
        /*0026*/ 	.short	0x0008
        /*0028*/ 	.byte	0x00, 0xf0, 0x41, 0x00


	//----- nvinfo : EIATTR_KPARAM_INFO
	.align		4
.L_697:
        /*002c*/ 	.byte	0x04, 0x17
        /*002e*/ 	.short	(.L_699 - .L_698)
.L_698:
        /*0030*/ 	.word	0x00000000
        /*0034*/ 	.short	0x0001
        /*0036*/ 	.short	0x0004
        /*0038*/ 	.byte	0x00, 0xf0, 0x05, 0x00


	//----- nvinfo : EIATTR_KPARAM_INFO
	.align		4
.L_699:
        /*003c*/ 	.byte	0x04, 0x17
        /*003e*/ 	.short	(.L_701 - .L_700)
.L_700:
        /*0040*/ 	.word	0x00000000
        /*0044*/ 	.short	0x0000
        /*0046*/ 	.short	0x0000
        /*0048*/ 	.byte	0x00, 0xf0, 0x11, 0x00


	//----- nvinfo : EIATTR_MAXREG_COUNT
	.align		4
.L_701:
        /*004c*/ 	.byte	0x03, 0x1b
        /*004e*/ 	.short	0x00ff


	//----- nvinfo : EIATTR_MERCURY_ISA_VERSION
	.align		4
        /*0050*/ 	.byte	0x03, 0x5f
        /*0052*/ 	.short	0x0000


	//----- nvinfo : EIATTR_EXIT_INSTR_OFFSETS
	.align		4
        /*0054*/ 	.byte	0x04, 0x1c
        /*0056*/ 	.short	(.L_703 - .L_702)


	//   ....[0]....
.L_702:
        /*0058*/ 	.word	0x00002c90


	//   ....[1]....
        /*005c*/ 	.word	0x00006200


	//   ....[2]....
        /*0060*/ 	.word	0x00006250


	//----- nvinfo : EIATTR_MAX_THREADS
	.align		4
.L_703:
        /*0064*/ 	.byte	0x04, 0x05
        /*0066*/ 	.short	(.L_705 - .L_704)
.L_704:
        /*0068*/ 	.word	0x00000080
        /*006c*/ 	.word	0x00000001
        /*0070*/ 	.word	0x00000001


	//----- nvinfo : EIATTR_CRS_STACK_SIZE
	.align		4
.L_705:
        /*0074*/ 	.byte	0x04, 0x1e
        /*0076*/ 	.short	(.L_707 - .L_706)
.L_706:
        /*0078*/ 	.word	0x00000000
.L_707:


//--------------------- .nv.info._ZN2at6native29vectorized_elementwise_kernelILi4EZZZNS0_16sinh_kernel_cudaERNS_18TensorIteratorBaseEENKUlvE0_clEvENKUlvE_clEvEUldE_St5arrayIPcLm2EEEEviT0_T1_ --------------------------
	.section	.nv.info._ZN2at6native29vectorized_elementwise_kernelILi4EZZZNS0_16sinh_kernel_cudaERNS_18TensorIteratorBaseEENKUlvE0_clEvENKUlvE_clEvEUldE_St5arrayIPcLm2EEEEviT0_T1_,"",@"SHT_CUDA_INFO"
	.sectionflags	@""
	.align	4


	//----- nvinfo : EIATTR_CUDA_API_VERSION
	.align		4
        /*0000*/ 	.byte	0x04, 0x37
        /*0002*/ 	.short	(.L_709 - .L_708)
.L_708:
        /*0004*/ 	.word	0x00000082


	//----- nvinfo : EIATTR_SW2861232_WAR
	.align		4
.L_709:
        /*0008*/ 	.byte	0x01, 0x35
	.zero		2


	//----- nvinfo : EIATTR_PARAM_CBANK
	.align		4
        /*000c*/ 	.byte	0x04, 0x0a
        /*000e*/ 	.short	(.L_711 - .L_710)
	.align		4
.L_710:
        /*0010*/ 	.word	index@(.nv.constant0._ZN2at6native29vectorized_elementwise_kernelILi4EZZZNS0_16sinh_kernel_cudaERNS_18TensorIteratorBaseEENKUlvE0_clEvENKUlvE_clEvEUldE_St5arrayIPcLm2EEEEviT0_T1_)
        /*0014*/ 	.short	0x0160
        /*0016*/ 	.short	0x0018


	//----- nvinfo : EIATTR_CBANK_PARAM_SIZE
	.align		4
.L_711:
        /*0018*/ 	.byte	0x03, 0x19
        /*001a*/ 	.short	0x0018


	//----- nvinfo : EIATTR_KPARAM_INFO
	.align		4
        /*001c*/ 	.byte	0x04, 0x17
        /*001e*/ 	.short	(.L_713 - .L_712)
.L_712:
        /*0020*/ 	.word	0x00000000
        /*0024*/ 	.short	0x0002
        /*0026*/ 	.short	0x0008
        /*0028*/ 	.byte	0x00, 0xf0, 0x41, 0x00


	//----- nvinfo : EIATTR_KPARAM_INFO
	.align		4
.L_713:
        /*002c*/ 	.byte	0x04, 0x17
        /*002e*/ 	.short	(.L_715 - .L_714)
.L_714:
        /*0030*/ 	.word	0x00000000
        /*0034*/ 	.short	0x0001
        /*0036*/ 	.short	0x0004
        /*0038*/ 	.byte	0x00, 0xf0, 0x05, 0x00


	//----- nvinfo : EIATTR_KPARAM_INFO
	.align		4
.L_715:
        /*003c*/ 	.byte	0x04, 0x17
        /*003e*/ 	.short	(.L_717 - .L_716)
.L_716:
        /*0040*/ 	.word	0x00000000
        /*0044*/ 	.short	0x0000
        /*0046*/ 	.short	0x0000
        /*0048*/ 	.byte	0x00, 0xf0, 0x11, 0x00


	//----- nvinfo : EIATTR_MAXREG_COUNT
	.align		4
.L_717:
        /*004c*/ 	.byte	0x03, 0x1b
        /*004e*/ 	.short	0x00ff


	//----- nvinfo : EIATTR_MERCURY_ISA_VERSION
	.align		4
        /*0050*/ 	.byte	0x03, 0x5f
        /*0052*/ 	.short	0x0000


	//----- nvinfo : EIATTR_EXIT_INSTR_OFFSETS
	.align		4
        /*0054*/ 	.byte	0x04, 0x1c
        /*0056*/ 	.short	(.L_719 - .L_718)


	//   ....[0]....
.L_718:
        /*0058*/ 	.word	0x00002c90


	//   ....[1]....
        /*005c*/ 	.word	0x00006200


	//   ....[2]....
        /*0060*/ 	.word	0x00006250


	//----- nvinfo : EIATTR_MAX_THREADS
	.align		4
.L_719:
        /*0064*/ 	.byte	0x04, 0x05
        /*0066*/ 	.short	(.L_721 - .L_720)
.L_720:
        /*0068*/ 	.word	0x00000080
        /*006c*/ 	.word	0x00000001
        /*0070*/ 	.word	0x00000001


	//----- nvinfo : EIATTR_CRS_STACK_SIZE
	.align		4
.L_721:
        /*0074*/ 	.byte	0x04, 0x1e
        /*0076*/ 	.short	(.L_723 - .L_722)
.L_722:
        /*0078*/ 	.word	0x00000000
.L_723:


//--------------------- .nv.info._ZN2at6native29vectorized_elementwise_kernelILi8EZZZNS0_16sinh_kernel_cudaERNS_18TensorIteratorBaseEENKUlvE0_clEvENKUlvE_clEvEUldE_St5arrayIPcLm2EEEEviT0_T1_ --------------------------
	.section	.nv.info._ZN2at6native29vectorized_elementwise_kernelILi8EZZZNS0_16sinh_kernel_cudaERNS_18TensorIteratorBaseEENKUlvE0_clEvENKUlvE_clEvEUldE_St5arrayIPcLm2EEEEviT0_T1_,"",@"SHT_CUDA_INFO"
	.sectionflags	@""
	.align	4


	//----- nvinfo : EIATTR_CUDA_API_VERSION
	.align		4
        /*0000*/ 	.byte	0x04, 0x37
        /*0002*/ 	.short	(.L_725 - .L_724)
.L_724:
        /*0004*/ 	.word	0x00000082


	//----- nvinfo : EIATTR_SW2861232_WAR
	.align		4
.L_725:
        /*0008*/ 	.byte	0x01, 0x35
	.zero		2


	//----- nvinfo : EIATTR_PARAM_CBANK
	.align		4
        /*000c*/ 	.byte	0x04, 0x0a
        /*000e*/ 	.short	(.L_727 - .L_726)
	.align		4
.L_726:
        /*0010*/ 	.word	index@(.nv.constant0._ZN2at6native29vectorized_elementwise_kernelILi8EZZZNS0_16sinh_kernel_cudaERNS_18TensorIteratorBaseEENKUlvE0_clEvENKUlvE_clEvEUldE_St5arrayIPcLm2EEEEviT0_T1_)
        /*0014*/ 	.short	0x0160
        /*0016*/ 	.short	0x0018


	//----- nvinfo : EIATTR_CBANK_PARAM_SIZE
	.align		4
.L_727:
        /*0018*/ 	.byte	0x03, 0x19
        /*001a*/ 	.short	0x0018


	//----- nvinfo : EIATTR_KPARAM_INFO
	.align		4
        /*001c*/ 	.byte	0x04, 0x17
        /*001e*/ 	.short	(.L_729 - .L_728)
.L_728:
        /*0020*/ 	.word	0x00000000
        /*0024*/ 	.short	0x0002
        /*0026*/ 	.short	0x0008
        /*0028*/ 	.byte	0x00, 0xf0, 0x41, 0x00


	//----- nvinfo : EIATTR_KPARAM_INFO
	.align		4
.L_729:
        /*002c*/ 	.byte	0x04, 0x17
        /*002e*/ 	.short	(.L_731 - .L_730)
.L_730:
        /*0030*/ 	.word	0x00000000
        /*0034*/ 	.short	0x0001
        /*0036*/ 	.short	0x0004
        /*0038*/ 	.byte	0x00, 0xf0, 0x05, 0x00


	//----- nvinfo : EIATTR_KPARAM_INFO
	.align		4
.L_731:
        /*003c*/ 	.byte	0x04, 0x17
        /*003e*/ 	.short	(.L_733 - .L_732)
.L_732:
        /*0040*/ 	.word	0x00000000
        /*0044*/ 	.short	0x0000
        /*0046*/ 	.short	0x0000
        /*0048*/ 	.byte	0x00, 0xf0, 0x11, 0x00


	//----- nvinfo : EIATTR_MAXREG_COUNT
	.align		4
.L_733:
        /*004c*/ 	.byte	0x03, 0x1b
        /*004e*/ 	.short	0x00ff


	//----- nvinfo : EIATTR_MERCURY_ISA_VERSION
	.align		4
        /*0050*/ 	.byte	0x03, 0x5f
        /*0052*/ 	.short	0x0000


	//----- nvinfo : EIATTR_EXIT_INSTR_OFFSETS
	.align		4
        /*0054*/ 	.byte	0x04, 0x1c
        /*0056*/ 	.short	(.L_735 - .L_734)


	//   ....[0]....
.L_734:
        /*0058*/ 	.word	0x00000010


	//----- nvinfo : EIATTR_MAX_THREADS
	.align		4
.L_735:
        /*005c*/ 	.byte	0x04, 0x05
        /*005e*/ 	.short	(.L_737 - .L_736)
.L_736:
        /*0060*/ 	.word	0x00000080
        /*0064*/ 	.word	0x00000001
        /*0068*/ 	.word	0x00000001
.L_737:


//--------------------- .nv.callgraph             --------------------------
	.section	.nv.callgraph,"",@"SHT_CUDA_CALLGRAPH"
	.align	4
	.sectionentsize	8
	.align		4
        /*0000*/ 	.word	0x00000000
	.align		4
        /*0004*/ 	.word	0xffffffff
	.align		4
        /*0008*/ 	.word	index@(_ZN2at6native18elementwise_kernelILi128ELi4EZNS0_15gpu_kernel_implIZZZNS0_16sinh_kernel_cudaERNS_18TensorIteratorBaseEENKUlvE0_clEvENKUlvE2_clEvEUlN3c108BFloat16EE_EEvS4_RKT_EUliE_EEviT1_)
	.align		4
        /*000c*/ 	.word	index@(__assertfail)
	.align		4
        /*0010*/ 	.word	index@(_ZN2at6native27unrolled_elementwise_kernelIZZZNS0_16sinh_kernel_cudaERNS_18TensorIteratorBaseEENKUlvE0_clEvENKUlvE2_clEvEUlN3c108BFloat16EE_St5arrayIPcLm2EELi4E23TrivialOffsetCalculatorILi1EjESD_NS0_6memory12LoadWithCastILi1EEENSE_13StoreWithCastILi1EEEEEviT_T0_T2_T3_T4_T5_)
	.align		4
        /*0014*/ 	.word	index@(__assertfail)
	.align		4
        /*0018*/ 	.word	index@(_ZN2at6native18elementwise_kernelILi128ELi4EZNS0_15gpu_kernel_implIZZZNS0_16sinh_kernel_cudaERNS_18TensorIteratorBaseEENKUlvE0_clEvENKUlvE1_clEvEUlN3c104HalfEE_EEvS4_RKT_EUliE_EEviT1_)
	.align		4
        /*001c*/ 	.word	index@(__assertfail)
	.align		4
        /*0020*/ 	.word	index@(_ZN2at6native27unrolled_elementwise_kernelIZZZNS0_16sinh_kernel_cudaERNS_18TensorIteratorBaseEENKUlvE0_clEvENKUlvE1_clEvEUlN3c104HalfEE_St5arrayIPcLm2EELi4E23TrivialOffsetCalculatorILi1EjESD_NS0_6memory12LoadWithCastILi1EEENSE_13StoreWithCastILi1EEEEEviT_T0_T2_T3_T4_T5_)
	.align		4
        /*0024*/ 	.word	index@(__assertfail)
	.align		4
        /*0028*/ 	.word	index@(_ZN2at6native18elementwise_kernelILi128ELi4EZNS0_15gpu_kernel_implIZZZNS0_16sinh_kernel_cudaERNS_18TensorIteratorBaseEENKUlvE0_clEvENKUlvE0_clEvEUlfE_EEvS4_RKT_EUliE_EEviT1_)
	.align		4
        /*002c*/ 	.word	index@(__assertfail)
	.align		4
        /*0030*/ 	.word	index@(_ZN2at6native27unrolled_elementwise_kernelIZZZNS0_16sinh_kernel_cudaERNS_18TensorIteratorBaseEENKUlvE0_clEvENKUlvE0_clEvEUlfE_St5arrayIPcLm2EELi4E23TrivialOffsetCalculatorILi1EjESB_NS0_6memory12LoadWithCastILi1EEENSC_13StoreWithCastILi1EEEEEviT_T0_T2_T3_T4_T5_)
	.align		4
        /*0034*/ 	.word	index@(__assertfail)
	.align		4
        /*0038*/ 	.word	index@(_ZN2at6native18elementwise_kernelILi128ELi4EZNS0_15gpu_kernel_implIZZZNS0_16sinh_kernel_cudaERNS_18TensorIteratorBaseEENKUlvE0_clEvENKUlvE_clEvEUldE_EEvS4_RKT_EUliE_EEviT1_)
	.align		4
        /*003c*/ 	.word	index@(__assertfail)
	.align		4
        /*0040*/ 	.word	index@(_ZN2at6native27unrolled_elementwise_kernelIZZZNS0_16sinh_kernel_cudaERNS_18TensorIteratorBaseEENKUlvE0_clEvENKUlvE_clEvEUldE_St5arrayIPcLm2EELi4E23TrivialOffsetCalculatorILi1EjESB_NS0_6memory12LoadWithCastILi1EEENSC_13StoreWithCastILi1EEEEEviT_T0_T2_T3_T4_T5_)
	.align		4
        /*0044*/ 	.word	index@(__assertfail)
	.align		4
        /*0048*/ 	.word	0x00000000
	.align		4
        /*004c*/ 	.word	0xfffffffe
	.align		4
        /*0050*/ 	.word	0x00000000
	.align		4
        /*0054*/ 	.word	0xfffffffd
	.align		4
        /*0058*/ 	.word	0x00000000
	.align		4
        /*005c*/ 	.word	0xfffffffc


//--------------------- .nv.rel.action            --------------------------
	.section	.nv.rel.action,"",@"SHT_CUDA_RELOCINFO"
	.align	8
	.sectionentsize	8
        /*0000*/ 	.byte	0x73, 0x00, 0x00, 0x00, 0x00, 0x00, 0x00, 0x00, 0x00, 0x00, 0x00, 0x11, 0x25, 0x00, 0x05, 0x36


//--------------------- .nv.constant4             --------------------------
	.section	.nv.constant4,"a",@progbits
	.align	8
	.align		8
.nv.constant4:
        /*0000*/ 	.dword	__assertfail
	.align		8
        /*0008*/ 	.dword	__unnamed_1
	.align		8
        /*0010*/ 	.dword	__unnamed_2
	.align		8
        /*0018*/ 	.dword	__unnamed_3
	.align		8
        /*0020*/ 	.dword	__unnamed_4
	.align		8
        /*0028*/ 	.dword	__unnamed_5
	.align		8
        /*0030*/ 	.dword	__unnamed_6
	.align		8
        /*0038*/ 	.dword	__unnamed_7
	.align		8
        /*0040*/ 	.dword	__unnamed_8
	.align		8
        /*0048*/ 	.dword	_ZN58_INTERNAL_beb0505b_27_UnaryGeometricSinhKernel_cu_a7da51164cuda3std3__45__cpo5beginE
	.align		8
        /*0050*/ 	.dword	_ZN58_INTERNAL_beb0505b_27_UnaryGeometricSinhKernel_cu_a7da51164cuda3std3__45__cpo3endE
	.align		8
        /*0058*/ 	.dword	_ZN58_INTERNAL_beb0505b_27_UnaryGeometricSinhKernel_cu_a7da51164cuda3std3__45__cpo6cbeginE
	.align		8
        /*0060*/ 	.dword	_ZN58_INTERNAL_beb0505b_27_UnaryGeometricSinhKernel_cu_a7da51164cuda3std3__45__cpo4cendE
	.align		8
        /*0068*/ 	.dword	_ZN58_INTERNAL_beb0505b_27_UnaryGeometricSinhKernel_cu_a7da51164cuda3std3__45__cpo6rbeginE
	.align		8
        /*0070*/ 	.dword	_ZN58_INTERNAL_beb0505b_27_UnaryGeometricSinhKernel_cu_a7da51164cuda3std3__45__cpo4rendE
	.align		8
        /*0078*/ 	.dword	_ZN58_INTERNAL_beb0505b_27_UnaryGeometricSinhKernel_cu_a7da51164cuda3std3__45__cpo7crbeginE
	.align		8
        /*0080*/ 	.dword	_ZN58_INTERNAL_beb0505b_27_UnaryGeometricSinhKernel_cu_a7da51164cuda3std3__45__cpo5crendE
	.align		8
        /*0088*/ 	.dword	_ZN58_INTERNAL_beb0505b_27_UnaryGeometricSinhKernel_cu_a7da51164cuda3std3__460_GLOBAL__N__beb0505b_27_UnaryGeometricSinhKernel_cu_a7da51166ignoreE
	.align		8
        /*0090*/ 	.dword	_ZN58_INTERNAL_beb0505b_27_UnaryGeometricSinhKernel_cu_a7da51164cuda3std3__419piecewise_constructE
	.align		8
        /*0098*/ 	.dword	_ZN58_INTERNAL_beb0505b_27_UnaryGeometricSinhKernel_cu_a7da51164cuda3std3__48in_placeE
	.align		8
        /*00a0*/ 	.dword	_ZN58_INTERNAL_beb0505b_27_UnaryGeometricSinhKernel_cu_a7da51164cuda3std3__420unreachable_sentinelE
	.align		8
        /*00a8*/ 	.dword	_ZN58_INTERNAL_beb0505b_27_UnaryGeometricSinhKernel_cu_a7da51164cuda3std6ranges3__45__cpo4swapE
	.align		8
        /*00b0*/ 	.dword	_ZN58_INTERNAL_beb0505b_27_UnaryGeometricSinhKernel_cu_a7da51164cuda3std6ranges3__45__cpo9iter_moveE
	.align		8
        /*00b8*/ 	.dword	_ZN58_INTERNAL_beb0505b_27_UnaryGeometricSinhKernel_cu_a7da51164cuda3std6ranges3__45__cpo5beginE
	.align		8
        /*00c0*/ 	.dword	_ZN58_INTERNAL_beb0505b_27_UnaryGeometricSinhKernel_cu_a7da51164cuda3std6ranges3__45__cpo3endE
	.align		8
        /*00c8*/ 	.dword	_ZN58_INTERNAL_beb0505b_27_UnaryGeometricSinhKernel_cu_a7da51164cuda3std6ranges3__45__cpo6cbeginE
	.align		8
        /*00d0*/ 	.dword	_ZN58_INTERNAL_beb0505b_27_UnaryGeometricSinhKernel_cu_a7da51164cuda3std6ranges3__45__cpo4cendE
	.align		8
        /*00d8*/ 	.dword	_ZN58_INTERNAL_beb0505b_27_UnaryGeometricSinhKernel_cu_a7da51164cuda3std6ranges3__45__cpo7advanceE
	.align		8
        /*00e0*/ 	.dword	_ZN58_INTERNAL_beb0505b_27_UnaryGeometricSinhKernel_cu_a7da51164cuda3std6ranges3__45__cpo9iter_swapE
	.align		8
        /*00e8*/ 	.dword	_ZN58_INTERNAL_beb0505b_27_UnaryGeometricSinhKernel_cu_a7da51164cuda3std6ranges3__45__cpo4nextE
	.align		8
        /*00f0*/ 	.dword	_ZN58_INTERNAL_beb0505b_27_UnaryGeometricSinhKernel_cu_a7da51164cuda3std6ranges3__45__cpo4prevE
	.align		8
        /*00f8*/ 	.dword	_ZN58_INTERNAL_beb0505b_27_UnaryGeometricSinhKernel_cu_a7da51164cuda3std6ranges3__45__cpo4dataE
	.align		8
        /*0100*/ 	.dword	_ZN58_INTERNAL_beb0505b_27_UnaryGeometricSinhKernel_cu_a7da51164cuda3std6ranges3__45__cpo5cdataE
	.align		8
        /*0108*/ 	.dword	_ZN58_INTERNAL_beb0505b_27_UnaryGeometricSinhKernel_cu_a7da51164cuda3std6ranges3__45__cpo4sizeE
	.align		8
        /*0110*/ 	.dword	_ZN58_INTERNAL_beb0505b_27_UnaryGeometricSinhKernel_cu_a7da51164cuda3std6ranges3__45__cpo5ssizeE
	.align		8
        /*0118*/ 	.dword	_ZN58_INTERNAL_beb0505b_27_UnaryGeometricSinhKernel_cu_a7da51164cuda3std6ranges3__45__cpo8distanceE
	.align		8
        /*0120*/ 	.dword	_ZN58_INTERNAL_beb0505b_27_UnaryGeometricSinhKernel_cu_a7da51166thrust23THRUST_300001_SM_800_NS6system6detail10sequential3seqE
	.align		8
        /*0128*/ 	.dword	$str$6
	.align		8
        /*0130*/ 	.dword	$str$7


//--------------------- .nv.constant2._ZN2at6native18elementwise_kernelILi128ELi4EZNS0_15gpu_kernel_implIZZZNS0_16sinh_kernel_cudaERNS_18TensorIteratorBaseEENKUlvE0_clEvENKUlvE2_clEvEUlN3c108BFloat16EE_EEvS4_RKT_EUliE_EEviT1_ --------------------------
	.section	.nv.constant2._ZN2at6native18elementwise_kernelILi128ELi4EZNS0_15gpu_kernel_implIZZZNS0_16sinh_kernel_cudaERNS_18TensorIteratorBaseEENKUlvE0_clEvENKUlvE2_clEvEUlN3c108BFloat16EE_EEvS4_RKT_EUliE_EEviT1_,"a",@progbits
	.sectionflags	@""
	.align	4
.nv.constant2._ZN2at6native18elementwise_kernelILi128ELi4EZNS0_15gpu_kernel_implIZZZNS0_16sinh_kernel_cudaERNS_18TensorIteratorBaseEENKUlvE0_clEvENKUlvE2_clEvEUlN3c108BFloat16EE_EEvS4_RKT_EUliE_EEviT1_:
        /*0000*/ 	.byte	0x00, 0x00, 0x00, 0xf0, 0xff, 0xff, 0x0f, 0x38


//--------------------- .nv.constant0._ZN2at6native18elementwise_kernelILi128ELi4EZNS0_15gpu_kernel_implIZZZNS0_16sinh_kernel_cudaERNS_18TensorIteratorBaseEENKUlvE0_clEvENKUlvE2_clEvEUlN3c108BFloat16EE_EEvS4_RKT_EUliE_EEviT1_ --------------------------
	.section	.nv.constant0._ZN2at6native18elementwise_kernelILi128ELi4EZNS0_15gpu_kernel_implIZZZNS0_16sinh_kernel_cudaERNS_18TensorIteratorBaseEENKUlvE0_clEvENKUlvE2_clEvEUlN3c108BFloat16EE_EEvS4_RKT_EUliE_EEviT1_,"a",@progbits
	.sectionflags	@""
	.align	4
.nv.constant0._ZN2at6native18elementwise_kernelILi128ELi4EZNS0_15gpu_kernel_implIZZZNS0_16sinh_kernel_cudaERNS_18TensorIteratorBaseEENKUlvE0_clEvENKUlvE2_clEvEUlN3c108BFloat16EE_EEvS4_RKT_EUliE_EEviT1_:
	.zero		896


//--------------------- .nv.constant2._ZN2at6native27unrolled_elementwise_kernelIZZZNS0_16sinh_kernel_cudaERNS_18TensorIteratorBaseEENKUlvE0_clEvENKUlvE2_clEvEUlN3c108BFloat16EE_St5arrayIPcLm2EELi4E23TrivialOffsetCalculatorILi1EjESD_NS0_6memory12LoadWithCastILi1EEENSE_13StoreWithCastILi1EEEEEviT_T0_T2_T3_T4_T5_ --------------------------
	.section	.nv.constant2._ZN2at6native27unrolled_elementwise_kernelIZZZNS0_16sinh_kernel_cudaERNS_18TensorIteratorBaseEENKUlvE0_clEvENKUlvE2_clEvEUlN3c108BFloat16EE_St5arrayIPcLm2EELi4E23TrivialOffsetCalculatorILi1EjESD_NS0_6memory12LoadWithCastILi1EEENSE_13StoreWithCastILi1EEEEEviT_T0_T2_T3_T4_T5_,"a",@progbits
	.sectionflags	@""
	.align	4
.nv.constant2._ZN2at6native27unrolled_elementwise_kernelIZZZNS0_16sinh_kernel_cudaERNS_18TensorIteratorBaseEENKUlvE0_clEvENKUlvE2_clEvEUlN3c108BFloat16EE_St5arrayIPcLm2EELi4E23TrivialOffsetCalculatorILi1EjESD_NS0_6memory12LoadWithCastILi1EEENSE_13StoreWithCastILi1EEEEEviT_T0_T2_T3_T4_T5_:
        /*0000*/ 	.byte	0x00, 0x00, 0x00, 0xf0, 0xff, 0xff, 0x0f, 0x38


//--------------------- .nv.constant0._ZN2at6native27unrolled_elementwise_kernelIZZZNS0_16sinh_kernel_cudaERNS_18TensorIteratorBaseEENKUlvE0_clEvENKUlvE2_clEvEUlN3c108BFloat16EE_St5arrayIPcLm2EELi4E23TrivialOffsetCalculatorILi1EjESD_NS0_6memory12LoadWithCastILi1EEENSE_13StoreWithCastILi1EEEEEviT_T0_T2_T3_T4_T5_ --------------------------
	.section	.nv.constant0._ZN2at6native27unrolled_elementwise_kernelIZZZNS0_16sinh_kernel_cudaERNS_18TensorIteratorBaseEENKUlvE0_clEvENKUlvE2_clEvEUlN3c108BFloat16EE_St5arrayIPcLm2EELi4E23TrivialOffsetCalculatorILi1EjESD_NS0_6memory12LoadWithCastILi1EEENSE_13StoreWithCastILi1EEEEEviT_T0_T2_T3_T4_T5_,"a",@progbits
	.sectionflags	@""
	.align	4
.nv.constant0._ZN2at6native27unrolled_elementwise_kernelIZZZNS0_16sinh_kernel_cudaERNS_18TensorIteratorBaseEENKUlvE0_clEvENKUlvE2_clEvEUlN3c108BFloat16EE_St5arrayIPcLm2EELi4E23TrivialOffsetCalculatorILi1EjESD_NS0_6memory12LoadWithCastILi1EEENSE_13StoreWithCastILi1EEEEEviT_T0_T2_T3_T4_T5_:
	.zero		396


//--------------------- .nv.constant0._ZN2at6native18elementwise_kernelILi128ELi4EZNS0_22gpu_kernel_impl_nocastIZZZNS0_16sinh_kernel_cudaERNS_18TensorIteratorBaseEENKUlvE0_clEvENKUlvE2_clEvEUlN3c108BFloat16EE_EEvS4_RKT_EUliE_EEviT1_ --------------------------
	.section	.nv.constant0._ZN2at6native18elementwise_kernelILi128ELi4EZNS0_22gpu_kernel_impl_nocastIZZZNS0_16sinh_kernel_cudaERNS_18TensorIteratorBaseEENKUlvE0_clEvENKUlvE2_clEvEUlN3c108BFloat16EE_EEvS4_RKT_EUliE_EEviT1_,"a",@progbits
	.sectionflags	@""
	.align	4
.nv.constant0._ZN2at6native18elementwise_kernelILi128ELi4EZNS0_22gpu_kernel_impl_nocastIZZZNS0_16sinh_kernel_cudaERNS_18TensorIteratorBaseEENKUlvE0_clEvENKUlvE2_clEvEUlN3c108BFloat16EE_EEvS4_RKT_EUliE_EEviT1_:
	.zero		896


//--------------------- .nv.constant0._ZN2at6native27unrolled_elementwise_kernelIZZZNS0_16sinh_kernel_cudaERNS_18TensorIteratorBaseEENKUlvE0_clEvENKUlvE2_clEvEUlN3c108BFloat16EE_St5arrayIPcLm2EELi4E23TrivialOffsetCalculatorILi1EjESD_NS0_6memory15LoadWithoutCastENSE_16StoreWithoutCastEEEviT_T0_T2_T3_T4_T5_ --------------------------
	.section	.nv.constant0._ZN2at6native27unrolled_elementwise_kernelIZZZNS0_16sinh_kernel_cudaERNS_18TensorIteratorBaseEENKUlvE0_clEvENKUlvE2_clEvEUlN3c108BFloat16EE_St5arrayIPcLm2EELi4E23TrivialOffsetCalculatorILi1EjESD_NS0_6memory15LoadWithoutCastENSE_16StoreWithoutCastEEEviT_T0_T2_T3_T4_T5_,"a",@progbits
	.sectionflags	@""
	.align	4
.nv.constant0._ZN2at6native27unrolled_elementwise_kernelIZZZNS0_16sinh_kernel_cudaERNS_18TensorIteratorBaseEENKUlvE0_clEvENKUlvE2_clEvEUlN3c108BFloat16EE_St5arrayIPcLm2EELi4E23TrivialOffsetCalculatorILi1EjESD_NS0_6memory15LoadWithoutCastENSE_16StoreWithoutCastEEEviT_T0_T2_T3_T4_T5_:
	.zero		380


//--------------------- .nv.constant0._ZN2at6native29vectorized_elementwise_kernelILi2EZZZNS0_16sinh_kernel_cudaERNS_18TensorIteratorBaseEENKUlvE0_clEvENKUlvE2_clEvEUlN3c108BFloat16EE_St5arrayIPcLm2EEEEviT0_T1_ --------------------------
	.section	.nv.constant0._ZN2at6native29vectorized_elementwise_kernelILi2EZZZNS0_16sinh_kernel_cudaERNS_18TensorIteratorBaseEENKUlvE0_clEvENKUlvE2_clEvEUlN3c108BFloat16EE_St5arrayIPcLm2EEEEviT0_T1_,"a",@progbits
	.sectionflags	@""
	.align	4
.nv.constant0._ZN2at6native29vectorized_elementwise_kernelILi2EZZZNS0_16sinh_kernel_cudaERNS_18TensorIteratorBaseEENKUlvE0_clEvENKUlvE2_clEvEUlN3c108BFloat16EE_St5arrayIPcLm2EEEEviT0_T1_:
	.zero		376


//--------------------- .nv.constant0._ZN2at6native29vectorized_elementwise_kernelILi4EZZZNS0_16sinh_kernel_cudaERNS_18TensorIteratorBaseEENKUlvE0_clEvENKUlvE2_clEvEUlN3c108BFloat16EE_St5arrayIPcLm2EEEEviT0_T1_ --------------------------
	.section	.nv.constant0._ZN2at6native29vectorized_elementwise_kernelILi4EZZZNS0_16sinh_kernel_cudaERNS_18TensorIteratorBaseEENKUlvE0_clEvENKUlvE2_clEvEUlN3c108BFloat16EE_St5arrayIPcLm2EEEEviT0_T1_,"a",@progbits
	.sectionflags	@""
	.align	4
.nv.constant0._ZN2at6native29vectorized_elementwise_kernelILi4EZZZNS0_16sinh_kernel_cudaERNS_18TensorIteratorBaseEENKUlvE0_clEvENKUlvE2_clEvEUlN3c108BFloat16EE_St5arrayIPcLm2EEEEviT0_T1_:
	.zero		376


//--------------------- .nv.constant0._ZN2at6native29vectorized_elementwise_kernelILi8EZZZNS0_16sinh_kernel_cudaERNS_18TensorIteratorBaseEENKUlvE0_clEvENKUlvE2_clEvEUlN3c108BFloat16EE_St5arrayIPcLm2EEEEviT0_T1_ --------------------------
	.section	.nv.constant0._ZN2at6native29vectorized_elementwise_kernelILi8EZZZNS0_16sinh_kernel_cudaERNS_18TensorIteratorBaseEENKUlvE0_clEvENKUlvE2_clEvEUlN3c108BFloat16EE_St5arrayIPcLm2EEEEviT0_T1_,"a",@progbits
	.sectionflags	@""
	.align	4
.nv.constant0._ZN2at6native29vectorized_elementwise_kernelILi8EZZZNS0_16sinh_kernel_cudaERNS_18TensorIteratorBaseEENKUlvE0_clEvENKUlvE2_clEvEUlN3c108BFloat16EE_St5arrayIPcLm2EEEEviT0_T1_:
	.zero		376


//--------------------- .nv.constant2._ZN2at6native18elementwise_kernelILi128ELi4EZNS0_15gpu_kernel_implIZZZNS0_16sinh_kernel_cudaERNS_18TensorIteratorBaseEENKUlvE0_clEvENKUlvE1_clEvEUlN3c104HalfEE_EEvS4_RKT_EUliE_EEviT1_ --------------------------
	.section	.nv.constant2._ZN2at6native18elementwise_kernelILi128ELi4EZNS0_15gpu_kernel_implIZZZNS0_16sinh_kernel_cudaERNS_18TensorIteratorBaseEENKUlvE0_clEvENKUlvE1_clEvEUlN3c104HalfEE_EEvS4_RKT_EUliE_EEviT1_,"a",@progbits
	.sectionflags	@""
	.align	4
.nv.constant2._ZN2at6native18elementwise_kernelILi128ELi4EZNS0_15gpu_kernel_implIZZZNS0_16sinh_kernel_cudaERNS_18TensorIteratorBaseEENKUlvE0_clEvENKUlvE1_clEvEUlN3c104HalfEE_EEvS4_RKT_EUliE_EEviT1_:
        /*0000*/ 	.byte	0x00, 0x00, 0x00, 0xf0, 0xff, 0xff, 0x0f, 0x38


//--------------------- .nv.constant0._ZN2at6native18elementwise_kernelILi128ELi4EZNS0_15gpu_kernel_implIZZZNS0_16sinh_kernel_cudaERNS_18TensorIteratorBaseEENKUlvE0_clEvENKUlvE1_clEvEUlN3c104HalfEE_EEvS4_RKT_EUliE_EEviT1_ --------------------------
	.section	.nv.constant0._ZN2at6native18elementwise_kernelILi128ELi4EZNS0_15gpu_kernel_implIZZZNS0_16sinh_kernel_cudaERNS_18TensorIteratorBaseEENKUlvE0_clEvENKUlvE1_clEvEUlN3c104HalfEE_EEvS4_RKT_EUliE_EEviT1_,"a",@progbits
	.sectionflags	@""
	.align	4
.nv.constant0._ZN2at6native18elementwise_kernelILi128ELi4EZNS0_15gpu_kernel_implIZZZNS0_16sinh_kernel_cudaERNS_18TensorIteratorBaseEENKUlvE0_clEvENKUlvE1_clEvEUlN3c104HalfEE_EEvS4_RKT_EUliE_EEviT1_:
	.zero		896


//--------------------- .nv.constant2._ZN2at6native27unrolled_elementwise_kernelIZZZNS0_16sinh_kernel_cudaERNS_18TensorIteratorBaseEENKUlvE0_clEvENKUlvE1_clEvEUlN3c104HalfEE_St5arrayIPcLm2EELi4E23TrivialOffsetCalculatorILi1EjESD_NS0_6memory12LoadWithCastILi1EEENSE_13StoreWithCastILi1EEEEEviT_T0_T2_T3_T4_T5_ --------------------------
	.section	.nv.constant2._ZN2at6native27unrolled_elementwise_kernelIZZZNS0_16sinh_kernel_cudaERNS_18TensorIteratorBaseEENKUlvE0_clEvENKUlvE1_clEvEUlN3c104HalfEE_St5arrayIPcLm2EELi4E23TrivialOffsetCalculatorILi1EjESD_NS0_6memory12LoadWithCastILi1EEENSE_13StoreWithCastILi1EEEEEviT_T0_T2_T3_T4_T5_,"a",@progbits
	.sectionflags	@""
	.align	4
.nv.constant2._ZN2at6native27unrolled_elementwise_kernelIZZZNS0_16sinh_kernel_cudaERNS_18TensorIteratorBaseEENKUlvE0_clEvENKUlvE1_clEvEUlN3c104HalfEE_St5arrayIPcLm2EELi4E23TrivialOffsetCalculatorILi1EjESD_NS0_6memory12LoadWithCastILi1EEENSE_13StoreWithCastILi1EEEEEviT_T0_T2_T3_T4_T5_:
        /*0000*/ 	.byte	0x00, 0x00, 0x00, 0xf0, 0xff, 0xff, 0x0f, 0x38


//--------------------- .nv.constant0._ZN2at6native27unrolled_elementwise_kernelIZZZNS0_16sinh_kernel_cudaERNS_18TensorIteratorBaseEENKUlvE0_clEvENKUlvE1_clEvEUlN3c104HalfEE_St5arrayIPcLm2EELi4E23TrivialOffsetCalculatorILi1EjESD_NS0_6memory12LoadWithCastILi1EEENSE_13StoreWithCastILi1EEEEEviT_T0_T2_T3_T4_T5_ --------------------------
	.section	.nv.constant0._ZN2at6native27unrolled_elementwise_kernelIZZZNS0_16sinh_kernel_cudaERNS_18TensorIteratorBaseEENKUlvE0_clEvENKUlvE1_clEvEUlN3c104HalfEE_St5arrayIPcLm2EELi4E23TrivialOffsetCalculatorILi1EjESD_NS0_6memory12LoadWithCastILi1EEENSE_13StoreWithCastILi1EEEEEviT_T0_T2_T3_T4_T5_,"a",@progbits
	.sectionflags	@""
	.align	4
.nv.constant0._ZN2at6native27unrolled_elementwise_kernelIZZZNS0_16sinh_kernel_cudaERNS_18TensorIteratorBaseEENKUlvE0_clEvENKUlvE1_clEvEUlN3c104HalfEE_St5arrayIPcLm2EELi4E23TrivialOffsetCalculatorILi1EjESD_NS0_6memory12LoadWithCastILi1EEENSE_13StoreWithCastILi1EEEEEviT_T0_T2_T3_T4_T5_:
	.zero		396


//--------------------- .nv.constant0._ZN2at6native18elementwise_kernelILi128ELi4EZNS0_22gpu_kernel_impl_nocastIZZZNS0_16sinh_kernel_cudaERNS_18TensorIteratorBaseEENKUlvE0_clEvENKUlvE1_clEvEUlN3c104HalfEE_EEvS4_RKT_EUliE_EEviT1_ --------------------------
	.section	.nv.constant0._ZN2at6native18elementwise_kernelILi128ELi4EZNS0_22gpu_kernel_impl_nocastIZZZNS0_16sinh_kernel_cudaERNS_18TensorIteratorBaseEENKUlvE0_clEvENKUlvE1_clEvEUlN3c104HalfEE_EEvS4_RKT_EUliE_EEviT1_,"a",@progbits
	.sectionflags	@""
	.align	4
.nv.constant0._ZN2at6native18elementwise_kernelILi128ELi4EZNS0_22gpu_kernel_impl_nocastIZZZNS0_16sinh_kernel_cudaERNS_18TensorIteratorBaseEENKUlvE0_clEvENKUlvE1_clEvEUlN3c104HalfEE_EEvS4_RKT_EUliE_EEviT1_:
	.zero		896


//--------------------- .nv.constant0._ZN2at6native27unrolled_elementwise_kernelIZZZNS0_16sinh_kernel_cudaERNS_18TensorIteratorBaseEENKUlvE0_clEvENKUlvE1_clEvEUlN3c104HalfEE_St5arrayIPcLm2EELi4E23TrivialOffsetCalculatorILi1EjESD_NS0_6memory15LoadWithoutCastENSE_16StoreWithoutCastEEEviT_T0_T2_T3_T4_T5_ --------------------------
	.section	.nv.constant0._ZN2at6native27unrolled_elementwise_kernelIZZZNS0_16sinh_kernel_cudaERNS_18TensorIteratorBaseEENKUlvE0_clEvENKUlvE1_clEvEUlN3c104HalfEE_St5arrayIPcLm2EELi4E23TrivialOffsetCalculatorILi1EjESD_NS0_6memory15LoadWithoutCastENSE_16StoreWithoutCastEEEviT_T0_T2_T3_T4_T5_,"a",@progbits
	.sectionflags	@""
	.align	4
.nv.constant0._ZN2at6native27unrolled_elementwise_kernelIZZZNS0_16sinh_kernel_cudaERNS_18TensorIteratorBaseEENKUlvE0_clEvENKUlvE1_clEvEUlN3c104HalfEE_St5arrayIPcLm2EELi4E23TrivialOffsetCalculatorILi1EjESD_NS0_6memory15LoadWithoutCastENSE_16StoreWithoutCastEEEviT_T0_T2_T3_T4_T5_:
	.zero		380


//--------------------- .nv.constant0._ZN2at6native29vectorized_elementwise_kernelILi2EZZZNS0_16sinh_kernel_cudaERNS_18TensorIteratorBaseEENKUlvE0_clEvENKUlvE1_clEvEUlN3c104HalfEE_St5arrayIPcLm2EEEEviT0_T1_ --------------------------
	.section	.nv.constant0._ZN2at6native29vectorized_elementwise_kernelILi2EZZZNS0_16sinh_kernel_cudaERNS_18TensorIteratorBaseEENKUlvE0_clEvENKUlvE1_clEvEUlN3c104HalfEE_St5arrayIPcLm2EEEEviT0_T1_,"a",@progbits
	.sectionflags	@""
	.align	4
.nv.constant0._ZN2at6native29vectorized_elementwise_kernelILi2EZZZNS0_16sinh_kernel_cudaERNS_18TensorIteratorBaseEENKUlvE0_clEvENKUlvE1_clEvEUlN3c104HalfEE_St5arrayIPcLm2EEEEviT0_T1_:
	.zero		376


//--------------------- .nv.constant0._ZN2at6native29vectorized_elementwise_kernelILi4EZZZNS0_16sinh_kernel_cudaERNS_18TensorIteratorBaseEENKUlvE0_clEvENKUlvE1_clEvEUlN3c104HalfEE_St5arrayIPcLm2EEEEviT0_T1_ --------------------------
	.section	.nv.constant0._ZN2at6native29vectorized_elementwise_kernelILi4EZZZNS0_16sinh_kernel_cudaERNS_18TensorIteratorBaseEENKUlvE0_clEvENKUlvE1_clEvEUlN3c104HalfEE_St5arrayIPcLm2EEEEviT0_T1_,"a",@progbits
	.sectionflags	@""
	.align	4
.nv.constant0._ZN2at6native29vectorized_elementwise_kernelILi4EZZZNS0_16sinh_kernel_cudaERNS_18TensorIteratorBaseEENKUlvE0_clEvENKUlvE1_clEvEUlN3c104HalfEE_St5arrayIPcLm2EEEEviT0_T1_:
	.zero		376


//--------------------- .nv.constant0._ZN2at6native29vectorized_elementwise_kernelILi8EZZZNS0_16sinh_kernel_cudaERNS_18TensorIteratorBaseEENKUlvE0_clEvENKUlvE1_clEvEUlN3c104HalfEE_St5arrayIPcLm2EEEEviT0_T1_ --------------------------
	.section	.nv.constant0._ZN2at6native29vectorized_elementwise_kernelILi8EZZZNS0_16sinh_kernel_cudaERNS_18TensorIteratorBaseEENKUlvE0_clEvENKUlvE1_clEvEUlN3c104HalfEE_St5arrayIPcLm2EEEEviT0_T1_,"a",@progbits
	.sectionflags	@""
	.align	4
.nv.constant0._ZN2at6native29vectorized_elementwise_kernelILi8EZZZNS0_16sinh_kernel_cudaERNS_18TensorIteratorBaseEENKUlvE0_clEvENKUlvE1_clEvEUlN3c104HalfEE_St5arrayIPcLm2EEEEviT0_T1_:
	.zero		376


//--------------------- .nv.constant2._ZN2at6native18elementwise_kernelILi128ELi4EZNS0_15gpu_kernel_implIZZZNS0_16sinh_kernel_cudaERNS_18TensorIteratorBaseEENKUlvE0_clEvENKUlvE0_clEvEUlfE_EEvS4_RKT_EUliE_EEviT1_ --------------------------
	.section	.nv.constant2._ZN2at6native18elementwise_kernelILi128ELi4EZNS0_15gpu_kernel_implIZZZNS0_16sinh_kernel_cudaERNS_18TensorIteratorBaseEENKUlvE0_clEvENKUlvE0_clEvEUlfE_EEvS4_RKT_EUliE_EEviT1_,"a",@progbits
	.sectionflags	@""
	.align	4
.nv.constant2._ZN2at6native18elementwise_kernelILi128ELi4EZNS0_15gpu_kernel_implIZZZNS0_16sinh_kernel_cudaERNS_18TensorIteratorBaseEENKUlvE0_clEvENKUlvE0_clEvEUlfE_EEvS4_RKT_EUliE_EEviT1_:
        /*0000*/ 	.byte	0x00, 0x00, 0x00, 0xf0, 0xff, 0xff, 0x0f, 0x38


//--------------------- .nv.constant0._ZN2at6native18elementwise_kernelILi128ELi4EZNS0_15gpu_kernel_implIZZZNS0_16sinh_kernel_cudaERNS_18TensorIteratorBaseEENKUlvE0_clEvENKUlvE0_clEvEUlfE_EEvS4_RKT_EUliE_EEviT1_ --------------------------
	.section	.nv.constant0._ZN2at6native18elementwise_kernelILi128ELi4EZNS0_15gpu_kernel_implIZZZNS0_16sinh_kernel_cudaERNS_18TensorIteratorBaseEENKUlvE0_clEvENKUlvE0_clEvEUlfE_EEvS4_RKT_EUliE_EEviT1_,"a",@progbits
	.sectionflags	@""
	.align	4
.nv.constant0._ZN2at6native18elementwise_kernelILi128ELi4EZNS0_15gpu_kernel_implIZZZNS0_16sinh_kernel_cudaERNS_18TensorIteratorBaseEENKUlvE0_clEvENKUlvE0_clEvEUlfE_EEvS4_RKT_EUliE_EEviT1_:
	.zero		896


//--------------------- .nv.constant2._ZN2at6native27unrolled_elementwise_kernelIZZZNS0_16sinh_kernel_cudaERNS_18TensorIteratorBaseEENKUlvE0_clEvENKUlvE0_clEvEUlfE_St5arrayIPcLm2EELi4E23TrivialOffsetCalculatorILi1EjESB_NS0_6memory12LoadWithCastILi1EEENSC_13StoreWithCastILi1EEEEEviT_T0_T2_T3_T4_T5_ --------------------------
	.section	.nv.constant2._ZN2at6native27unrolled_elementwise_kernelIZZZNS0_16sinh_kernel_cudaERNS_18TensorIteratorBaseEENKUlvE0_clEvENKUlvE0_clEvEUlfE_St5arrayIPcLm2EELi4E23TrivialOffsetCalculatorILi1EjESB_NS0_6memory12LoadWithCastILi1EEENSC_13StoreWithCastILi1EEEEEviT_T0_T2_T3_T4_T5_,"a",@progbits
	.sectionflags	@""
	.align	4
.nv.constant2._ZN2at6native27unrolled_elementwise_kernelIZZZNS0_16sinh_kernel_cudaERNS_18TensorIteratorBaseEENKUlvE0_clEvENKUlvE0_clEvEUlfE_St5arrayIPcLm2EELi4E23TrivialOffsetCalculatorILi1EjESB_NS0_6memory12LoadWithCastILi1EEENSC_13StoreWithCastILi1EEEEEviT_T0_T2_T3_T4_T5_:
        /*0000*/ 	.byte	0x00, 0x00, 0x00, 0xf0, 0xff, 0xff, 0x0f, 0x38


//--------------------- .nv.constant0._ZN2at6native27unrolled_elementwise_kernelIZZZNS0_16sinh_kernel_cudaERNS_18TensorIteratorBaseEENKUlvE0_clEvENKUlvE0_clEvEUlfE_St5arrayIPcLm2EELi4E23TrivialOffsetCalculatorILi1EjESB_NS0_6memory12LoadWithCastILi1EEENSC_13StoreWithCastILi1EEEEEviT_T0_T2_T3_T4_T5_ --------------------------
	.section	.nv.constant0._ZN2at6native27unrolled_elementwise_kernelIZZZNS0_16sinh_kernel_cudaERNS_18TensorIteratorBaseEENKUlvE0_clEvENKUlvE0_clEvEUlfE_St5arrayIPcLm2EELi4E23TrivialOffsetCalculatorILi1EjESB_NS0_6memory12LoadWithCastILi1EEENSC_13StoreWithCastILi1EEEEEviT_T0_T2_T3_T4_T5_,"a",@progbits
	.sectionflags	@""
	.align	4
.nv.constant0._ZN2at6native27unrolled_elementwise_kernelIZZZNS0_16sinh_kernel_cudaERNS_18TensorIteratorBaseEENKUlvE0_clEvENKUlvE0_clEvEUlfE_St5arrayIPcLm2EELi4E23TrivialOffsetCalculatorILi1EjESB_NS0_6memory12LoadWithCastILi1EEENSC_13StoreWithCastILi1EEEEEviT_T0_T2_T3_T4_T5_:
	.zero		396


//--------------------- .nv.constant0._ZN2at6native18elementwise_kernelILi128ELi2EZNS0_22gpu_kernel_impl_nocastIZZZNS0_16sinh_kernel_cudaERNS_18TensorIteratorBaseEENKUlvE0_clEvENKUlvE0_clEvEUlfE_EEvS4_RKT_EUliE_EEviT1_ --------------------------
	.section	.nv.constant0._ZN2at6native18elementwise_kernelILi128ELi2EZNS0_22gpu_kernel_impl_nocastIZZZNS0_16sinh_kernel_cudaERNS_18TensorIteratorBaseEENKUlvE0_clEvENKUlvE0_clEvEUlfE_EEvS4_RKT_EUliE_EEviT1_,"a",@progbits
	.sectionflags	@""
	.align	4
.nv.constant0._ZN2at6native18elementwise_kernelILi128ELi2EZNS0_22gpu_kernel_impl_nocastIZZZNS0_16sinh_kernel_cudaERNS_18TensorIteratorBaseEENKUlvE0_clEvENKUlvE0_clEvEUlfE_EEvS4_RKT_EUliE_EEviT1_:
	.zero		896


//--------------------- .nv.constant0._ZN2at6native27unrolled_elementwise_kernelIZZZNS0_16sinh_kernel_cudaERNS_18TensorIteratorBaseEENKUlvE0_clEvENKUlvE0_clEvEUlfE_St5arrayIPcLm2EELi4E23TrivialOffsetCalculatorILi1EjESB_NS0_6memory15LoadWithoutCastENSC_16StoreWithoutCastEEEviT_T0_T2_T3_T4_T5_ --------------------------
	.section	.nv.constant0._ZN2at6native27unrolled_elementwise_kernelIZZZNS0_16sinh_kernel_cudaERNS_18TensorIteratorBaseEENKUlvE0_clEvENKUlvE0_clEvEUlfE_St5arrayIPcLm2EELi4E23TrivialOffsetCalculatorILi1EjESB_NS0_6memory15LoadWithoutCastENSC_16StoreWithoutCastEEEviT_T0_T2_T3_T4_T5_,"a",@progbits
	.sectionflags	@""
	.align	4
.nv.constant0._ZN2at6native27unrolled_elementwise_kernelIZZZNS0_16sinh_kernel_cudaERNS_18TensorIteratorBaseEENKUlvE0_clEvENKUlvE0_clEvEUlfE_St5arrayIPcLm2EELi4E23TrivialOffsetCalculatorILi1EjESB_NS0_6memory15LoadWithoutCastENSC_16StoreWithoutCastEEEviT_T0_T2_T3_T4_T5_:
	.zero		380


//--------------------- .nv.constant0._ZN2at6native29vectorized_elementwise_kernelILi2EZZZNS0_16sinh_kernel_cudaERNS_18TensorIteratorBaseEENKUlvE0_clEvENKUlvE0_clEvEUlfE_St5arrayIPcLm2EEEEviT0_T1_ --------------------------
	.section	.nv.constant0._ZN2at6native29vectorized_elementwise_kernelILi2EZZZNS0_16sinh_kernel_cudaERNS_18TensorIteratorBaseEENKUlvE0_clEvENKUlvE0_clEvEUlfE_St5arrayIPcLm2EEEEviT0_T1_,"a",@progbits
	.sectionflags	@""
	.align	4
.nv.constant0._ZN2at6native29vectorized_elementwise_kernelILi2EZZZNS0_16sinh_kernel_cudaERNS_18TensorIteratorBaseEENKUlvE0_clEvENKUlvE0_clEvEUlfE_St5arrayIPcLm2EEEEviT0_T1_:
	.zero		376


//--------------------- .nv.constant0._ZN2at6native29vectorized_elementwise_kernelILi4EZZZNS0_16sinh_kernel_cudaERNS_18TensorIteratorBaseEENKUlvE0_clEvENKUlvE0_clEvEUlfE_St5arrayIPcLm2EEEEviT0_T1_ --------------------------
	.section	.nv.constant0._ZN2at6native29vectorized_elementwise_kernelILi4EZZZNS0_16sinh_kernel_cudaERNS_18TensorIteratorBaseEENKUlvE0_clEvENKUlvE0_clEvEUlfE_St5arrayIPcLm2EEEEviT0_T1_,"a",@progbits
	.sectionflags	@""
	.align	4
.nv.constant0._ZN2at6native29vectorized_elementwise_kernelILi4EZZZNS0_16sinh_kernel_cudaERNS_18TensorIteratorBaseEENKUlvE0_clEvENKUlvE0_clEvEUlfE_St5arrayIPcLm2EEEEviT0_T1_:
	.zero		376


//--------------------- .nv.constant0._ZN2at6native29vectorized_elementwise_kernelILi8EZZZNS0_16sinh_kernel_cudaERNS_18TensorIteratorBaseEENKUlvE0_clEvENKUlvE0_clEvEUlfE_St5arrayIPcLm2EEEEviT0_T1_ --------------------------
	.section	.nv.constant0._ZN2at6native29vectorized_elementwise_kernelILi8EZZZNS0_16sinh_kernel_cudaERNS_18TensorIteratorBaseEENKUlvE0_clEvENKUlvE0_clEvEUlfE_St5arrayIPcLm2EEEEviT0_T1_,"a",@progbits
	.sectionflags	@""
	.align	4
.nv.constant0._ZN2at6native29vectorized_elementwise_kernelILi8EZZZNS0_16sinh_kernel_cudaERNS_18TensorIteratorBaseEENKUlvE0_clEvENKUlvE0_clEvEUlfE_St5arrayIPcLm2EEEEviT0_T1_:
	.zero		376


//--------------------- .nv.constant2._ZN2at6native18elementwise_kernelILi128ELi4EZNS0_15gpu_kernel_implIZZZNS0_16sinh_kernel_cudaERNS_18TensorIteratorBaseEENKUlvE0_clEvENKUlvE_clEvEUldE_EEvS4_RKT_EUliE_EEviT1_ --------------------------
	.section	.nv.constant2._ZN2at6native18elementwise_kernelILi128ELi4EZNS0_15gpu_kernel_implIZZZNS0_16sinh_kernel_cudaERNS_18TensorIteratorBaseEENKUlvE0_clEvENKUlvE_clEvEUldE_EEvS4_RKT_EUliE_EEviT1_,"a",@progbits
	.sectionflags	@""
	.align	4
.nv.constant2._ZN2at6native18elementwise_kernelILi128ELi4EZNS0_15gpu_kernel_implIZZZNS0_16sinh_kernel_cudaERNS_18TensorIteratorBaseEENKUlvE0_clEvENKUlvE_clEvEUldE_EEvS4_RKT_EUliE_EEviT1_:
        /* <DEDUP_REMOVED lines=10> */


//--------------------- .nv.constant0._ZN2at6native18elementwise_kernelILi128ELi4EZNS0_15gpu_kernel_implIZZZNS0_16sinh_kernel_cudaERNS_18TensorIteratorBaseEENKUlvE0_clEvENKUlvE_clEvEUldE_EEvS4_RKT_EUliE_EEviT1_ --------------------------
	.section	.nv.constant0._ZN2at6native18elementwise_kernelILi128ELi4EZNS0_15gpu_kernel_implIZZZNS0_16sinh_kernel_cudaERNS_18TensorIteratorBaseEENKUlvE0_clEvENKUlvE_clEvEUldE_EEvS4_RKT_EUliE_EEviT1_,"a",@progbits
	.sectionflags	@""
	.align	4
.nv.constant0._ZN2at6native18elementwise_kernelILi128ELi4EZNS0_15gpu_kernel_implIZZZNS0_16sinh_kernel_cudaERNS_18TensorIteratorBaseEENKUlvE0_clEvENKUlvE_clEvEUldE_EEvS4_RKT_EUliE_EEviT1_:
	.zero		896


//--------------------- .nv.constant2._ZN2at6native27unrolled_elementwise_kernelIZZZNS0_16sinh_kernel_cudaERNS_18TensorIteratorBaseEENKUlvE0_clEvENKUlvE_clEvEUldE_St5arrayIPcLm2EELi4E23TrivialOffsetCalculatorILi1EjESB_NS0_6memory12LoadWithCastILi1EEENSC_13StoreWithCastILi1EEEEEviT_T0_T2_T3_T4_T5_ --------------------------
	.section	.nv.constant2._ZN2at6native27unrolled_elementwise_kernelIZZZNS0_16sinh_kernel_cudaERNS_18TensorIteratorBaseEENKUlvE0_clEvENKUlvE_clEvEUldE_St5arrayIPcLm2EELi4E23TrivialOffsetCalculatorILi1EjESB_NS0_6memory12LoadWithCastILi1EEENSC_13StoreWithCastILi1EEEEEviT_T0_T2_T3_T4_T5_,"a",@progbits
	.sectionflags	@""
	.align	4
.nv.constant2._ZN2at6native27unrolled_elementwise_kernelIZZZNS0_16sinh_kernel_cudaERNS_18TensorIteratorBaseEENKUlvE0_clEvENKUlvE_clEvEUldE_St5arrayIPcLm2EELi4E23TrivialOffsetCalculatorILi1EjESB_NS0_6memory12LoadWithCastILi1EEENSC_13StoreWithCastILi1EEEEEviT_T0_T2_T3_T4_T5_:
        /* <DEDUP_REMOVED lines=10> */


//--------------------- .nv.constant0._ZN2at6native27unrolled_elementwise_kernelIZZZNS0_16sinh_kernel_cudaERNS_18TensorIteratorBaseEENKUlvE0_clEvENKUlvE_clEvEUldE_St5arrayIPcLm2EELi4E23TrivialOffsetCalculatorILi1EjESB_NS0_6memory12LoadWithCastILi1EEENSC_13StoreWithCastILi1EEEEEviT_T0_T2_T3_T4_T5_ --------------------------
	.section	.nv.constant0._ZN2at6native27unrolled_elementwise_kernelIZZZNS0_16sinh_kernel_cudaERNS_18TensorIteratorBaseEENKUlvE0_clEvENKUlvE_clEvEUldE_St5arrayIPcLm2EELi4E23TrivialOffsetCalculatorILi1EjESB_NS0_6memory12LoadWithCastILi1EEENSC_13StoreWithCastILi1EEEEEviT_T0_T2_T3_T4_T5_,"a",@progbits
	.sectionflags	@""
	.align	4
.nv.constant0._ZN2at6native27unrolled_elementwise_kernelIZZZNS0_16sinh_kernel_cudaERNS_18TensorIteratorBaseEENKUlvE0_clEvENKUlvE_clEvEUldE_St5arrayIPcLm2EELi4E23TrivialOffsetCalculatorILi1EjESB_NS0_6memory12LoadWithCastILi1EEENSC_13StoreWithCastILi1EEEEEviT_T0_T2_T3_T4_T5_:
	.zero		396


//--------------------- .nv.constant2._ZN2at6native18elementwise_kernelILi128ELi2EZNS0_22gpu_kernel_impl_nocastIZZZNS0_16sinh_kernel_cudaERNS_18TensorIteratorBaseEENKUlvE0_clEvENKUlvE_clEvEUldE_EEvS4_RKT_EUliE_EEviT1_ --------------------------
	.section	.nv.constant2._ZN2at6native18elementwise_kernelILi128ELi2EZNS0_22gpu_kernel_impl_nocastIZZZNS0_16sinh_kernel_cudaERNS_18TensorIteratorBaseEENKUlvE0_clEvENKUlvE_clEvEUldE_EEvS4_RKT_EUliE_EEviT1_,"a",@progbits
	.sectionflags	@""
	.align	4
.nv.constant2._ZN2at6native18elementwise_kernelILi128ELi2EZNS0_22gpu_kernel_impl_nocastIZZZNS0_16sinh_kernel_cudaERNS_18TensorIteratorBaseEENKUlvE0_clEvENKUlvE_clEvEUldE_EEvS4_RKT_EUliE_EEviT1_:
        /* <DEDUP_REMOVED lines=9> */


//--------------------- .nv.constant0._ZN2at6native18elementwise_kernelILi128ELi2EZNS0_22gpu_kernel_impl_nocastIZZZNS0_16sinh_kernel_cudaERNS_18TensorIteratorBaseEENKUlvE0_clEvENKUlvE_clEvEUldE_EEvS4_RKT_EUliE_EEviT1_ --------------------------
	.section	.nv.constant0._ZN2at6native18elementwise_kernelILi128ELi2EZNS0_22gpu_kernel_impl_nocastIZZZNS0_16sinh_kernel_cudaERNS_18TensorIteratorBaseEENKUlvE0_clEvENKUlvE_clEvEUldE_EEvS4_RKT_EUliE_EEviT1_,"a",@progbits
	.sectionflags	@""
	.align	4
.nv.constant0._ZN2at6native18elementwise_kernelILi128ELi2EZNS0_22gpu_kernel_impl_nocastIZZZNS0_16sinh_kernel_cudaERNS_18TensorIteratorBaseEENKUlvE0_clEvENKUlvE_clEvEUldE_EEvS4_RKT_EUliE_EEviT1_:
	.zero		896


//--------------------- .nv.constant2._ZN2at6native27unrolled_elementwise_kernelIZZZNS0_16sinh_kernel_cudaERNS_18TensorIteratorBaseEENKUlvE0_clEvENKUlvE_clEvEUldE_St5arrayIPcLm2EELi4E23TrivialOffsetCalculatorILi1EjESB_NS0_6memory15LoadWithoutCastENSC_16StoreWithoutCastEEEviT_T0_T2_T3_T4_T5_ --------------------------
	.section	.nv.constant2._ZN2at6native27unrolled_elementwise_kernelIZZZNS0_16sinh_kernel_cudaERNS_18TensorIteratorBaseEENKUlvE0_clEvENKUlvE_clEvEUldE_St5arrayIPcLm2EELi4E23TrivialOffsetCalculatorILi1EjESB_NS0_6memory15LoadWithoutCastENSC_16StoreWithoutCastEEEviT_T0_T2_T3_T4_T5_,"a",@progbits
	.sectionflags	@""
	.align	4
.nv.constant2._ZN2at6native27unrolled_elementwise_kernelIZZZNS0_16sinh_kernel_cudaERNS_18TensorIteratorBaseEENKUlvE0_clEvENKUlvE_clEvEUldE_St5arrayIPcLm2EELi4E23TrivialOffsetCalculatorILi1EjESB_NS0_6memory15LoadWithoutCastENSC_16StoreWithoutCastEEEviT_T0_T2_T3_T4_T5_:
        /* <DEDUP_REMOVED lines=9> */


//--------------------- .nv.constant0._ZN2at6native27unrolled_elementwise_kernelIZZZNS0_16sinh_kernel_cudaERNS_18TensorIteratorBaseEENKUlvE0_clEvENKUlvE_clEvEUldE_St5arrayIPcLm2EELi4E23TrivialOffsetCalculatorILi1EjESB_NS0_6memory15LoadWithoutCastENSC_16StoreWithoutCastEEEviT_T0_T2_T3_T4_T5_ --------------------------
	.section	.nv.constant0._ZN2at6native27unrolled_elementwise_kernelIZZZNS0_16sinh_kernel_cudaERNS_18TensorIteratorBaseEENKUlvE0_clEvENKUlvE_clEvEUldE_St5arrayIPcLm2EELi4E23TrivialOffsetCalculatorILi1EjESB_NS0_6memory15LoadWithoutCastENSC_16StoreWithoutCastEEEviT_T0_T2_T3_T4_T5_,"a",@progbits
	.sectionflags	@""
	.align	4
.nv.constant0._ZN2at6native27unrolled_elementwise_kernelIZZZNS0_16sinh_kernel_cudaERNS_18TensorIteratorBaseEENKUlvE0_clEvENKUlvE_clEvEUldE_St5arrayIPcLm2EELi4E23TrivialOffsetCalculatorILi1EjESB_NS0_6memory15LoadWithoutCastENSC_16StoreWithoutCastEEEviT_T0_T2_T3_T4_T5_:
	.zero		380


//--------------------- .nv.constant2._ZN2at6native29vectorized_elementwise_kernelILi2EZZZNS0_16sinh_kernel_cudaERNS_18TensorIteratorBaseEENKUlvE0_clEvENKUlvE_clEvEUldE_St5arrayIPcLm2EEEEviT0_T1_ --------------------------
	.section	.nv.constant2._ZN2at6native29vectorized_elementwise_kernelILi2EZZZNS0_16sinh_kernel_cudaERNS_18TensorIteratorBaseEENKUlvE0_clEvENKUlvE_clEvEUldE_St5arrayIPcLm2EEEEviT0_T1_,"a",@progbits
	.sectionflags	@""
	.align	4
.nv.constant2._ZN2at6native29vectorized_elementwise_kernelILi2EZZZNS0_16sinh_kernel_cudaERNS_18TensorIteratorBaseEENKUlvE0_clEvENKUlvE_clEvEUldE_St5arrayIPcLm2EEEEviT0_T1_:
        /* <DEDUP_REMOVED lines=9> */


//--------------------- .nv.constant0._ZN2at6native29vectorized_elementwise_kernelILi2EZZZNS0_16sinh_kernel_cudaERNS_18TensorIteratorBaseEENKUlvE0_clEvENKUlvE_clEvEUldE_St5arrayIPcLm2EEEEviT0_T1_ --------------------------
	.section	.nv.constant0._ZN2at6native29vectorized_elementwise_kernelILi2EZZZNS0_16sinh_kernel_cudaERNS_18TensorIteratorBaseEENKUlvE0_clEvENKUlvE_clEvEUldE_St5arrayIPcLm2EEEEviT0_T1_,"a",@progbits
	.sectionflags	@""
	.align	4
.nv.constant0._ZN2at6native29vectorized_elementwise_kernelILi2EZZZNS0_16sinh_kernel_cudaERNS_18TensorIteratorBaseEENKUlvE0_clEvENKUlvE_clEvEUldE_St5arrayIPcLm2EEEEviT0_T1_:
	.zero		376


//--------------------- .nv.constant2._ZN2at6native29vectorized_elementwise_kernelILi4EZZZNS0_16sinh_kernel_cudaERNS_18TensorIteratorBaseEENKUlvE0_clEvENKUlvE_clEvEUldE_St5arrayIPcLm2EEEEviT0_T1_ --------------------------
	.section	.nv.constant2._ZN2at6native29vectorized_elementwise_kernelILi4EZZZNS0_16sinh_kernel_cudaERNS_18TensorIteratorBaseEENKUlvE0_clEvENKUlvE_clEvEUldE_St5arrayIPcLm2EEEEviT0_T1_,"a",@progbits
	.sectionflags	@""
	.align	4
.nv.constant2._ZN2at6native29vectorized_elementwise_kernelILi4EZZZNS0_16sinh_kernel_cudaERNS_18TensorIteratorBaseEENKUlvE0_clEvENKUlvE_clEvEUldE_St5arrayIPcLm2EEEEviT0_T1_:
        /* <DEDUP_REMOVED lines=9> */


//--------------------- .nv.constant0._ZN2at6native29vectorized_elementwise_kernelILi4EZZZNS0_16sinh_kernel_cudaERNS_18TensorIteratorBaseEENKUlvE0_clEvENKUlvE_clEvEUldE_St5arrayIPcLm2EEEEviT0_T1_ --------------------------
	.section	.nv.constant0._ZN2at6native29vectorized_elementwise_kernelILi4EZZZNS0_16sinh_kernel_cudaERNS_18TensorIteratorBaseEENKUlvE0_clEvENKUlvE_clEvEUldE_St5arrayIPcLm2EEEEviT0_T1_,"a",@progbits
	.sectionflags	@""
	.align	4
.nv.constant0._ZN2at6native29vectorized_elementwise_kernelILi4EZZZNS0_16sinh_kernel_cudaERNS_18TensorIteratorBaseEENKUlvE0_clEvENKUlvE_clEvEUldE_St5arrayIPcLm2EEEEviT0_T1_:
	.zero		376


//--------------------- .nv.constant0._ZN2at6native29vectorized_elementwise_kernelILi8EZZZNS0_16sinh_kernel_cudaERNS_18TensorIteratorBaseEENKUlvE0_clEvENKUlvE_clEvEUldE_St5arrayIPcLm2EEEEviT0_T1_ --------------------------
	.section	.nv.constant0._ZN2at6native29vectorized_elementwise_kernelILi8EZZZNS0_16sinh_kernel_cudaERNS_18TensorIteratorBaseEENKUlvE0_clEvENKUlvE_clEvEUldE_St5arrayIPcLm2EEEEviT0_T1_,"a",@progbits
	.sectionflags	@""
	.align	4
.nv.constant0._ZN2at6native29vectorized_elementwise_kernelILi8EZZZNS0_16sinh_kernel_cudaERNS_18TensorIteratorBaseEENKUlvE0_clEvENKUlvE_clEvEUldE_St5arrayIPcLm2EEEEviT0_T1_:
	.zero		376


//--------------------- .text._ZN2at6native18elementwise_kernelILi128ELi4EZNS0_15gpu_kernel_implIZZZNS0_16sinh_kernel_cudaERNS_18TensorIteratorBaseEENKUlvE0_clEvENKUlvE2_clEvEUlN3c108BFloat16EE_EEvS4_RKT_EUliE_EEviT1_ --------------------------
	.section	.text._ZN2at6native18elementwise_kernelILi128ELi4EZNS0_15gpu_kernel_implIZZZNS0_16sinh_kernel_cudaERNS_18TensorIteratorBaseEENKUlvE0_clEvENKUlvE2_clEvEUlN3c108BFloat16EE_EEvS4_RKT_EUliE_EEviT1_,"ax",@progbits
	.sectioninfo	@"SHI_REGISTERS=26"
	.align	128
        .global         _ZN2at6native18elementwise_kernelILi128ELi4EZNS0_15gpu_kernel_implIZZZNS0_16sinh_kernel_cudaERNS_18TensorIteratorBaseEENKUlvE0_clEvENKUlvE2_clEvEUlN3c108BFloat16EE_EEvS4_RKT_EUliE_EEviT1_
        .type           _ZN2at6native18elementwise_kernelILi128ELi4EZNS0_15gpu_kernel_implIZZZNS0_16sinh_kernel_cudaERNS_18TensorIteratorBaseEENKUlvE0_clEvENKUlvE2_clEvEUlN3c108BFloat16EE_EEvS4_RKT_EUliE_EEviT1_,@function
        .size           _ZN2at6native18elementwise_kernelILi128ELi4EZNS0_15gpu_kernel_implIZZZNS0_16sinh_kernel_cudaERNS_18TensorIteratorBaseEENKUlvE0_clEvENKUlvE2_clEvEUlN3c108BFloat16EE_EEvS4_RKT_EUliE_EEviT1_,(.L_x_2685 - _ZN2at6native18elementwise_kernelILi128ELi4EZNS0_15gpu_kernel_implIZZZNS0_16sinh_kernel_cudaERNS_18TensorIteratorBaseEENKUlvE0_clEvENKUlvE2_clEvEUlN3c108BFloat16EE_EEvS4_RKT_EUliE_EEviT1_)
        .other          _ZN2at6native18elementwise_kernelILi128ELi4EZNS0_15gpu_kernel_implIZZZNS0_16sinh_kernel_cudaERNS_18TensorIteratorBaseEENKUlvE0_clEvENKUlvE2_clEvEUlN3c108BFloat16EE_EEvS4_RKT_EUliE_EEviT1_,@"STO_CUDA_ENTRY STV_DEFAULT"
_ZN2at6native18elementwise_kernelILi128ELi4EZNS0_15gpu_kernel_implIZZZNS0_16sinh_kernel_cudaERNS_18TensorIteratorBaseEENKUlvE0_clEvENKUlvE2_clEvEUlN3c108BFloat16EE_EEvS4_RKT_EUliE_EEviT1_:
.text._ZN2at6native18elementwise_kernelILi128ELi4EZNS0_15gpu_kernel_implIZZZNS0_16sinh_kernel_cudaERNS_18TensorIteratorBaseEENKUlvE0_clEvENKUlvE2_clEvEUlN3c108BFloat16EE_EEvS4_RKT_EUliE_EEviT1_:
[----:B------:R-:W-:Y:S02]  /*0000*/  IMAD.MOV.U32 R1, RZ, RZ, c[0x0][0x28] ;  /* 0x00000a00ff017624 */ /* 0x000fe400078e00ff */
[----:B------:R-:W0:Y:S01]  /*0010*/  S2R R18, SR_CTAID.X ;  /* 0x0000000000127919 */ /* 0x000e220000002500 */
[----:B------:R-:W-:Y:S01]  /*0020*/  ULDC.64 UR36, c[0x0][0x118] ;  /* 0x0000460000247ab9 */ /* 0x000fe20000000a00 */
[----:B------:R-:W-:Y:S02]  /*0030*/  BSSY B6, `(.L_x_0) ;  /* 0x00002fa000067945 */ /* 0x000fe40003800000 */
[----:B------:R-:W0:Y:S02]  /*0040*/  S2R R23, SR_TID.X ;  /* 0x0000000000177919 */ /* 0x000e240000002100 */
[----:B0-----:R-:W-:-:S05]  /*0050*/  IMAD R19, R18, 0x200, R23 ;  /* 0x0000020012137824 */ /* 0x001fca00078e0217 */
[----:B------:R-:W-:-:S13]  /*0060*/  ISETP.GE.AND P0, PT, R19, c[0x0][0x160], PT ;  /* 0x0000580013007a0c */ /* 0x000fda0003f06270 */
[----:B------:R-:W-:Y:S05]  /*0070*/  @P0 BRA `(.L_x_1) ;  /* 0x00002f5000000947 */ /* 0x000fea0003800000 */
[----:B------:R-:W-:Y:S01]  /*0080*/  ISETP.NE.AND P0, PT, RZ, c[0x0][0x168], PT ;  /* 0x00005a00ff007a0c */ /* 0x000fe20003f05270 */
[----:B------:R-:W-:Y:S02]  /*0090*/  IMAD.MOV.U32 R0, RZ, RZ, RZ ;  /* 0x000000ffff007224 */ /* 0x000fe400078e00ff */
[----:B------:R-:W-:-:S10]  /*00a0*/  IMAD.MOV.U32 R16, RZ, RZ, RZ ;  /* 0x000000ffff107224 */ /* 0x000fd400078e00ff */
[----:B------:R-:W-:Y:S05]  /*00b0*/  @!P0 BRA `(.L_x_2) ;  /* 0x00000e1000008947 */ /* 0x000fea0003800000 */
[----:B------:R-:W-:Y:S02]  /*00c0*/  IMAD.MOV.U32 R2, RZ, RZ, RZ ;  /* 0x000000ffff027224 */ /* 0x000fe400078e00ff */
[----:B------:R-:W-:Y:S02]  /*00d0*/  IMAD.MOV.U32 R3, RZ, RZ, R19 ;  /* 0x000000ffff037224 */ /* 0x000fe400078e0013 */
[----:B------:R-:W-:Y:S02]  /*00e0*/  IMAD.MOV.U32 R6, RZ, RZ, c[0x0][0x168] ;  /* 0x00005a00ff067624 */ /* 0x000fe400078e00ff */
[----:B------:R-:W-:-:S03]  /*00f0*/  IMAD.HI.U32 R2, R19, c[0x0][0x170], R2 ;  /* 0x00005c0013027a27 */ /* 0x000fc600078e0002 */
[----:B------:R-:W-:Y:S02]  /*0100*/  ISETP.NE.AND P0, PT, R6, 0x1, PT ;  /* 0x000000010600780c */ /* 0x000fe40003f05270 */
[----:B------:R-:W-:-:S05]  /*0110*/  SHF.R.U32.HI R3, RZ, c[0x0][0x174], R2 ;  /* 0x00005d00ff037a19 */ /* 0x000fca0000011602 */
[----:B------:R-:W-:-:S04]  /*0120*/  IMAD.MOV R0, RZ, RZ, -R3 ;  /* 0x000000ffff007224 */ /* 0x000fc800078e0a03 */
[----:B------:R-:W-:-:S04]  /*0130*/  IMAD R19, R0, c[0x0][0x16c], R19 ;  /* 0x00005b0000137a24 */ /* 0x000fc800078e0213 */
[C---:B------:R-:W-:Y:S02]  /*0140*/  IMAD R16, R19.reuse, c[0x0][0x298], RZ ;  /* 0x0000a60013107a24 */ /* 0x040fe400078e02ff */
[----:B------:R-:W-:Y:S01]  /*0150*/  IMAD R0, R19, c[0x0][0x29c], RZ ;  /* 0x0000a70013007a24 */ /* 0x000fe200078e02ff */
[----:B------:R-:W-:Y:S05]  /*0160*/  @!P0 BRA `(.L_x_2) ;  /* 0x00000d6000008947 */ /* 0x000fea0003800000 */
[----:B------:R-:W-:Y:S01]  /*0170*/  IMAD.MOV.U32 R2, RZ, RZ, RZ ;  /* 0x000000ffff027224 */ /* 0x000fe200078e00ff */
[----:B------:R-:W-:-:S03]  /*0180*/  ISETP.NE.AND P0, PT, R6, 0x2, PT ;  /* 0x000000020600780c */ /* 0x000fc60003f05270 */
[----:B------:R-:W-:-:S05]  /*0190*/  IMAD.HI.U32 R4, R3, c[0x0][0x17c], R2 ;  /* 0x00005f0003047a27 */ /* 0x000fca00078e0002 */
[----:B------:R-:W-:-:S05]  /*01a0*/  SHF.R.U32.HI R5, RZ, c[0x0][0x180], R4 ;  /* 0x00006000ff057a19 */ /* 0x000fca0000011604 */
[----:B------:R-:W-:-:S04]  /*01b0*/  IMAD.MOV R2, RZ, RZ, -R5 ;  /* 0x000000ffff027224 */ /* 0x000fc800078e0a05 */
[----:B------:R-:W-:-:S04]  /*01c0*/  IMAD R3, R2, c[0x0][0x178], R3 ;  /* 0x00005e0002037a24 */ /* 0x000fc800078e0203 */
[C---:B------:R-:W-:Y:S02]  /*01d0*/  IMAD R16, R3.reuse, c[0x0][0x2a0], RZ ;  /* 0x0000a80003107a24 */ /* 0x040fe400078e02ff */
[----:B------:R-:W-:Y:S02]  /*01e0*/  IMAD R0, R3, c[0x0][0x2a4], R0 ;  /* 0x0000a90003007a24 */ /* 0x000fe400078e0200 */
[----:B------:R-:W-:Y:S01]  /*01f0*/  IMAD R16, R19, c[0x0][0x298], R16 ;  /* 0x0000a60013107a24 */ /* 0x000fe200078e0210 */
[----:B------:R-:W-:Y:S05]  /*0200*/  @!P0 BRA `(.L_x_2) ;  /* 0x00000cc000008947 */ /* 0x000fea0003800000 */
[----:B------:R-:W-:Y:S01]  /*0210*/  IMAD.MOV.U32 R4, RZ, RZ, RZ ;  /* 0x000000ffff047224 */ /* 0x000fe200078e00ff */
[----:B------:R-:W-:-:S03]  /*0220*/  ISETP.NE.AND P0, PT, R6, 0x3, PT ;  /* 0x000000030600780c */ /* 0x000fc60003f05270 */
[----:B------:R-:W-:-:S05]  /*0230*/  IMAD.HI.U32 R2, R5, c[0x0][0x188], R4 ;  /* 0x0000620005027a27 */ /* 0x000fca00078e0004 */
[----:B------:R-:W-:-:S05]  /*0240*/  SHF.R.U32.HI R3, RZ, c[0x0][0x18c], R2 ;  /* 0x00006300ff037a19 */ /* 0x000fca0000011602 */
[----:B------:R-:W-:-:S04]  /*0250*/  IMAD.MOV R4, RZ, RZ, -R3 ;  /* 0x000000ffff047224 */ /* 0x000fc800078e0a03 */
[----:B------:R-:W-:-:S04]  /*0260*/  IMAD R5, R4, c[0x0][0x184], R5 ;  /* 0x0000610004057a24 */ /* 0x000fc800078e0205 */
[C---:B------:R-:W-:Y:S02]  /*0270*/  IMAD R16, R5.reuse, c[0x0][0x2a8], R16 ;  /* 0x0000aa0005107a24 */ /* 0x040fe400078e0210 */
        /* <DEDUP_REMOVED lines=182> */
[----:B------:R-:W-:Y:S01]  /*0de0*/  ISETP.NE.AND P0, PT, R6, 0x18, PT ;  /* 0x000000180600780c */ /* 0x000fe20003f05270 */
[----:B------:R-:W-:-:S04]  /*0df0*/  IMAD.MOV.U32 R2, RZ, RZ, RZ ;  /* 0x000000ffff027224 */ /* 0x000fc800078e00ff */
[----:B------:R-:W-:-:S05]  /*0e00*/  IMAD.HI.U32 R4, R3, c[0x0][0x284], R2 ;  /* 0x0000a10003047a27 */ /* 0x000fca00078e0002 */
[----:B------:R-:W-:-:S03]  /*0e10*/  SHF.R.U32.HI R5, RZ, c[0x0][0x288], R4 ;  /* 0x0000a200ff057a19 */ /* 0x000fc60000011604 */
[----:B------:R-:W-:Y:S02]  /*0e20*/  @P0 IMAD.MOV.U32 R4, RZ, RZ, RZ ;  /* 0x000000ffff040224 */ /* 0x000fe400078e00ff */
[--C-:B------:R-:W-:Y:S02]  /*0e30*/  IMAD.MOV R7, RZ, RZ, -R5.reuse ;  /* 0x000000ffff077224 */ /* 0x100fe400078e0a05 */
[----:B------:R-:W-:-:S04]  /*0e40*/  @P0 IMAD.HI.U32 R2, R5, c[0x0][0x290], R4 ;  /* 0x0000a40005020a27 */ /* 0x000fc800078e0004 */
[----:B------:R-:W-:Y:S01]  /*0e50*/  IMAD R3, R7, c[0x0][0x280], R3 ;  /* 0x0000a00007037a24 */ /* 0x000fe200078e0203 */
[----:B------:R-:W-:-:S03]  /*0e60*/  @P0 SHF.R.U32.HI R2, RZ, c[0x0][0x294], R2 ;  /* 0x0000a500ff020a19 */ /* 0x000fc60000011602 */
[C---:B------:R-:W-:Y:S02]  /*0e70*/  IMAD R16, R3.reuse, c[0x0][0x350], R16 ;  /* 0x0000d40003107a24 */ /* 0x040fe400078e0210 */
[----:B------:R-:W-:Y:S02]  /*0e80*/  @P0 IMAD.MOV R4, RZ, RZ, -R2 ;  /* 0x000000ffff040224 */ /* 0x000fe400078e0a02 */
[----:B------:R-:W-:Y:S02]  /*0e90*/  IMAD R0, R3, c[0x0][0x354], R0 ;  /* 0x0000d50003007a24 */ /* 0x000fe400078e0200 */
[----:B------:R-:W-:-:S04]  /*0ea0*/  @P0 IMAD R5, R4, c[0x0][0x28c], R5 ;  /* 0x0000a30004050a24 */ /* 0x000fc800078e0205 */
[C---:B------:R-:W-:Y:S02]  /*0eb0*/  @P0 IMAD R16, R5.reuse, c[0x0][0x358], R16 ;  /* 0x0000d60005100a24 */ /* 0x040fe400078e0210 */
[----:B------:R-:W-:Y:S02]  /*0ec0*/  @P0 IMAD R0, R5, c[0x0][0x35c], R0 ;  /* 0x0000d70005000a24 */ /* 0x000fe400078e0200 */
.L_x_2:
[----:B------:R-:W0:Y:S01]  /*0ed0*/  LDC.U8 R5, c[0x0][0x372] ;  /* 0x0000dc80ff057b82 */ /* 0x000e220000000000 */
[----:B------:R-:W-:Y:S02]  /*0ee0*/  IADD3 R16, P1, R16, c[0x0][0x360], RZ ;  /* 0x0000d80010107a10 */ /* 0x000fe40007f3e0ff */
[----:B------:R-:W-:-:S03]  /*0ef0*/  IADD3 R2, P2, R0, c[0x0][0x368], RZ ;  /* 0x0000da0000027a10 */ /* 0x000fc60007f5e0ff */
[----:B------:R-:W-:Y:S02]  /*0f00*/  IMAD.X R17, RZ, RZ, c[0x0][0x364], P1 ;  /* 0x0000d900ff117624 */ /* 0x000fe400008e06ff */
[----:B------:R-:W-:Y:S01]  /*0f10*/  IMAD.X R3, RZ, RZ, c[0x0][0x36c], P2 ;  /* 0x0000db00ff037624 */ /* 0x000fe200010e06ff */
[----:B0-----:R-:W-:-:S04]  /*0f20*/  PRMT R4, R5, 0x9910, RZ ;  /* 0x0000991005047816 */ /* 0x001fc800000000ff */
[----:B------:R-:W-:-:S13]  /*0f30*/  ISETP.GT.AND P0, PT, R4, 0x9, PT ;  /* 0x000000090400780c */ /* 0x000fda0003f04270 */
[----:B------:R-:W-:Y:S05]  /*0f40*/  @P0 BRA `(.L_x_3) ;  /* 0x0000042000000947 */ /* 0x000fea0003800000 */
[----:B------:R-:W-:-:S13]  /*0f50*/  ISETP.GT.AND P0, PT, R4, 0x4, PT ;  /* 0x000000040400780c */ /* 0x000fda0003f04270 */
[----:B------:R-:W-:Y:S05]  /*0f60*/  @P0 BRA `(.L_x_4) ;  /* 0x0000020000000947 */ /* 0x000fea0003800000 */
[----:B------:R-:W-:-:S13]  /*0f70*/  ISETP.GT.AND P0, PT, R4, 0x1, PT ;  /* 0x000000010400780c */ /* 0x000fda0003f04270 */
[----:B------:R-:W-:Y:S05]  /*0f80*/  @P0 BRA `(.L_x_5) ;  /* 0x000000c000000947 */ /* 0x000fea0003800000 */
[----:B------:R-:W-:-:S13]  /*0f90*/  ISETP.NE.AND P0, PT, R5, RZ, PT ;  /* 0x000000ff0500720c */ /* 0x000fda0003f05270 */
[----:B------:R-:W-:Y:S05]  /*0fa0*/  @!P0 BRA `(.L_x_6) ;  /* 0x0000006000008947 */ /* 0x000fea0003800000 */
[----:B------:R-:W-:-:S13]  /*0fb0*/  ISETP.NE.AND P0, PT, R4, 0x1, PT ;  /* 0x000000010400780c */ /* 0x000fda0003f05270 */
[----:B------:R-:W-:Y:S05]  /*0fc0*/  @P0 BRA `(.L_x_7) ;  /* 0x00000cf000000947 */ /* 0x000fea0003800000 */
[----:B------:R-:W2:Y:S02]  /*0fd0*/  LDG.E.S8 R2, [R2.64] ;  /* 0x0000002402027981 */ /* 0x000ea4000c1e1300 */
[----:B--2---:R-:W0:Y:S02]  /*0fe0*/  I2F.S16 R0, R2 ;  /* 0x0000000200007306 */ /* 0x004e240000101400 */
[----:B0-----:R-:W-:Y:S01]  /*0ff0*/  F2FP.BF16.PACK_AB R0, RZ, R0 ;  /* 0x00000000ff00723e */ /* 0x001fe200000010ff */
[----:B------:R-:W-:Y:S05]  /*1000*/  BRA `(.L_x_8) ;  /* 0x00000e7000007947 */ /* 0x000fea0003800000 */
.L_x_6:
[----:B------:R-:W2:Y:S02]  /*1010*/  LDG.E.U8 R2, [R2.64] ;  /* 0x0000002402027981 */ /* 0x000ea4000c1e1100 */
[----:B--2---:R-:W0:Y:S02]  /*1020*/  I2F.U16 R0, R2 ;  /* 0x0000000200007306 */ /* 0x004e240000101000 */
[----:B0-----:R-:W-:Y:S01]  /*1030*/  F2FP.BF16.PACK_AB R0, RZ, R0 ;  /* 0x00000000ff00723e */ /* 0x001fe200000010ff */
[----:B------:R-:W-:Y:S05]  /*1040*/  BRA `(.L_x_8) ;  /* 0x00000e3000007947 */ /* 0x000fea0003800000 */
.L_x_5:
[----:B------:R-:W-:-:S13]  /*1050*/  ISETP.NE.AND P0, PT, R4, 0x2, PT ;  /* 0x000000020400780c */ /* 0x000fda0003f05270 */
[----:B------:R-:W-:Y:S05]  /*1060*/  @!P0 BRA `(.L_x_9) ;  /* 0x000000c000008947 */ /* 0x000fea0003800000 */
[----:B------:R-:W-:-:S13]  /*1070*/  ISETP.NE.AND P0, PT, R4, 0x3, PT ;  /* 0x000000030400780c */ /* 0x000fda0003f05270 */
[----:B------:R-:W-:Y:S05]  /*1080*/  @!P0 BRA `(.L_x_10) ;  /* 0x0000006000008947 */ /* 0x000fea0003800000 */
[----:B------:R-:W-:-:S13]  /*1090*/  ISETP.NE.AND P0, PT, R4, 0x4, PT ;  /* 0x000000040400780c */ /* 0x000fda0003f05270 */
[----:B------:R-:W-:Y:S05]  /*10a0*/  @P0 BRA `(.L_x_7) ;  /* 0x00000c1000000947 */ /* 0x000fea0003800000 */
[----:B------:R-:W2:Y:S02]  /*10b0*/  LDG.E.64 R2, [R2.64] ;  /* 0x0000002402027981 */ /* 0x000ea4000c1e1b00 */
[----:B--2---:R-:W0:Y:S02]  /*10c0*/  I2F.S64 R0, R2 ;  /* 0x0000000200007312 */ /* 0x004e240000301400 */
[----:B0-----:R-:W-:Y:S01]  /*10d0*/  F2FP.BF16.PACK_AB R0, RZ, R0 ;  /* 0x00000000ff00723e */ /* 0x001fe200000010ff */
[----:B------:R-:W-:Y:S05]  /*10e0*/  BRA `(.L_x_8) ;  /* 0x00000d9000007947 */ /* 0x000fea0003800000 */
.L_x_10:
[----:B------:R-:W2:Y:S02]  /*10f0*/  LDG.E R2, [R2.64] ;  /* 0x0000002402027981 */ /* 0x000ea4000c1e1900 */
[----:B--2---:R-:W0:Y:S02]  /*1100*/  I2F R0, R2 ;  /* 0x0000000200007306 */ /* 0x004e240000201400 */
[----:B0-----:R-:W-:Y:S01]  /*1110*/  F2FP.BF16.PACK_AB R0, RZ, R0 ;  /* 0x00000000ff00723e */ /* 0x001fe200000010ff */
[----:B------:R-:W-:Y:S05]  /*1120*/  BRA `(.L_x_8) ;  /* 0x00000d5000007947 */ /* 0x000fea0003800000 */
.L_x_9:
[----:B------:R-:W2:Y:S02]  /*1130*/  LDG.E.U16 R2, [R2.64] ;  /* 0x0000002402027981 */ /* 0x000ea4000c1e1500 */
[----:B--2---:R-:W0:Y:S02]  /*1140*/  I2F.S16 R0, R2 ;  /* 0x0000000200007306 */ /* 0x004e240000101400 */
[----:B0-----:R-:W-:Y:S01]  /*1150*/  F2FP.BF16.PACK_AB R0, RZ, R0 ;  /* 0x00000000ff00723e */ /* 0x001fe200000010ff */
[----:B------:R-:W-:Y:S05]  /*1160*/  BRA `(.L_x_8) ;  /* 0x00000d1000007947 */ /* 0x000fea0003800000 */
.L_x_4:
[----:B------:R-:W-:-:S13]  /*1170*/  ISETP.GT.AND P0, PT, R4, 0x6, PT ;  /* 0x000000060400780c */ /* 0x000fda0003f04270 */
[----:B------:R-:W-:Y:S05]  /*1180*/  @P0 BRA `(.L_x_11) ;  /* 0x000000b000000947 */ /* 0x000fea0003800000 */
[----:B------:R-:W-:-:S13]  /*1190*/  ISETP.NE.AND P0, PT, R4, 0x5, PT ;  /* 0x000000050400780c */ /* 0x000fda0003f05270 */
[----:B------:R-:W-:Y:S05]  /*11a0*/  @!P0 BRA `(.L_x_12) ;  /* 0x0000005000008947 */ /* 0x000fea0003800000 */
[----:B------:R-:W-:-:S13]  /*11b0*/  ISETP.NE.AND P0, PT, R4, 0x6, PT ;  /* 0x000000060400780c */ /* 0x000fda0003f05270 */
[----:B------:R-:W-:Y:S05]  /*11c0*/  @P0 BRA `(.L_x_7) ;  /* 0x00000af000000947 */ /* 0x000fea0003800000 */
[----:B------:R-:W2:Y:S02]  /*11d0*/  LDG.E R2, [R2.64] ;  /* 0x0000002402027981 */ /* 0x000ea4000c1e1900 */
[----:B--2---:R-:W-:Y:S01]  /*11e0*/  F2FP.BF16.PACK_AB R0, RZ, R2 ;  /* 0x00000002ff00723e */ /* 0x004fe200000010ff */
[----:B------:R-:W-:Y:S05]  /*11f0*/  BRA `(.L_x_8) ;  /* 0x00000c8000007947 */ /* 0x000fea0003800000 */
.L_x_12:
[----:B------:R-:W2:Y:S02]  /*1200*/  LDG.E.U16 R0, [R2.64] ;  /* 0x0000002402007981 */ /* 0x000ea4000c1e1500 */
[----:B--2---:R-:W-:-:S05]  /*1210*/  HADD2.F32 R0, -RZ, R0.H0_H0 ;  /* 0x20000000ff007230 */ /* 0x004fca0000004100 */
[----:B------:R-:W-:Y:S01]  /*1220*/  F2FP.BF16.PACK_AB R0, RZ, R0 ;  /* 0x00000000ff00723e */ /* 0x000fe200000010ff */
[----:B------:R-:W-:Y:S05]  /*1230*/  BRA `(.L_x_8) ;  /* 0x00000c4000007947 */ /* 0x000fea0003800000 */
.L_x_11:
[----:B------:R-:W-:-:S13]  /*1240*/  ISETP.NE.AND P0, PT, R4, 0x7, PT ;  /* 0x000000070400780c */ /* 0x000fda0003f05270 */
[----:B------:R-:W-:Y:S05]  /*1250*/  @!P0 BRA `(.L_x_13) ;  /* 0x000000b000008947 */ /* 0x000fea0003800000 */
[----:B------:R-:W-:-:S13]  /*1260*/  ISETP.NE.AND P0, PT, R4, 0x8, PT ;  /* 0x000000080400780c */ /* 0x000fda0003f05270 */
[----:B------:R-:W-:Y:S05]  /*1270*/  @!P0 BRA `(.L_x_14) ;  /* 0x0000005000008947 */ /* 0x000fea0003800000 */
[----:B------:R-:W-:-:S13]  /*1280*/  ISETP.NE.AND P0, PT, R4, 0x9, PT ;  /* 0x000000090400780c */ /* 0x000fda0003f05270 */
[----:B------:R-:W-:Y:S05]  /*1290*/  @P0 BRA `(.L_x_7) ;  /* 0x00000a2000000947 */ /* 0x000fea0003800000 */
[----:B------:R-:W2:Y:S02]  /*12a0*/  LDG.E R2, [R2.64] ;  /* 0x0000002402027981 */ /* 0x000ea4000c1e1900 */
[----:B--2---:R-:W-:Y:S01]  /*12b0*/  F2FP.BF16.PACK_AB R0, RZ, R2 ;  /* 0x00000002ff00723e */ /* 0x004fe200000010ff */
[----:B------:R-:W-:Y:S05]  /*12c0*/  BRA `(.L_x_8) ;  /* 0x00000bb000007947 */ /* 0x000fea0003800000 */
.L_x_14:
[----:B------:R-:W2:Y:S02]  /*12d0*/  LDG.E.U16 R2, [R2.64] ;  /* 0x0000002402027981 */ /* 0x000ea4000c1e1500 */
[----:B--2---:R-:W-:-:S05]  /*12e0*/  HADD2.F32 R0, -RZ, R2.H0_H0 ;  /* 0x20000002ff007230 */ /* 0x004fca0000004100 */
[----:B------:R-:W-:Y:S01]  /*12f0*/  F2FP.BF16.PACK_AB R0, RZ, R0 ;  /* 0x00000000ff00723e */ /* 0x000fe200000010ff */
[----:B------:R-:W-:Y:S05]  /*1300*/  BRA `(.L_x_8) ;  /* 0x00000b7000007947 */ /* 0x000fea0003800000 */
.L_x_13:
[----:B------:R-:W2:Y:S02]  /*1310*/  LDG.E.64 R2, [R2.64] ;  /* 0x0000002402027981 */ /* 0x000ea4000c1e1b00 */
[----:B--2---:R-:W0:Y:S01]  /*1320*/  F2F.F32.F64 R0, R2 ;  /* 0x0000000200007310 */ /* 0x004e220000301000 */
[----:B------:R-:W0:-:S14]  /*1330*/  DSETP.GEU.AND P0, PT, |R2|, c[0x2][0x0], PT ;  /* 0x008000000200762a */ /* 0x000e1c0003f0e200 */
[----:B0-----:R-:W-:-:S05]  /*1340*/  @!P0 FMUL R0, R0, 1.175494350822287508e-38 ;  /* 0x0080000000008820 */ /* 0x001fca0000400000 */
[----:B------:R-:W-:Y:S01]  /*1350*/  F2FP.BF16.PACK_AB R0, RZ, R0 ;  /* 0x00000000ff00723e */ /* 0x000fe200000010ff */
[----:B------:R-:W-:Y:S05]  /*1360*/  BRA `(.L_x_8) ;  /* 0x00000b1000007947 */ /* 0x000fea0003800000 */
.L_x_3:
[----:B------:R-:W-:-:S13]  /*1370*/  ISETP.GT.AND P0, PT, R4, 0x18, PT ;  /* 0x000000180400780c */ /* 0x000fda0003f04270 */
[----:B------:R-:W-:Y:S05]  /*1380*/  @P0 BRA `(.L_x_15) ;  /* 0x000003e000000947 */ /* 0x000fea0003800000 */
[----:B------:R-:W-:-:S13]  /*1390*/  ISETP.GT.AND P0, PT, R4, 0xe, PT ;  /* 0x0000000e0400780c */ /* 0x000fda0003f04270 */
[----:B------:R-:W-:Y:S05]  /*13a0*/  @P0 BRA `(.L_x_16) ;  /* 0x000000f000000947 */ /* 0x000fea0003800000 */
[----:B------:R-:W-:-:S13]  /*13b0*/  ISETP.NE.AND P0, PT, R4, 0xa, PT ;  /* 0x0000000a0400780c */ /* 0x000fda0003f05270 */
[----:B------:R-:W-:Y:S05]  /*13c0*/  @!P0 BRA `(.L_x_17) ;  /* 0x0000007000008947 */ /* 0x000fea0003800000 */
[----:B------:R-:W-:-:S13]  /*13d0*/  ISETP.NE.AND P0, PT, R4, 0xb, PT ;  /* 0x0000000b0400780c */ /* 0x000fda0003f05270 */
[----:B------:R-:W-:Y:S05]  /*13e0*/  @P0 BRA `(.L_x_7) ;  /* 0x000008d000000947 */ /* 0x000fea0003800000 */
[----:B------:R-:W2:Y:S02]  /*13f0*/  LDG.E.U8 R2, [R2.64] ;  /* 0x0000002402027981 */ /* 0x000ea4000c1e1100 */
[----:B--2---:R-:W-:-:S04]  /*1400*/  ISETP.NE.AND P0, PT, R2, RZ, PT ;  /* 0x000000ff0200720c */ /* 0x004fc80003f05270 */
[----:B------:R-:W-:-:S04]  /*1410*/  FSEL R0, RZ, 1, !P0 ;  /* 0x3f800000ff007808 */ /* 0x000fc80004000000 */
[----:B------:R-:W-:Y:S01]  /*1420*/  F2FP.BF16.PACK_AB R0, RZ, R0 ;  /* 0x00000000ff00723e */ /* 0x000fe200000010ff */
[----:B------:R-:W-:Y:S05]  /*1430*/  BRA `(.L_x_8) ;  /* 0x00000a4000007947 */ /* 0x000fea0003800000 */
.L_x_17:
[----:B------:R-:W2:Y:S02]  /*1440*/  LDG.E.64 R2, [R2.64] ;  /* 0x0000002402027981 */ /* 0x000ea4000c1e1b00 */
[----:B--2---:R-:W0:Y:S01]  /*1450*/  F2F.F32.F64 R0, R2 ;  /* 0x0000000200007310 */ /* 0x004e220000301000 */
[----:B------:R-:W0:-:S14]  /*1460*/  DSETP.GEU.AND P0, PT, |R2|, c[0x2][0x0], PT ;  /* 0x008000000200762a */ /* 0x000e1c0003f0e200 */
[----:B0-----:R-:W-:-:S05]  /*1470*/  @!P0 FMUL R0, R0, 1.175494350822287508e-38 ;  /* 0x0080000000008820 */ /* 0x001fca0000400000 */
[----:B------:R-:W-:Y:S01]  /*1480*/  F2FP.BF16.PACK_AB R0, RZ, R0 ;  /* 0x00000000ff00723e */ /* 0x000fe200000010ff */
[----:B------:R-:W-:Y:S05]  /*1490*/  BRA `(.L_x_8) ;  /* 0x000009e000007947 */ /* 0x000fea0003800000 */
.L_x_16:
[----:B------:R-:W-:-:S13]  /*14a0*/  ISETP.NE.AND P0, PT, R4, 0xf, PT ;  /* 0x0000000f0400780c */ /* 0x000fda0003f05270 */
[----:B------:R-:W-:Y:S05]  /*14b0*/  @!P0 BRA `(.L_x_18) ;  /* 0x0000029000008947 */ /* 0x000fea0003800000 */
[----:B------:R-:W-:-:S13]  /*14c0*/  ISETP.NE.AND P0, PT, R4, 0x17, PT ;  /* 0x000000170400780c */ /* 0x000fda0003f05270 */
[----:B------:R-:W-:Y:S05]  /*14d0*/  @!P0 BRA `(.L_x_19) ;  /* 0x0000018000008947 */ /* 0x000fea0003800000 */
[----:B------:R-:W-:-:S13]  /*14e0*/  ISETP.NE.AND P0, PT, R4, 0x18, PT ;  /* 0x000000180400780c */ /* 0x000fda0003f05270 */
[----:B------:R-:W-:Y:S05]  /*14f0*/  @P0 BRA `(.L_x_7) ;  /* 0x000007c000000947 */ /* 0x000fea0003800000 */
[----:B------:R-:W2:Y:S01]  /*1500*/  LDG.E.U8 R0, [R2.64] ;  /* 0x0000002402007981 */ /* 0x000ea2000c1e1100 */
[----:B------:R-:W-:Y:S02]  /*1510*/  IMAD.MOV.U32 R8, RZ, RZ, -0x800000 ;  /* 0xff800000ff087424 */ /* 0x000fe400078e00ff */
[----:B--2---:R-:W-:-:S05]  /*1520*/  IMAD.SHL.U32 R0, R0, 0x1000000, RZ ;  /* 0x0100000000007824 */ /* 0x004fca00078e00ff */
[----:B------:R-:W-:-:S04]  /*1530*/  LOP3.LUT R4, R0, 0x7f000000, RZ, 0xc0, !PT ;  /* 0x7f00000000047812 */ /* 0x000fc800078ec0ff */
[----:B------:R-:W0:Y:S01]  /*1540*/  FLO.U32 R5, R4 ;  /* 0x0000000400057300 */ /* 0x000e2200000e0000 */
[C---:B------:R-:W-:Y:S02]  /*1550*/  IADD3 R6, R4.reuse, 0x1000000, RZ ;  /* 0x0100000004067810 */ /* 0x040fe40007ffe0ff */
[----:B------:R-:W-:Y:S02]  /*1560*/  IADD3 R2, R4, -0x1, RZ ;  /* 0xffffffff04027810 */ /* 0x000fe40007ffe0ff */
[----:B------:R-:W-:Y:S02]  /*1570*/  SHF.R.S32.HI R6, RZ, 0x8, R6 ;  /* 0x00000008ff067819 */ /* 0x000fe40000011406 */
[----:B------:R-:W-:Y:S02]  /*1580*/  SHF.R.S32.HI R2, RZ, 0x1f, R2 ;  /* 0x0000001fff027819 */ /* 0x000fe40000011402 */
[----:B0-----:R-:W-:-:S04]  /*1590*/  IADD3 R5, -R5, 0x1f, RZ ;  /* 0x0000001f05057810 */ /* 0x001fc80007ffe1ff */
[C---:B------:R-:W-:Y:S02]  /*15a0*/  ISETP.GT.U32.AND P0, PT, R5.reuse, 0x4, PT ;  /* 0x000000040500780c */ /* 0x040fe40003f04070 */
[----:B------:R-:W-:-:S04]  /*15b0*/  IADD3 R5, R5, -0x4, RZ ;  /* 0xfffffffc05057810 */ /* 0x000fc80007ffe0ff */
[----:B------:R-:W-:-:S05]  /*15c0*/  SEL R5, R5, RZ, P0 ;  /* 0x000000ff05057207 */ /* 0x000fca0000000000 */
[----:B------:R-:W-:Y:S01]  /*15d0*/  IMAD R8, R5, R8, 0x3c000000 ;  /* 0x3c00000005087424 */ /* 0x000fe200078e0208 */
[----:B------:R-:W-:-:S04]  /*15e0*/  SHF.L.U32 R5, R4, R5, RZ ;  /* 0x0000000504057219 */ /* 0x000fc800000006ff */
[----:B------:R-:W-:-:S04]  /*15f0*/  LEA.HI R5, R5, R8, RZ, 0x1c ;  /* 0x0000000805057211 */ /* 0x000fc800078fe0ff */
[----:B------:R-:W-:-:S04]  /*1600*/  LOP3.LUT R5, R5, 0x7f800000, R6, 0xf8, !PT ;  /* 0x7f80000005057812 */ /* 0x000fc800078ef806 */
[----:B------:R-:W-:-:S04]  /*1610*/  LOP3.LUT R5, R5, R2, RZ, 0x30, !PT ;  /* 0x0000000205057212 */ /* 0x000fc800078e30ff */
[----:B------:R-:W-:-:S04]  /*1620*/  LOP3.LUT R5, R5, 0x80000000, R0, 0xf8, !PT ;  /* 0x8000000005057812 */ /* 0x000fc800078ef800 */
[----:B------:R-:W-:-:S04]  /*1630*/  F2FP.BF16.PACK_AB R5, RZ, R5 ;  /* 0x00000005ff05723e */ /* 0x000fc800000010ff */
[----:B------:R-:W-:Y:S01]  /*1640*/  PRMT R0, R5, 0x7610, R0 ;  /* 0x0000761005007816 */ /* 0x000fe20000000000 */
[----:B------:R-:W-:Y:S05]  /*1650*/  BRA `(.L_x_8) ;  /* 0x0000082000007947 */ /* 0x000fea0003800000 */
.L_x_19:
[----:B------:R-:W2:Y:S02]  /*1660*/  LDG.E.U8 R2, [R2.64] ;  /* 0x0000002402027981 */ /* 0x000ea4000c1e1100 */
[C---:B--2---:R-:W-:Y:S02]  /*1670*/  IMAD.SHL.U32 R0, R2.reuse, 0x2000000, RZ ;  /* 0x0200000002007824 */ /* 0x044fe400078e00ff */
[----:B------:R-:W-:-:S03]  /*1680*/  IMAD.SHL.U32 R5, R2, 0x1000000, RZ ;  /* 0x0100000002057824 */ /* 0x000fc600078e00ff */
[----:B------:R-:W-:-:S13]  /*1690*/  ISETP.GE.U32.AND P0, PT, R0, 0x8000000, PT ;  /* 0x080000000000780c */ /* 0x000fda0003f06070 */
[C---:B------:R-:W-:Y:S02]  /*16a0*/  @!P0 IMAD.SHL.U32 R0, R2.reuse, 0x100, RZ ;  /* 0x0000010002008824 */ /* 0x040fe400078e00ff */
[----:B------:R-:W-:-:S03]  /*16b0*/  @P0 IMAD.SHL.U32 R4, R2, 0x200000, RZ ;  /* 0x0020000002040824 */ /* 0x000fc600078e00ff */
[----:B------:R-:W-:Y:S02]  /*16c0*/  @!P0 LOP3.LUT R0, R0, 0x7f00, RZ, 0xc0, !PT ;  /* 0x00007f0000008812 */ /* 0x000fe400078ec0ff */
[----:B------:R-:W-:Y:S02]  /*16d0*/  @P0 LOP3.LUT R4, R4, 0x70000000, RZ, 0xfc, !PT ;  /* 0x7000000004040812 */ /* 0x000fe400078efcff */
[----:B------:R-:W-:-:S03]  /*16e0*/  @!P0 LOP3.LUT R0, R0, 0x3f000000, RZ, 0xfc, !PT ;  /* 0x3f00000000008812 */ /* 0x000fc600078efcff */
[----:B------:R-:W-:Y:S02]  /*16f0*/  @P0 FMUL.FTZ R4, R4, 1.9259299443872358531e-34 ;  /* 0x0780000004040820 */ /* 0x000fe40000410000 */
[----:B------:R-:W-:-:S05]  /*1700*/  @!P0 FADD.FTZ R4, R0, -0.5 ;  /* 0xbf00000000048421 */ /* 0x000fca0000010000 */
[----:B------:R-:W-:-:S04]  /*1710*/  LOP3.LUT R4, R4, 0x80000000, R5, 0xf8, !PT ;  /* 0x8000000004047812 */ /* 0x000fc800078ef805 */
[----:B------:R-:W-:-:S04]  /*1720*/  F2FP.BF16.PACK_AB R4, RZ, R4 ;  /* 0x00000004ff04723e */ /* 0x000fc800000010ff */
[----:B------:R-:W-:Y:S01]  /*1730*/  PRMT R0, R4, 0x7610, R0 ;  /* 0x0000761004007816 */ /* 0x000fe20000000000 */
[----:B------:R-:W-:Y:S05]  /*1740*/  BRA `(.L_x_8) ;  /* 0x0000073000007947 */ /* 0x000fea0003800000 */
.L_x_18:
[----:B------:R0:W5:Y:S01]  /*1750*/  LDG.E.U16 R0, [R2.64] ;  /* 0x0000002402007981 */ /* 0x000162000c1e1500 */
[----:B------:R-:W-:Y:S05]  /*1760*/  BRA `(.L_x_8) ;  /* 0x0000071000007947 */ /* 0x000fea0003800000 */
.L_x_15:
[----:B------:R-:W-:-:S13]  /*1770*/  ISETP.GT.AND P0, PT, R4, 0x1b, PT ;  /* 0x0000001b0400780c */ /* 0x000fda0003f04270 */
[----:B------:R-:W-:Y:S05]  /*1780*/  @P0 BRA `(.L_x_20) ;  /* 0x0000042000000947 */ /* 0x000fea0003800000 */
[----:B------:R-:W-:-:S13]  /*1790*/  ISETP.NE.AND P0, PT, R4, 0x19, PT ;  /* 0x000000190400780c */ /* 0x000fda0003f05270 */
[----:B------:R-:W-:Y:S05]  /*17a0*/  @!P0 BRA `(.L_x_21) ;  /* 0x0000024000008947 */ /* 0x000fea0003800000 */
[----:B------:R-:W-:-:S13]  /*17b0*/  ISETP.NE.AND P0, PT, R4, 0x1a, PT ;  /* 0x0000001a0400780c */ /* 0x000fda0003f05270 */
[----:B------:R-:W-:Y:S05]  /*17c0*/  @!P0 BRA `(.L_x_22) ;  /* 0x0000006000008947 */ /* 0x000fea0003800000 */
[----:B------:R-:W-:-:S13]  /*17d0*/  ISETP.NE.AND P0, PT, R4, 0x1b, PT ;  /* 0x0000001b0400780c */ /* 0x000fda0003f05270 */
[----:B------:R-:W-:Y:S05]  /*17e0*/  @P0 BRA `(.L_x_7) ;  /* 0x000004d000000947 */ /* 0x000fea0003800000 */
[----:B------:R-:W2:Y:S02]  /*17f0*/  LDG.E.U16 R2, [R2.64] ;  /* 0x0000002402027981 */ /* 0x000ea4000c1e1500 */
[----:B--2---:R-:W0:Y:S02]  /*1800*/  I2F.U16 R0, R2 ;  /* 0x0000000200007306 */ /* 0x004e240000101000 */
[----:B0-----:R-:W-:Y:S01]  /*1810*/  F2FP.BF16.PACK_AB R0, RZ, R0 ;  /* 0x00000000ff00723e */ /* 0x001fe200000010ff */
[----:B------:R-:W-:Y:S05]  /*1820*/  BRA `(.L_x_8) ;  /* 0x0000065000007947 */ /* 0x000fea0003800000 */
.L_x_22:
[----:B------:R-:W2:Y:S01]  /*1830*/  LDG.E.U8 R2, [R2.64] ;  /* 0x0000002402027981 */ /* 0x000ea2000c1e1100 */
[----:B------:R-:W-:Y:S01]  /*1840*/  BSSY B0, `(.L_x_23) ;  /* 0x0000018000007945 */ /* 0x000fe20003800000 */
[----:B------:R-:W-:Y:S01]  /*1850*/  IMAD.MOV.U32 R0, RZ, RZ, RZ ;  /* 0x000000ffff007224 */ /* 0x000fe200078e00ff */
[----:B--2---:R-:W-:-:S13]  /*1860*/  ISETP.NE.AND P0, PT, R2, RZ, PT ;  /* 0x000000ff0200720c */ /* 0x004fda0003f05270 */
[----:B------:R-:W-:Y:S05]  /*1870*/  @!P0 BRA `(.L_x_24) ;  /* 0x0000014000008947 */ /* 0x000fea0003800000 */
[----:B------:R-:W-:-:S13]  /*1880*/  ISETP.NE.AND P0, PT, R2, 0x80, PT ;  /* 0x000000800200780c */ /* 0x000fda0003f05270 */
[----:B------:R-:W-:Y:S01]  /*1890*/  @!P0 IMAD.MOV.U32 R0, RZ, RZ, 0x7f800001 ;  /* 0x7f800001ff008424 */ /* 0x000fe200078e00ff */
[----:B------:R-:W-:Y:S05]  /*18a0*/  @!P0 BRA `(.L_x_24) ;  /* 0x0000011000008947 */ /* 0x000fea0003800000 */
[C---:B------:R-:W-:Y:S01]  /*18b0*/  LOP3.LUT P0, R0, R2.reuse, 0x78, RZ, 0xc0, !PT ;  /* 0x0000007802007812 */ /* 0x040fe2000780c0ff */
[----:B------:R-:W-:Y:S01]  /*18c0*/  BSSY B1, `(.L_x_25) ;  /* 0x000000c000017945 */ /* 0x000fe20003800000 */
[----:B------:R-:W-:Y:S02]  /*18d0*/  SHF.R.U32.HI R3, RZ, 0x7, R2 ;  /* 0x00000007ff037819 */ /* 0x000fe40000011602 */
[----:B------:R-:W-:Y:S02]  /*18e0*/  LOP3.LUT R2, R2, 0x7, RZ, 0xc0, !PT ;  /* 0x0000000702027812 */ /* 0x000fe400078ec0ff */
[----:B------:R-:W-:Y:S01]  /*18f0*/  SHF.R.U32.HI R0, RZ, 0x3, R0 ;  /* 0x00000003ff007819 */ /* 0x000fe20000011600 */
[----:B------:R-:W-:-:S06]  /*1900*/  IMAD.U32 R4, R3, -0x80000000, RZ ;  /* 0x8000000003047824 */ /* 0x000fcc00078e00ff */
[----:B------:R-:W-:Y:S05]  /*1910*/  @P0 BRA `(.L_x_26) ;  /* 0x0000006000000947 */ /* 0x000fea0003800000 */
[----:B------:R-:W0:Y:S02]  /*1920*/  FLO.U32 R3, R2 ;  /* 0x0000000200037300 */ /* 0x000e2400000e0000 */
[----:B0-----:R-:W-:-:S04]  /*1930*/  IADD3 R3, -R3, 0x1f, RZ ;  /* 0x0000001f03037810 */ /* 0x001fc80007ffe1ff */
[----:B------:R-:W-:Y:S02]  /*1940*/  IADD3 R5, R3, -0x1c, RZ ;  /* 0xffffffe403057810 */ /* 0x000fe40007ffe0ff */
[----:B------:R-:W-:Y:S02]  /*1950*/  IADD3 R0, R0, 0x1d, -R3 ;  /* 0x0000001d00007810 */ /* 0x000fe40007ffe803 */
[----:B------:R-:W-:-:S04]  /*1960*/  SHF.L.U32 R5, R2, R5, RZ ;  /* 0x0000000502057219 */ /* 0x000fc800000006ff */
[----:B------:R-:W-:Y:S02]  /*1970*/  LOP3.LUT R2, R5, 0x7, RZ, 0xc0, !PT ;  /* 0x0000000705027812 */ /* 0x000fe400078ec0ff */
.L_x_26:
[----:B------:R-:W-:Y:S05]  /*1980*/  BSYNC B1 ;  /* 0x0000000000017941 */ /* 0x000fea0003800000 */
.L_x_25:
[----:B------:R-:W-:Y:S01]  /*1990*/  LEA R3, R0, 0x3b800000, 0x17 ;  /* 0x3b80000000037811 */ /* 0x000fe200078eb8ff */
[----:B------:R-:W-:-:S05]  /*19a0*/  IMAD.SHL.U32 R0, R2, 0x100000, RZ ;  /* 0x0010000002007824 */ /* 0x000fca00078e00ff */
[----:B------:R-:W-:Y:S02]  /*19b0*/  LOP3.LUT R0, R3, R0, R4, 0xfe, !PT ;  /* 0x0000000003007212 */ /* 0x000fe400078efe04 */
.L_x_24:
[----:B------:R-:W-:Y:S05]  /*19c0*/  BSYNC B0 ;  /* 0x0000000000007941 */ /* 0x000fea0003800000 */
.L_x_23:
[----:B------:R-:W-:Y:S01]  /*19d0*/  F2FP.BF16.PACK_AB R0, RZ, R0 ;  /* 0x00000000ff00723e */ /* 0x000fe200000010ff */
[----:B------:R-:W-:Y:S05]  /*19e0*/  BRA `(.L_x_8) ;  /* 0x0000049000007947 */ /* 0x000fea0003800000 */
.L_x_21:
        /* <DEDUP_REMOVED lines=21> */
.L_x_30:
[----:B------:R-:W-:Y:S05]  /*1b40*/  BSYNC B1 ;  /* 0x0000000000017941 */ /* 0x000fea0003800000 */
.L_x_29:
[----:B------:R-:W-:Y:S01]  /*1b50*/  LEA R3, R0, 0x37800000, 0x17 ;  /* 0x3780000000037811 */ /* 0x000fe200078eb8ff */
[----:B------:R-:W-:-:S05]  /*1b60*/  IMAD.SHL.U32 R0, R2, 0x200000, RZ ;  /* 0x0020000002007824 */ /* 0x000fca00078e00ff */
[----:B------:R-:W-:Y:S02]  /*1b70*/  LOP3.LUT R0, R3, R0, R4, 0xfe, !PT ;  /* 0x0000000003007212 */ /* 0x000fe400078efe04 */
.L_x_28:
[----:B------:R-:W-:Y:S05]  /*1b80*/  BSYNC B0 ;  /* 0x0000000000007941 */ /* 0x000fea0003800000 */
.L_x_27:
[----:B------:R-:W-:Y:S01]  /*1b90*/  F2FP.BF16.PACK_AB R0, RZ, R0 ;  /* 0x00000000ff00723e */ /* 0x000fe200000010ff */
[----:B------:R-:W-:Y:S05]  /*1ba0*/  BRA `(.L_x_8) ;  /* 0x000002d000007947 */ /* 0x000fea0003800000 */
.L_x_20:
[----:B------:R-:W-:-:S13]  /*1bb0*/  ISETP.NE.AND P0, PT, R4, 0x1c, PT ;  /* 0x0000001c0400780c */ /* 0x000fda0003f05270 */
[----:B------:R-:W-:Y:S05]  /*1bc0*/  @!P0 BRA `(.L_x_31) ;  /* 0x0000028000008947 */ /* 0x000fea0003800000 */
[----:B------:R-:W-:-:S13]  /*1bd0*/  ISETP.NE.AND P0, PT, R4, 0x1d, PT ;  /* 0x0000001d0400780c */ /* 0x000fda0003f05270 */
[----:B------:R-:W-:Y:S05]  /*1be0*/  @!P0 BRA `(.L_x_32) ;  /* 0x0000022000008947 */ /* 0x000fea0003800000 */
[----:B------:R-:W-:-:S13]  /*1bf0*/  ISETP.NE.AND P0, PT, R4, 0x2c, PT ;  /* 0x0000002c0400780c */ /* 0x000fda0003f05270 */
[----:B------:R-:W-:Y:S05]  /*1c00*/  @P0 BRA `(.L_x_7) ;  /* 0x000000b000000947 */ /* 0x000fea0003800000 */
[----:B------:R-:W2:Y:S01]  /*1c10*/  LDG.E.U8 R2, [R2.64] ;  /* 0x0000002402027981 */ /* 0x000ea2000c1e1100 */
[----:B------:R-:W-:Y:S01]  /*1c20*/  BSSY B0, `(.L_x_33) ;  /* 0x0000007000007945 */ /* 0x000fe20003800000 */
[----:B------:R-:W-:Y:S01]  /*1c30*/  IMAD.MOV.U32 R0, RZ, RZ, 0x400000 ;  /* 0x00400000ff007424 */ /* 0x000fe200078e00ff */
[----:B--2---:R-:W-:-:S13]  /*1c40*/  ISETP.NE.AND P0, PT, R2, RZ, PT ;  /* 0x000000ff0200720c */ /* 0x004fda0003f05270 */
[----:B------:R-:W-:Y:S05]  /*1c50*/  @!P0 BRA `(.L_x_34) ;  /* 0x0000003000008947 */ /* 0x000fea0003800000 */
[----:B------:R-:W-:-:S13]  /*1c60*/  ISETP.NE.AND P0, PT, R2, 0xff, PT ;  /* 0x000000ff0200780c */ /* 0x000fda0003f05270 */
[----:B------:R-:W-:Y:S02]  /*1c70*/  @!P0 IMAD.MOV.U32 R0, RZ, RZ, 0x7f800001 ;  /* 0x7f800001ff008424 */ /* 0x000fe400078e00ff */
[----:B------:R-:W-:Y:S02]  /*1c80*/  @P0 IMAD.SHL.U32 R0, R2, 0x800000, RZ ;  /* 0x0080000002000824 */ /* 0x000fe400078e00ff */
.L_x_34:
[----:B------:R-:W-:Y:S05]  /*1c90*/  BSYNC B0 ;  /* 0x0000000000007941 */ /* 0x000fea0003800000 */
.L_x_33:
[----:B------:R-:W-:Y:S01]  /*1ca0*/  F2FP.BF16.PACK_AB R0, RZ, R0 ;  /* 0x00000000ff00723e */ /* 0x000fe200000010ff */
[----:B------:R-:W-:Y:S05]  /*1cb0*/  BRA `(.L_x_8) ;  /* 0x000001c000007947 */ /* 0x000fea0003800000 */
.L_x_7:
[----:B------:R-:W-:Y:S01]  /*1cc0*/  MOV R2, 0x0 ;  /* 0x0000000000027802 */ /* 0x000fe20000000f00 */
[----:B------:R-:W-:Y:S02]  /*1cd0*/  IMAD.MOV.U32 R4, RZ, RZ, c[0x4][0x128] ;  /* 0x01004a00ff047624 */ /* 0x000fe400078e00ff */
[----:B------:R-:W-:Y:S02]  /*1ce0*/  IMAD.MOV.U32 R5, RZ, RZ, c[0x4][0x12c] ;  /* 0x01004b00ff057624 */ /* 0x000fe400078e00ff */
[----:B------:R-:W-:Y:S01]  /*1cf0*/  IMAD.MOV.U32 R6, RZ, RZ, c[0x4][0x130] ;  /* 0x01004c00ff067624 */ /* 0x000fe200078e00ff */
[----:B------:R-:W0:Y:S01]  /*1d00*/  LDC.64 R2, c[0x4][R2] ;  /* 0x0100000002027b82 */ /* 0x000e220000000a00 */
[----:B------:R-:W-:-:S02]  /*1d10*/  IMAD.MOV.U32 R7, RZ, RZ, c[0x4][0x134] ;  /* 0x01004d00ff077624 */ /* 0x000fc400078e00ff */
[----:B------:R-:W-:Y:S02]  /*1d20*/  IMAD.MOV.U32 R8, RZ, RZ, 0x4e ;  /* 0x0000004eff087424 */ /* 0x000fe400078e00ff */
[----:B------:R-:W-:Y:S02]  /*1d30*/  IMAD.MOV.U32 R10, RZ, RZ, c[0x4][0x38] ;  /* 0x01000e00ff0a7624 */ /* 0x000fe400078e00ff */
[----:B------:R-:W-:Y:S02]  /*1d40*/  IMAD.MOV.U32 R11, RZ, RZ, c[0x4][0x3c] ;  /* 0x01000f00ff0b7624 */ /* 0x000fe400078e00ff */
[----:B------:R-:W-:Y:S02]  /*1d50*/  IMAD.MOV.U32 R12, RZ, RZ, 0x1 ;  /* 0x00000001ff0c7424 */ /* 0x000fe400078e00ff */
[----:B------:R-:W-:Y:S02]  /*1d60*/  IMAD.MOV.U32 R13, RZ, RZ, RZ ;  /* 0x000000ffff0d7224 */ /* 0x000fe400078e00ff */
[----:B------:R-:W-:Y:S01]  /*1d70*/  LEPC R14 ;  /* 0x00000000000e734e */ /* 0x000fe20000000000 */
[----:B------:R-:W-:Y:S02]  /*1d80*/  MOV R9, 0x1df0 ;  /* 0x00001df000097802 */ /* 0x000fe40000000f00 */
[----:B------:R-:W-:-:S02]  /*1d90*/  MOV R20, 0x1d70 ;  /* 0x00001d7000147802 */ /* 0x000fc40000000f00 */
[----:B------:R-:W-:Y:S02]  /*1da0*/  MOV R21, 0x0 ;  /* 0x0000000000157802 */ /* 0x000fe40000000f00 */
[----:B------:R-:W-:Y:S02]  /*1db0*/  MOV R0, 0x0 ;  /* 0x0000000000007802 */ /* 0x000fe40000000f00 */
[----:B------:R-:W-:-:S04]  /*1dc0*/  IADD3 R20, P0, P1, -R20, R9, R14 ;  /* 0x0000000914147210 */ /* 0x000fc8000791e10e */
[----:B------:R-:W-:-:S04]  /*1dd0*/  IADD3.X R21, ~R0, R21, R15, P0, P1 ;  /* 0x0000001500157210 */ /* 0x000fc800007e250f */
[----:B0-----:R-:W-:Y:S05]  /*1de0*/  CALL.ABS.NOINC R2 ;  /* 0x0000000002007343 */ /* 0x001fea0003c00000 */
[----:B------:R-:W-:Y:S01]  /*1df0*/  PRMT R0, RZ, 0x7610, R0 ;  /* 0x00007610ff007816 */ /* 0x000fe20000000000 */
[----:B------:R-:W-:Y:S05]  /*1e00*/  BRA `(.L_x_8) ;  /* 0x0000007000007947 */ /* 0x000fea0003800000 */
.L_x_32:
[----:B------:R-:W2:Y:S02]  /*1e10*/  LDG.E.64 R2, [R2.64] ;  /* 0x0000002402027981 */ /* 0x000ea4000c1e1b00 */
[----:B--2---:R-:W0:Y:S02]  /*1e20*/  I2F.U64 R0, R2 ;  /* 0x0000000200007312 */ /* 0x004e240000301000 */
[----:B0-----:R-:W-:Y:S01]  /*1e30*/  F2FP.BF16.PACK_AB R0, RZ, R0 ;  /* 0x00000000ff00723e */ /* 0x001fe200000010ff */
[----:B------:R-:W-:Y:S05]  /*1e40*/  BRA `(.L_x_8) ;  /* 0x0000003000007947 */ /* 0x000fea0003800000 */
.L_x_31:
[----:B------:R-:W2:Y:S02]  /*1e50*/  LDG.E R2, [R2.64] ;  /* 0x0000002402027981 */ /* 0x000ea4000c1e1900 */
[----:B--2---:R-:W0:Y:S02]  /*1e60*/  I2F.U32 R0, R2 ;  /* 0x0000000200007306 */ /* 0x004e240000201000 */
[----:B0-----:R-:W-:-:S06]  /*1e70*/  F2FP.BF16.PACK_AB R0, RZ, R0 ;  /* 0x00000000ff00723e */ /* 0x001fcc00000010ff */
.L_x_8:
[----:B-----5:R-:W-:Y:S01]  /*1e80*/  PRMT R0, RZ, 0x5410, R0 ;  /* 0x00005410ff007816 */ /* 0x020fe20000000000 */
[----:B0-----:R-:W-:Y:S01]  /*1e90*/  IMAD.MOV.U32 R3, RZ, RZ, 0x42fc0000 ;  /* 0x42fc0000ff037424 */ /* 0x001fe200078e00ff */
[----:B------:R-:W0:Y:S01]  /*1ea0*/  LDC.U8 R8, c[0x0][0x371] ;  /* 0x0000dc40ff087b82 */ /* 0x000e220000000000 */
[----:B------:R-:W-:-:S02]  /*1eb0*/  IMAD.MOV.U32 R5, RZ, RZ, 0x363d0ada ;  /* 0x363d0adaff057424 */ /* 0x000fc400078e00ff */
[C---:B------:R-:W-:Y:S02]  /*1ec0*/  FMUL.FTZ R2, |R0|.reuse, 1.4426950216293334961 ;  /* 0x3fb8aa3b00027820 */ /* 0x040fe40000410200 */
[----:B------:R-:W-:-:S04]  /*1ed0*/  FMUL.FTZ R6, R0, R0 ;  /* 0x0000000000067220 */ /* 0x000fc80000410000 */
[----:B------:R-:W1:Y:S01]  /*1ee0*/  FRND.TRUNC R2, R2 ;  /* 0x0000000200027307 */ /* 0x000e62000020d000 */
[----:B------:R-:W-:-:S04]  /*1ef0*/  FFMA.FTZ R5, R6, R5, 0.00019836159481201320887 ;  /* 0x394fff4906057423 */ /* 0x000fc80000010005 */
[----:B------:R-:W-:-:S04]  /*1f00*/  FFMA.FTZ R7, R6, R5, 0.0083333496004343032837 ;  /* 0x3c08889a06077423 */ /* 0x000fc80000010005 */
[----:B------:R-:W-:-:S04]  /*1f10*/  FFMA.FTZ R7, R6, R7, 0.16666667163372039795 ;  /* 0x3e2aaaab06077423 */ /* 0x000fc80000010007 */
[----:B------:R-:W-:Y:S01]  /*1f20*/  FMUL.FTZ R7, R6, R7 ;  /* 0x0000000706077220 */ /* 0x000fe20000410000 */
[----:B-1----:R-:W-:Y:S02]  /*1f30*/  FSETP.GT.FTZ.AND P0, PT, |R2|, 126, PT ;  /* 0x42fc00000200780b */ /* 0x002fe40003f14200 */
[----:B------:R-:W-:-:S04]  /*1f40*/  LOP3.LUT R3, R3, 0x80000000, R2, 0xb8, !PT ;  /* 0x8000000003037812 */ /* 0x000fc800078eb802 */
[----:B------:R-:W-:Y:S02]  /*1f50*/  FSEL R3, R3, R2, P0 ;  /* 0x0000000203037208 */ /* 0x000fe40000000000 */
[----:B------:R-:W-:-:S03]  /*1f60*/  FSETP.GE.FTZ.AND P0, PT, |R0|, 1, PT ;  /* 0x3f8000000000780b */ /* 0x000fc60003f16200 */
[----:B------:R-:W-:-:S04]  /*1f70*/  FFMA.FTZ R4, R3, -0.69314718246459960938, |R0| ;  /* 0xbf31721803047823 */ /* 0x000fc80000010400 */
[C---:B------:R-:W-:Y:S02]  /*1f80*/  FFMA.FTZ R4, R3.reuse, 1.9046542121259335545e-09, R4 ;  /* 0x3102e30803047823 */ /* 0x040fe40000010004 */
[----:B------:R-:W-:Y:S02]  /*1f90*/  FADD.FTZ R3, R3, 12583037 ;  /* 0x4b40007d03037421 */ /* 0x000fe40000010000 */
[----:B------:R-:W-:Y:S02]  /*1fa0*/  FMUL.FTZ R4, R4, 1.4426950216293334961 ;  /* 0x3fb8aa3b04047820 */ /* 0x000fe40000410000 */
[----:B------:R-:W-:-:S04]  /*1fb0*/  IMAD.SHL.U32 R3, R3, 0x800000, RZ ;  /* 0x0080000003037824 */ /* 0x000fc800078e00ff */
[----:B------:R-:W1:Y:S02]  /*1fc0*/  MUFU.EX2 R4, R4 ;  /* 0x0000000400047308 */ /* 0x000e640000000800 */
[----:B-1----:R-:W-:-:S06]  /*1fd0*/  FMUL.FTZ R3, R3, R4 ;  /* 0x0000000403037220 */ /* 0x002fcc0000410000 */
[----:B------:R-:W1:Y:S02]  /*1fe0*/  MUFU.RCP R2, R3 ;  /* 0x0000000300027308 */ /* 0x000e640000001000 */
[----:B-1----:R-:W-:-:S04]  /*1ff0*/  FMUL.FTZ R2, R2, -0.125 ;  /* 0xbe00000002027820 */ /* 0x002fc80000410000 */
[----:B------:R-:W-:Y:S01]  /*2000*/  FFMA.FTZ R5, R3, 2, R2 ;  /* 0x4000000003057823 */ /* 0x000fe20000010002 */
[----:B0-----:R-:W-:-:S04]  /*2010*/  PRMT R2, R8, 0x9910, RZ ;  /* 0x0000991008027816 */ /* 0x001fc800000000ff */
[----:B------:R-:W-:Y:S02]  /*2020*/  ISETP.GT.AND P1, PT, R2, 0x9, PT ;  /* 0x000000090200780c */ /* 0x000fe40003f24270 */
[--C-:B------:R-:W-:Y:S01]  /*2030*/  LOP3.LUT R5, R5, 0x80000000, R0.reuse, 0xb8, !PT ;  /* 0x8000000005057812 */ /* 0x100fe200078eb800 */
[----:B------:R-:W-:-:S05]  /*2040*/  @!P0 FFMA.FTZ R5, R0, R7, R0 ;  /* 0x0000000700058223 */ /* 0x000fca0000010000 */
[----:B------:R-:W-:-:S05]  /*2050*/  F2FP.BF16.PACK_AB R5, RZ, R5 ;  /* 0x00000005ff05723e */ /* 0x000fca00000010ff */
        /* <DEDUP_REMOVED lines=9> */
[----:B------:R-:W-:-:S04]  /*20f0*/  PRMT R0, RZ, 0x5410, R5 ;  /* 0x00005410ff007816 */ /* 0x000fc80000000005 */
[----:B------:R-:W0:Y:S02]  /*2100*/  F2I.FTZ.TRUNC.NTZ R3, R0 ;  /* 0x0000000000037305 */ /* 0x000e24000021f100 */
[----:B0-----:R0:W-:Y:S01]  /*2110*/  STG.E.U8 [R16.64], R3 ;  /* 0x0000000310007986 */ /* 0x0011e2000c101124 */
[----:B------:R-:W-:Y:S05]  /*2120*/  BRA `(.L_x_40) ;  /* 0x00000e8000007947 */ /* 0x000fea0003800000 */
.L_x_38:
[----:B------:R-:W-:-:S06]  /*2130*/  PRMT R3, RZ, 0x5410, R5 ;  /* 0x00005410ff037816 */ /* 0x000fcc0000000005 */
[----:B------:R-:W0:Y:S02]  /*2140*/  F2I.S64.TRUNC R2, R3 ;  /* 0x0000000300027311 */ /* 0x000e24000020d900 */
[----:B0-----:R0:W-:Y:S01]  /*2150*/  STG.E.U8 [R16.64], R2 ;  /* 0x0000000210007986 */ /* 0x0011e2000c101124 */
[----:B------:R-:W-:Y:S05]  /*2160*/  BRA `(.L_x_40) ;  /* 0x00000e4000007947 */ /* 0x000fea0003800000 */
.L_x_37:
[----:B------:R-:W-:-:S13]  /*2170*/  ISETP.NE.AND P0, PT, R2, 0x2, PT ;  /* 0x000000020200780c */ /* 0x000fda0003f05270 */
[----:B------:R-:W-:Y:S05]  /*2180*/  @!P0 BRA `(.L_x_41) ;  /* 0x000000c000008947 */ /* 0x000fea0003800000 */
[----:B------:R-:W-:-:S13]  /*2190*/  ISETP.NE.AND P0, PT, R2, 0x3, PT ;  /* 0x000000030200780c */ /* 0x000fda0003f05270 */
[----:B------:R-:W-:Y:S05]  /*21a0*/  @!P0 BRA `(.L_x_42) ;  /* 0x0000006000008947 */ /* 0x000fea0003800000 */
[----:B------:R-:W-:-:S13]  /*21b0*/  ISETP.NE.AND P0, PT, R2, 0x4, PT ;  /* 0x000000040200780c */ /* 0x000fda0003f05270 */
[----:B------:R-:W-:Y:S05]  /*21c0*/  @P0 BRA `(.L_x_39) ;  /* 0x00000c3000000947 */ /* 0x000fea0003800000 */
[----:B------:R-:W-:-:S06]  /*21d0*/  PRMT R2, RZ, 0x5410, R5 ;  /* 0x00005410ff027816 */ /* 0x000fcc0000000005 */
[----:B------:R-:W0:Y:S02]  /*21e0*/  F2I.S64.TRUNC R2, R2 ;  /* 0x0000000200027311 */ /* 0x000e24000020d900 */
[----:B0-----:R0:W-:Y:S01]  /*21f0*/  STG.E.64 [R16.64], R2 ;  /* 0x0000000210007986 */ /* 0x0011e2000c101b24 */
[----:B------:R-:W-:Y:S05]  /*2200*/  BRA `(.L_x_40) ;  /* 0x00000da000007947 */ /* 0x000fea0003800000 */
.L_x_42:
[----:B------:R-:W-:-:S06]  /*2210*/  PRMT R5, RZ, 0x5410, R5 ;  /* 0x00005410ff057816 */ /* 0x000fcc0000000005 */
[----:B------:R-:W0:Y:S02]  /*2220*/  F2I.FTZ.TRUNC.NTZ R5, R5 ;  /* 0x0000000500057305 */ /* 0x000e24000021f100 */
[----:B0-----:R0:W-:Y:S01]  /*2230*/  STG.E [R16.64], R5 ;  /* 0x0000000510007986 */ /* 0x0011e2000c101924 */
[----:B------:R-:W-:Y:S05]  /*2240*/  BRA `(.L_x_40) ;  /* 0x00000d6000007947 */ /* 0x000fea0003800000 */
.L_x_41:
[----:B------:R-:W-:-:S06]  /*2250*/  PRMT R5, RZ, 0x5410, R5 ;  /* 0x00005410ff057816 */ /* 0x000fcc0000000005 */
[----:B------:R-:W0:Y:S02]  /*2260*/  F2I.FTZ.TRUNC.NTZ R5, R5 ;  /* 0x0000000500057305 */ /* 0x000e24000021f100 */
[----:B0-----:R0:W-:Y:S01]  /*2270*/  STG.E.U16 [R16.64], R5 ;  /* 0x0000000510007986 */ /* 0x0011e2000c101524 */
[----:B------:R-:W-:Y:S05]  /*2280*/  BRA `(.L_x_40) ;  /* 0x00000d2000007947 */ /* 0x000fea0003800000 */
.L_x_36:
[----:B------:R-:W-:-:S13]  /*2290*/  ISETP.GT.AND P0, PT, R2, 0x6, PT ;  /* 0x000000060200780c */ /* 0x000fda0003f04270 */
[----:B------:R-:W-:Y:S05]  /*22a0*/  @P0 BRA `(.L_x_43) ;  /* 0x000000b000000947 */ /* 0x000fea0003800000 */
[----:B------:R-:W-:-:S13]  /*22b0*/  ISETP.NE.AND P0, PT, R2, 0x5, PT ;  /* 0x000000050200780c */ /* 0x000fda0003f05270 */
[----:B------:R-:W-:Y:S05]  /*22c0*/  @!P0 BRA `(.L_x_44) ;  /* 0x0000005000008947 */ /* 0x000fea0003800000 */
[----:B------:R-:W-:-:S13]  /*22d0*/  ISETP.NE.AND P0, PT, R2, 0x6, PT ;  /* 0x000000060200780c */ /* 0x000fda0003f05270 */
[----:B------:R-:W-:Y:S05]  /*22e0*/  @P0 BRA `(.L_x_39) ;  /* 0x00000b1000000947 */ /* 0x000fea0003800000 */
[----:B------:R-:W-:-:S05]  /*22f0*/  PRMT R5, RZ, 0x5410, R5 ;  /* 0x00005410ff057816 */ /* 0x000fca0000000005 */
[----:B------:R0:W-:Y:S01]  /*2300*/  STG.E [R16.64], R5 ;  /* 0x0000000510007986 */ /* 0x0001e2000c101924 */
[----:B------:R-:W-:Y:S05]  /*2310*/  BRA `(.L_x_40) ;  /* 0x00000c9000007947 */ /* 0x000fea0003800000 */
.L_x_44:
[----:B------:R-:W-:-:S04]  /*2320*/  PRMT R0, RZ, 0x5410, R5 ;  /* 0x00005410ff007816 */ /* 0x000fc80000000005 */
[----:B------:R-:W-:-:S05]  /*2330*/  F2FP.PACK_AB R0, RZ, R0 ;  /* 0x00000000ff00723e */ /* 0x000fca00000000ff */
[----:B------:R0:W-:Y:S01]  /*2340*/  STG.E.U16 [R16.64], R0 ;  /* 0x0000000010007986 */ /* 0x0001e2000c101524 */
[----:B------:R-:W-:Y:S05]  /*2350*/  BRA `(.L_x_40) ;  /* 0x00000c5000007947 */ /* 0x000fea0003800000 */
.L_x_43:
[----:B------:R-:W-:-:S13]  /*2360*/  ISETP.NE.AND P0, PT, R2, 0x7, PT ;  /* 0x000000070200780c */ /* 0x000fda0003f05270 */
[----:B------:R-:W-:Y:S05]  /*2370*/  @!P0 BRA `(.L_x_45) ;  /* 0x000000d000008947 */ /* 0x000fea0003800000 */
[----:B------:R-:W-:-:S13]  /*2380*/  ISETP.NE.AND P0, PT, R2, 0x8, PT ;  /* 0x000000080200780c */ /* 0x000fda0003f05270 */
[----:B------:R-:W-:Y:S05]  /*2390*/  @!P0 BRA `(.L_x_46) ;  /* 0x0000006000008947 */ /* 0x000fea0003800000 */
[----:B------:R-:W-:-:S13]  /*23a0*/  ISETP.NE.AND P0, PT, R2, 0x9, PT ;  /* 0x000000090200780c */ /* 0x000fda0003f05270 */
[----:B------:R-:W-:Y:S05]  /*23b0*/  @P0 BRA `(.L_x_39) ;  /* 0x00000a4000000947 */ /* 0x000fea0003800000 */
[----:B------:R-:W-:Y:S01]  /*23c0*/  IMAD.MOV.U32 R3, RZ, RZ, RZ ;  /* 0x000000ffff037224 */ /* 0x000fe200078e00ff */
[----:B------:R-:W-:-:S05]  /*23d0*/  PRMT R2, RZ, 0x5410, R5 ;  /* 0x00005410ff027816 */ /* 0x000fca0000000005 */
[----:B------:R0:W-:Y:S01]  /*23e0*/  STG.E.64 [R16.64], R2 ;  /* 0x0000000210007986 */ /* 0x0001e2000c101b24 */
[----:B------:R-:W-:Y:S05]  /*23f0*/  BRA `(.L_x_40) ;  /* 0x00000bb000007947 */ /* 0x000fea0003800000 */
.L_x_46:
[----:B------:R-:W-:-:S04]  /*2400*/  PRMT R5, RZ, 0x5410, R5 ;  /* 0x00005410ff057816 */ /* 0x000fc80000000005 */
[----:B------:R-:W-:-:S04]  /*2410*/  F2FP.PACK_AB R3, RZ, R5 ;  /* 0x00000005ff03723e */ /* 0x000fc800000000ff */
[----:B------:R-:W-:-:S05]  /*2420*/  PRMT R3, R3, 0x5410, RZ ;  /* 0x0000541003037816 */ /* 0x000fca00000000ff */
[----:B------:R0:W-:Y:S01]  /*2430*/  STG.E [R16.64], R3 ;  /* 0x0000000310007986 */ /* 0x0001e2000c101924 */
[----:B------:R-:W-:Y:S05]  /*2440*/  BRA `(.L_x_40) ;  /* 0x00000b6000007947 */ /* 0x000fea0003800000 */
.L_x_45:
[----:B------:R-:W-:-:S05]  /*2450*/  PRMT R2, RZ, 0x5410, R5 ;  /* 0x00005410ff027816 */ /* 0x000fca0000000005 */
[----:B------:R-:W-:-:S06]  /*2460*/  FMUL.FTZ R2, R2, 1 ;  /* 0x3f80000002027820 */ /* 0x000fcc0000410000 */
[----:B------:R-:W0:Y:S02]  /*2470*/  F2F.F64.F32 R2, R2 ;  /* 0x0000000200027310 */ /* 0x000e240000201800 */
[----:B0-----:R0:W-:Y:S01]  /*2480*/  STG.E.64 [R16.64], R2 ;  /* 0x0000000210007986 */ /* 0x0011e2000c101b24 */
[----:B------:R-:W-:Y:S05]  /*2490*/  BRA `(.L_x_40) ;  /* 0x00000b1000007947 */ /* 0x000fea0003800000 */
.L_x_35:
        /* <DEDUP_REMOVED lines=8> */
[----:B------:R-:W-:-:S04]  /*2520*/  PRMT R5, RZ, 0x5410, R5 ;  /* 0x00005410ff057816 */ /* 0x000fc80000000005 */
[----:B------:R-:W-:-:S04]  /*2530*/  FSETP.NEU.FTZ.AND P0, PT, R5, RZ, PT ;  /* 0x000000ff0500720b */ /* 0x000fc80003f1d000 */
[----:B------:R-:W-:-:S05]  /*2540*/  SEL R3, RZ, 0x1, !P0 ;  /* 0x00000001ff037807 */ /* 0x000fca0004000000 */
[----:B------:R0:W-:Y:S01]  /*2550*/  STG.E.U8 [R16.64], R3 ;  /* 0x0000000310007986 */ /* 0x0001e2000c101124 */
[----:B------:R-:W-:Y:S05]  /*2560*/  BRA `(.L_x_40) ;  /* 0x00000a4000007947 */ /* 0x000fea0003800000 */
.L_x_49:
[----:B------:R-:W-:Y:S01]  /*2570*/  PRMT R5, RZ, 0x5410, R5 ;  /* 0x00005410ff057816 */ /* 0x000fe20000000005 */
[----:B------:R-:W-:-:S04]  /*2580*/  CS2R R6, SRZ ;  /* 0x0000000000067805 */ /* 0x000fc8000001ff00 */
[----:B------:R-:W-:-:S06]  /*2590*/  FMUL.FTZ R5, R5, 1 ;  /* 0x3f80000005057820 */ /* 0x000fcc0000410000 */
[----:B------:R-:W0:Y:S02]  /*25a0*/  F2F.F64.F32 R4, R5 ;  /* 0x0000000500047310 */ /* 0x000e240000201800 */
[----:B0-----:R0:W-:Y:S01]  /*25b0*/  STG.E.128 [R16.64], R4 ;  /* 0x0000000410007986 */ /* 0x0011e2000c101d24 */
[----:B------:R-:W-:Y:S05]  /*25c0*/  BRA `(.L_x_40) ;  /* 0x000009e000007947 */ /* 0x000fea0003800000 */
.L_x_48:
[----:B------:R-:W-:-:S13]  /*25d0*/  ISETP.NE.AND P0, PT, R2, 0xf, PT ;  /* 0x0000000f0200780c */ /* 0x000fda0003f05270 */
[----:B------:R-:W-:Y:S05]  /*25e0*/  @!P0 BRA `(.L_x_50) ;  /* 0x000002d000008947 */ /* 0x000fea0003800000 */
[----:B------:R-:W-:-:S13]  /*25f0*/  ISETP.NE.AND P0, PT, R2, 0x17, PT ;  /* 0x000000170200780c */ /* 0x000fda0003f05270 */
[----:B------:R-:W-:Y:S05]  /*2600*/  @!P0 BRA `(.L_x_51) ;  /* 0x0000015000008947 */ /* 0x000fea0003800000 */
[----:B------:R-:W-:-:S13]  /*2610*/  ISETP.NE.AND P0, PT, R2, 0x18, PT ;  /* 0x000000180200780c */ /* 0x000fda0003f05270 */
[----:B------:R-:W-:Y:S05]  /*2620*/  @P0 BRA `(.L_x_39) ;  /* 0x000007d000000947 */ /* 0x000fea0003800000 */
[----:B------:R-:W-:Y:S01]  /*2630*/  PRMT R5, RZ, 0x5410, R5 ;  /* 0x00005410ff057816 */ /* 0x000fe20000000005 */
[----:B------:R-:W-:Y:S03]  /*2640*/  BSSY B0, `(.L_x_52) ;  /* 0x000000e000007945 */ /* 0x000fe60003800000 */
[C---:B------:R-:W-:Y:S02]  /*2650*/  LOP3.LUT R2, R5.reuse, 0x7fffffff, RZ, 0xc0, !PT ;  /* 0x7fffffff05027812 */ /* 0x040fe400078ec0ff */
[----:B------:R-:W-:Y:S02]  /*2660*/  LOP3.LUT R0, R5, 0x80000000, RZ, 0xc0, !PT ;  /* 0x8000000005007812 */ /* 0x000fe400078ec0ff */
[----:B------:R-:W-:Y:S02]  /*2670*/  ISETP.GT.U32.AND P0, PT, R2, 0x43efffff, PT ;  /* 0x43efffff0200780c */ /* 0x000fe40003f04070 */
[----:B------:R-:W-:Y:S01]  /*2680*/  SHF.R.U32.HI R3, RZ, 0x18, R0 ;  /* 0x00000018ff037819 */ /* 0x000fe20000011600 */
[----:B------:R-:W-:-:S10]  /*2690*/  IMAD.MOV.U32 R0, RZ, RZ, 0x7f ;  /* 0x0000007fff007424 */ /* 0x000fd400078e00ff */
[----:B------:R-:W-:Y:S05]  /*26a0*/  @P0 BRA `(.L_x_53) ;  /* 0x0000007000000947 */ /* 0x000fea0003800000 */
[----:B------:R-:W-:-:S13]  /*26b0*/  ISETP.GE.U32.AND P0, PT, R2, 0x3c800000, PT ;  /* 0x3c8000000200780c */ /* 0x000fda0003f06070 */
[----:B------:R-:W-:Y:S01]  /*26c0*/  @P0 SHF.R.U32.HI R0, RZ, 0x14, R5 ;  /* 0x00000014ff000819 */ /* 0x000fe20000011605 */
[----:B------:R-:W-:-:S03]  /*26d0*/  @!P0 FADD.FTZ R2, R2, 16384 ;  /* 0x4680000002028421 */ /* 0x000fc60000010000 */
[----:B------:R-:W-:-:S04]  /*26e0*/  @P0 LOP3.LUT R0, R0, 0x1, RZ, 0xc0, !PT ;  /* 0x0000000100000812 */ /* 0x000fc800078ec0ff */
[----:B------:R-:W-:-:S04]  /*26f0*/  @P0 IADD3 R0, R5, 0x407ffff, R0 ;  /* 0x0407ffff05000810 */ /* 0x000fc80007ffe000 */
[----:B------:R-:W-:Y:S02]  /*2700*/  @P0 SHF.R.U32.HI R0, RZ, 0x14, R0 ;  /* 0x00000014ff000819 */ /* 0x000fe40000011600 */
[----:B------:R-:W-:Y:S02]  /*2710*/  @!P0 IADD3 R0, R2, -0x46800000, RZ ;  /* 0xb980000002008810 */ /* 0x000fe40007ffe0ff */
.L_x_53:
[----:B------:R-:W-:Y:S05]  /*2720*/  BSYNC B0 ;  /* 0x0000000000007941 */ /* 0x000fea0003800000 */
.L_x_52:
[----:B------:R-:W-:-:S05]  /*2730*/  LOP3.LUT R3, R0, R3, RZ, 0xfc, !PT ;  /* 0x0000000300037212 */ /* 0x000fca00078efcff */
[----:B------:R0:W-:Y:S01]  /*2740*/  STG.E.U8 [R16.64], R3 ;  /* 0x0000000310007986 */ /* 0x0001e2000c101124 */
[----:B------:R-:W-:Y:S05]  /*2750*/  BRA `(.L_x_40) ;  /* 0x0000085000007947 */ /* 0x000fea0003800000 */
.L_x_51:
[----:B------:R-:W-:Y:S01]  /*2760*/  PRMT R5, RZ, 0x5410, R5 ;  /* 0x00005410ff057816 */ /* 0x000fe20000000005 */
[----:B------:R-:W-:Y:S03]  /*2770*/  BSSY B0, `(.L_x_54) ;  /* 0x000000f000007945 */ /* 0x000fe60003800000 */
[----:B------:R-:W-:-:S04]  /*2780*/  LOP3.LUT R2, R5, 0x7fffffff, RZ, 0xc0, !PT ;  /* 0x7fffffff05027812 */ /* 0x000fc800078ec0ff */
[----:B------:R-:W-:-:S13]  /*2790*/  ISETP.GT.U32.AND P0, PT, R2, 0x477fffff, PT ;  /* 0x477fffff0200780c */ /* 0x000fda0003f04070 */
[----:B------:R-:W-:Y:S05]  /*27a0*/  @P0 BRA `(.L_x_55) ;  /* 0x0000008000000947 */ /* 0x000fea0003800000 */
[----:B------:R-:W-:-:S13]  /*27b0*/  ISETP.GE.U32.AND P0, PT, R2, 0x38800000, PT ;  /* 0x388000000200780c */ /* 0x000fda0003f06070 */
[----:B------:R-:W-:Y:S01]  /*27c0*/  @P0 SHF.R.U32.HI R0, RZ, 0x15, R5 ;  /* 0x00000015ff000819 */ /* 0x000fe20000011605 */
[----:B------:R-:W-:-:S03]  /*27d0*/  @!P0 FADD.FTZ R2, R2, 128 ;  /* 0x4300000002028421 */ /* 0x000fc60000010000 */
[----:B------:R-:W-:-:S04]  /*27e0*/  @P0 LOP3.LUT R0, R0, 0x1, RZ, 0xc0, !PT ;  /* 0x0000000100000812 */ /* 0x000fc800078ec0ff */
[----:B------:R-:W-:-:S04]  /*27f0*/  @P0 IADD3 R0, R5, 0x80fffff, R0 ;  /* 0x080fffff05000810 */ /* 0x000fc80007ffe000 */
[----:B------:R-:W-:Y:S02]  /*2800*/  @P0 SHF.R.U32.HI R0, RZ, 0x15, R0 ;  /* 0x00000015ff000819 */ /* 0x000fe40000011600 */
[----:B------:R-:W-:Y:S01]  /*2810*/  @!P0 IADD3 R0, R2, -0x43000000, RZ ;  /* 0xbd00000002008810 */ /* 0x000fe20007ffe0ff */
[----:B------:R-:W-:Y:S05]  /*2820*/  BRA `(.L_x_56) ;  /* 0x0000003000007947 */ /* 0x000fea0003800000 */
.L_x_55:
[----:B------:R-:W-:Y:S01]  /*2830*/  IMAD.MOV.U32 R0, RZ, RZ, 0x7f ;  /* 0x0000007fff007424 */ /* 0x000fe200078e00ff */
[----:B------:R-:W-:-:S04]  /*2840*/  ISETP.GT.U32.AND P0, PT, R2, 0x7f800000, PT ;  /* 0x7f8000000200780c */ /* 0x000fc80003f04070 */
[----:B------:R-:W-:-:S04]  /*2850*/  SEL R0, R0, 0x7c, P0 ;  /* 0x0000007c00007807 */ /* 0x000fc80000000000 */
.L_x_56:
[----:B------:R-:W-:Y:S05]  /*2860*/  BSYNC B0 ;  /* 0x0000000000007941 */ /* 0x000fea0003800000 */
.L_x_54:
[----:B------:R-:W-:-:S04]  /*2870*/  LOP3.LUT R2, R5, 0x80000000, RZ, 0xc0, !PT ;  /* 0x8000000005027812 */ /* 0x000fc800078ec0ff */
[----:B------:R-:W-:-:S04]  /*2880*/  SHF.R.U32.HI R3, RZ, 0x18, R2 ;  /* 0x00000018ff037819 */ /* 0x000fc80000011602 */
[----:B------:R-:W-:-:S05]  /*2890*/  LOP3.LUT R3, R0, R3, RZ, 0xfc, !PT ;  /* 0x0000000300037212 */ /* 0x000fca00078efcff */
[----:B------:R0:W-:Y:S01]  /*28a0*/  STG.E.U8 [R16.64], R3 ;  /* 0x0000000310007986 */ /* 0x0001e2000c101124 */
[----:B------:R-:W-:Y:S05]  /*28b0*/  BRA `(.L_x_40) ;  /* 0x000006f000007947 */ /* 0x000fea0003800000 */
.L_x_50:
[----:B------:R0:W-:Y:S01]  /*28c0*/  STG.E.U16 [R16.64], R5 ;  /* 0x0000000510007986 */ /* 0x0001e2000c101524 */
[----:B------:R-:W-:Y:S05]  /*28d0*/  BRA `(.L_x_40) ;  /* 0x000006d000007947 */ /* 0x000fea0003800000 */
.L_x_47:
        /* <DEDUP_REMOVED lines=8> */
[----:B------:R-:W-:-:S06]  /*2960*/  PRMT R3, RZ, 0x5410, R5 ;  /* 0x00005410ff037816 */ /* 0x000fcc0000000005 */
[----:B------:R-:W0:Y:S02]  /*2970*/  F2I.FTZ.U32.TRUNC.NTZ R3, R3 ;  /* 0x0000000300037305 */ /* 0x000e24000021f000 */
[----:B0-----:R0:W-:Y:S01]  /*2980*/  STG.E.U16 [R16.64], R3 ;  /* 0x0000000310007986 */ /* 0x0011e2000c101524 */
[----:B------:R-:W-:Y:S05]  /*2990*/  BRA `(.L_x_40) ;  /* 0x0000061000007947 */ /* 0x000fea0003800000 */
.L_x_59:
[----:B------:R-:W-:Y:S01]  /*29a0*/  PRMT R5, RZ, 0x5410, R5 ;  /* 0x00005410ff057816 */ /* 0x000fe20000000005 */
[----:B------:R-:W-:Y:S01]  /*29b0*/  BSSY B0, `(.L_x_60) ;  /* 0x0000014000007945 */ /* 0x000fe20003800000 */
[----:B------:R-:W-:Y:S02]  /*29c0*/  IMAD.MOV.U32 R8, RZ, RZ, 0x80 ;  /* 0x00000080ff087424 */ /* 0x000fe400078e00ff */
[----:B------:R-:W-:-:S04]  /*29d0*/  LOP3.LUT R2, R5, 0x7fffffff, RZ, 0xc0, !PT ;  /* 0x7fffffff05027812 */ /* 0x000fc800078ec0ff */
[----:B------:R-:W-:-:S13]  /*29e0*/  ISETP.GT.U32.AND P0, PT, R2, 0x437fffff, PT ;  /* 0x437fffff0200780c */ /* 0x000fda0003f04070 */
[----:B------:R-:W-:Y:S05]  /*29f0*/  @P0 BRA `(.L_x_61) ;  /* 0x000000f000000947 */ /* 0x000fea0003800000 */
[----:B------:R-:W-:-:S13]  /*2a00*/  ISETP.GE.U32.AND P0, PT, R2, 0x3c000000, PT ;  /* 0x3c0000000200780c */ /* 0x000fda0003f06070 */
[----:B------:R-:W-:-:S04]  /*2a10*/  @P0 SHF.R.U32.HI R0, RZ, 0x14, R5 ;  /* 0x00000014ff000819 */ /* 0x000fc80000011605 */
[----:B------:R-:W-:-:S04]  /*2a20*/  @P0 LOP3.LUT R0, R0, 0x1, RZ, 0xc0, !PT ;  /* 0x0000000100000812 */ /* 0x000fc800078ec0ff */
[----:B------:R-:W-:-:S04]  /*2a30*/  @P0 IADD3 R0, R5, 0x487ffff, R0 ;  /* 0x0487ffff05000810 */ /* 0x000fc80007ffe000 */
[----:B------:R-:W-:-:S04]  /*2a40*/  @P0 SHF.R.U32.HI R0, RZ, 0x14, R0 ;  /* 0x00000014ff000819 */ /* 0x000fc80000011600 */
[----:B------:R-:W-:Y:S01]  /*2a50*/  @P0 LOP3.LUT R0, R0, 0xff, RZ, 0xc0, !PT ;  /* 0x000000ff00000812 */ /* 0x000fe200078ec0ff */
[----:B------:R-:W-:Y:S05]  /*2a60*/  @P0 BRA `(.L_x_62) ;  /* 0x0000004000000947 */ /* 0x000fea0003800000 */
[----:B------:R-:W-:Y:S01]  /*2a70*/  FADD.FTZ R0, R2, 8192 ;  /* 0x4600000002007421 */ /* 0x000fe20000010000 */
[----:B------:R-:W-:-:S04]  /*2a80*/  PRMT R8, RZ, 0x7610, R8 ;  /* 0x00007610ff087816 */ /* 0x000fc80000000008 */
[----:B------:R-:W-:-:S13]  /*2a90*/  LOP3.LUT P0, R0, R0, 0xff, RZ, 0xc0, !PT ;  /* 0x000000ff00007812 */ /* 0x000fda000780c0ff */
[----:B------:R-:W-:Y:S05]  /*2aa0*/  @!P0 BRA `(.L_x_61) ;  /* 0x0000004000008947 */ /* 0x000fea0003800000 */
.L_x_62:
[----:B------:R-:W-:-:S04]  /*2ab0*/  LOP3.LUT R2, R5, 0x80000000, RZ, 0xc0, !PT ;  /* 0x8000000005027812 */ /* 0x000fc800078ec0ff */
[----:B------:R-:W-:-:S04]  /*2ac0*/  SHF.R.U32.HI R3, RZ, 0x18, R2 ;  /* 0x00000018ff037819 */ /* 0x000fc80000011602 */
[----:B------:R-:W-:-:S04]  /*2ad0*/  LOP3.LUT R0, R0, R3, RZ, 0xfc, !PT ;  /* 0x0000000300007212 */ /* 0x000fc800078efcff */
[----:B------:R-:W-:Y:S02]  /*2ae0*/  PRMT R8, R0, 0x7610, R8 ;  /* 0x0000761000087816 */ /* 0x000fe40000000008 */
.L_x_61:
[----:B------:R-:W-:Y:S05]  /*2af0*/  BSYNC B0 ;  /* 0x0000000000007941 */ /* 0x000fea0003800000 */
.L_x_60:
[----:B------:R0:W-:Y:S01]  /*2b00*/  STG.E.U8 [R16.64], R8 ;  /* 0x0000000810007986 */ /* 0x0001e2000c101124 */
[----:B------:R-:W-:Y:S05]  /*2b10*/  BRA `(.L_x_40) ;  /* 0x0000049000007947 */ /* 0x000fea0003800000 */
.L_x_58:
        /* <DEDUP_REMOVED lines=17> */
.L_x_65:
[----:B------:R-:W-:-:S04]  /*2c30*/  LOP3.LUT R2, R5, 0x80000000, RZ, 0xc0, !PT ;  /* 0x8000000005027812 */ /* 0x000fc800078ec0ff */
[----:B------:R-:W-:-:S04]  /*2c40*/  SHF.R.U32.HI R3, RZ, 0x18, R2 ;  /* 0x00000018ff037819 */ /* 0x000fc80000011602 */
[----:B------:R-:W-:-:S04]  /*2c50*/  LOP3.LUT R0, R0, R3, RZ, 0xfc, !PT ;  /* 0x0000000300007212 */ /* 0x000fc800078efcff */
[----:B------:R-:W-:Y:S02]  /*2c60*/  PRMT R8, R0, 0x7610, R8 ;  /* 0x0000761000087816 */ /* 0x000fe40000000008 */
.L_x_64:
[----:B------:R-:W-:Y:S05]  /*2c70*/  BSYNC B0 ;  /* 0x0000000000007941 */ /* 0x000fea0003800000 */
.L_x_63:
[----:B------:R0:W-:Y:S01]  /*2c80*/  STG.E.U8 [R16.64], R8 ;  /* 0x0000000810007986 */ /* 0x0001e2000c101124 */
[----:B------:R-:W-:Y:S05]  /*2c90*/  BRA `(.L_x_40) ;  /* 0x0000031000007947 */ /* 0x000fea0003800000 */
.L_x_57:
[----:B------:R-:W-:-:S13]  /*2ca0*/  ISETP.NE.AND P0, PT, R2, 0x1c, PT ;  /* 0x0000001c0200780c */ /* 0x000fda0003f05270 */
[----:B------:R-:W-:Y:S05]  /*2cb0*/  @!P0 BRA `(.L_x_66) ;  /* 0x000002c000008947 */ /* 0x000fea0003800000 */
[----:B------:R-:W-:-:S13]  /*2cc0*/  ISETP.NE.AND P0, PT, R2, 0x1d, PT ;  /* 0x0000001d0200780c */ /* 0x000fda0003f05270 */
[----:B------:R-:W-:Y:S05]  /*2cd0*/  @!P0 BRA `(.L_x_67) ;  /* 0x0000026000008947 */ /* 0x000fea0003800000 */
[----:B------:R-:W-:-:S13]  /*2ce0*/  ISETP.NE.AND P0, PT, R2, 0x2c, PT ;  /* 0x0000002c0200780c */ /* 0x000fda0003f05270 */
[----:B------:R-:W-:Y:S05]  /*2cf0*/  @P0 BRA `(.L_x_39) ;  /* 0x0000010000000947 */ /* 0x000fea0003800000 */
[----:B------:R-:W-:Y:S01]  /*2d00*/  PRMT R5, RZ, 0x5410, R5 ;  /* 0x00005410ff057816 */ /* 0x000fe20000000005 */
[----:B------:R-:W-:Y:S01]  /*2d10*/  IMAD.MOV.U32 R3, RZ, RZ, 0xff ;  /* 0x000000ffff037424 */ /* 0x000fe200078e00ff */
[----:B------:R-:W-:Y:S02]  /*2d20*/  PLOP3.LUT P0, PT, PT, PT, PT, 0x80, 0x0 ;  /* 0x000000000000781c */ /* 0x000fe40003f0f070 */
[----:B------:R-:W-:-:S04]  /*2d30*/  SHF.R.U32.HI R4, RZ, 0x17, R5 ;  /* 0x00000017ff047819 */ /* 0x000fc80000011605 */
[----:B------:R-:W-:-:S04]  /*2d40*/  LOP3.LUT R2, R4, 0xff, RZ, 0xc0, !PT ;  /* 0x000000ff04027812 */ /* 0x000fc800078ec0ff */
[----:B------:R-:W-:-:S13]  /*2d50*/  ISETP.NE.AND P2, PT, R2, 0xff, PT ;  /* 0x000000ff0200780c */ /* 0x000fda0003f45270 */
[--C-:B------:R-:W-:Y:S02]  /*2d60*/  @P2 SHF.R.U32.HI R0, RZ, 0x16, R5.reuse ;  /* 0x00000016ff002819 */ /* 0x100fe40000011605 */
[----:B------:R-:W-:Y:S02]  /*2d70*/  @P2 LOP3.LUT P1, RZ, R2, 0x3fffff, R5, 0xf8, !PT ;  /* 0x003fffff02ff2812 */ /* 0x000fe4000782f805 */
[----:B------:R-:W-:-:S04]  /*2d80*/  @P2 LOP3.LUT R0, R0, 0x1, RZ, 0xc0, !PT ;  /* 0x0000000100002812 */ /* 0x000fc800078ec0ff */
[----:B------:R-:W-:Y:S02]  /*2d90*/  @P2 ISETP.EQ.U32.AND P1, PT, R0, 0x1, P1 ;  /* 0x000000010000280c */ /* 0x000fe40000f22070 */
[----:B------:R-:W-:Y:S02]  /*2da0*/  @P2 IADD3 R0, R4, 0x1, RZ ;  /* 0x0000000104002810 */ /* 0x000fe40007ffe0ff */
[----:B------:R-:W-:-:S13]  /*2db0*/  @P2 PLOP3.LUT P0, PT, P1, PT, PT, 0x80, 0x0 ;  /* 0x000000000000281c */ /* 0x000fda0000f0f070 */
[----:B------:R-:W-:-:S04]  /*2dc0*/  @!P0 IMAD.MOV R0, RZ, RZ, R4 ;  /* 0x000000ffff008224 */ /* 0x000fc800078e0204 */
[----:B------:R-:W-:-:S05]  /*2dd0*/  @P2 IMAD.MOV.U32 R3, RZ, RZ, R0 ;  /* 0x000000ffff032224 */ /* 0x000fca00078e0000 */
[----:B------:R0:W-:Y:S01]  /*2de0*/  STG.E.U8 [R16.64], R3 ;  /* 0x0000000310007986 */ /* 0x0001e2000c101124 */
[----:B------:R-:W-:Y:S05]  /*2df0*/  BRA `(.L_x_40) ;  /* 0x000001b000007947 */ /* 0x000fea0003800000 */
.L_x_39:
[----:B------:R-:W-:Y:S01]  /*2e00*/  MOV R2, 0x0 ;  /* 0x0000000000027802 */ /* 0x000fe20000000f00 */
[----:B------:R-:W-:Y:S02]  /*2e10*/  IMAD.MOV.U32 R4, RZ, RZ, c[0x4][0x128] ;  /* 0x01004a00ff047624 */ /* 0x000fe400078e00ff */
[----:B------:R-:W-:Y:S02]  /*2e20*/  IMAD.MOV.U32 R5, RZ, RZ, c[0x4][0x12c] ;  /* 0x01004b00ff057624 */ /* 0x000fe400078e00ff */
[----:B------:R-:W-:Y:S01]  /*2e30*/  IMAD.MOV.U32 R6, RZ, RZ, c[0x4][0x130] ;  /* 0x01004c00ff067624 */ /* 0x000fe200078e00ff */
[----:B------:R-:W0:Y:S01]  /*2e40*/  LDC.64 R2, c[0x4][R2] ;  /* 0x0100000002027b82 */ /* 0x000e220000000a00 */
[----:B------:R-:W-:Y:S02]  /*2e50*/  IMAD.MOV.U32 R7, RZ, RZ, c[0x4][0x134] ;  /* 0x01004d00ff077624 */ /* 0x000fe400078e00ff */
[----:B------:R-:W-:-:S02]  /*2e60*/  IMAD.MOV.U32 R8, RZ, RZ, 0x65 ;  /* 0x00000065ff087424 */ /* 0x000fc400078e00ff */
[----:B------:R-:W-:Y:S02]  /*2e70*/  IMAD.MOV.U32 R10, RZ, RZ, c[0x4][0x40] ;  /* 0x01001000ff0a7624 */ /* 0x000fe400078e00ff */
[----:B------:R-:W-:Y:S02]  /*2e80*/  IMAD.MOV.U32 R11, RZ, RZ, c[0x4][0x44] ;  /* 0x01001100ff0b7624 */ /* 0x000fe400078e00ff */
[----:B------:R-:W-:Y:S02]  /*2e90*/  IMAD.MOV.U32 R12, RZ, RZ, 0x1 ;  /* 0x00000001ff0c7424 */ /* 0x000fe400078e00ff */
[----:B------:R-:W-:Y:S02]  /*2ea0*/  IMAD.MOV.U32 R13, RZ, RZ, RZ ;  /* 0x000000ffff0d7224 */ /* 0x000fe400078e00ff */
[----:B------:R-:W-:Y:S01]  /*2eb0*/  LEPC R14 ;  /* 0x00000000000e734e */ /* 0x000fe20000000000 */
[----:B------:R-:W-:Y:S02]  /*2ec0*/  MOV R9, 0x2f30 ;  /* 0x00002f3000097802 */ /* 0x000fe40000000f00 */
[----:B------:R-:W-:Y:S02]  /*2ed0*/  MOV R20, 0x2eb0 ;  /* 0x00002eb000147802 */ /* 0x000fe40000000f00 */
[----:B------:R-:W-:-:S02]  /*2ee0*/  MOV R21, 0x0 ;  /* 0x0000000000157802 */ /* 0x000fc40000000f00 */
[----:B------:R-:W-:Y:S02]  /*2ef0*/  MOV R0, 0x0 ;  /* 0x0000000000007802 */ /* 0x000fe40000000f00 */
[----:B------:R-:W-:-:S04]  /*2f00*/  IADD3 R20, P0, P1, -R20, R9, R14 ;  /* 0x0000000914147210 */ /* 0x000fc8000791e10e */
[----:B------:R-:W-:-:S04]  /*2f10*/  IADD3.X R21, ~R0, R21, R15, P0, P1 ;  /* 0x0000001500157210 */ /* 0x000fc800007e250f */
[----:B0-----:R-:W-:Y:S05]  /*2f20*/  CALL.ABS.NOINC R2 ;  /* 0x0000000002007343 */ /* 0x001fea0003c00000 */
[----:B------:R-:W-:Y:S05]  /*2f30*/  BRA `(.L_x_40) ;  /* 0x0000007000007947 */ /* 0x000fea0003800000 */
.L_x_67:
[----:B------:R-:W-:-:S06]  /*2f40*/  PRMT R2, RZ, 0x5410, R5 ;  /* 0x00005410ff027816 */ /* 0x000fcc0000000005 */
[----:B------:R-:W0:Y:S02]  /*2f50*/  F2I.U64.TRUNC R2, R2 ;  /* 0x0000000200027311 */ /* 0x000e24000020d800 */
[----:B0-----:R0:W-:Y:S01]  /*2f60*/  STG.E.64 [R16.64], R2 ;  /* 0x0000000210007986 */ /* 0x0011e2000c101b24 */
[----:B------:R-:W-:Y:S05]  /*2f70*/  BRA `(.L_x_40) ;  /* 0x0000003000007947 */ /* 0x000fea0003800000 */
.L_x_66:
[----:B------:R-:W-:-:S06]  /*2f80*/  PRMT R5, RZ, 0x5410, R5 ;  /* 0x00005410ff057816 */ /* 0x000fcc0000000005 */
[----:B------:R-:W0:Y:S02]  /*2f90*/  F2I.FTZ.U32.TRUNC.NTZ R5, R5 ;  /* 0x0000000500057305 */ /* 0x000e24000021f000 */
[----:B0-----:R0:W-:Y:S02]  /*2fa0*/  STG.E [R16.64], R5 ;  /* 0x0000000510007986 */ /* 0x0011e4000c101924 */
.L_x_40:
[----:B------:R-:W-:-:S05]  /*2fb0*/  IMAD R18, R18, 0x200, R23 ;  /* 0x0000020012127824 */ /* 0x000fca00078e0217 */
[----:B------:R-:W-:Y:S02]  /*2fc0*/  IADD3 R19, R18, 0x80, RZ ;  /* 0x0000008012137810 */ /* 0x000fe40007ffe0ff */
.L_x_1:
[----:B------:R-:W-:Y:S05]  /*2fd0*/  BSYNC B6 ;  /* 0x0000000000067941 */ /* 0x000fea0003800000 */
.L_x_0:
[----:B------:R-:W-:Y:S01]  /*2fe0*/  ISETP.GE.AND P0, PT, R19, c[0x0][0x160], PT ;  /* 0x0000580013007a0c */ /* 0x000fe20003f06270 */
[----:B------:R-:W-:-:S12]  /*2ff0*/  BSSY B6, `(.L_x_68) ;  /* 0x00005ea000067945 */ /* 0x000fd80003800000 */
[----:B------:R-:W-:Y:S05]  /*3000*/  @P0 BRA `(.L_x_69) ;  /* 0x00005e8000000947 */ /* 0x000fea0003800000 */
[----:B------:R-:W-:Y:S01]  /*3010*/  ISETP.NE.AND P0, PT, RZ, c[0x0][0x168], PT ;  /* 0x00005a00ff007a0c */ /* 0x000fe20003f05270 */
[----:B0-----:R-:W-:Y:S02]  /*3020*/  IMAD.MOV.U32 R0, RZ, RZ, RZ ;  /* 0x000000ffff007224 */ /* 0x001fe400078e00ff */
[----:B------:R-:W-:-:S10]  /*3030*/  IMAD.MOV.U32 R16, RZ, RZ, RZ ;  /* 0x000000ffff107224 */ /* 0x000fd400078e00ff */
[----:B------:R-:W-:Y:S05]  /*3040*/  @!P0 BRA `(.L_x_70) ;  /* 0x00000e0000008947 */ /* 0x000fea0003800000 */
[----:B------:R-:W-:Y:S02]  /*3050*/  IMAD.MOV.U32 R18, RZ, RZ, RZ ;  /* 0x000000ffff127224 */ /* 0x000fe400078e00ff */
[----:B------:R-:W-:Y:S02]  /*3060*/  IMAD.MOV.U32 R4, RZ, RZ, 0x1 ;  /* 0x00000001ff047424 */ /* 0x000fe400078e00ff */
[----:B------:R-:W-:-:S03]  /*3070*/  IMAD.HI.U32 R2, R19, c[0x0][0x170], R18 ;  /* 0x00005c0013027a27 */ /* 0x000fc600078e0012 */
[----:B------:R-:W-:Y:S02]  /*3080*/  ISETP.NE.AND P0, PT, R4, c[0x0][0x168], PT ;  /* 0x00005a0004007a0c */ /* 0x000fe40003f05270 */
[----:B------:R-:W-:-:S05]  /*3090*/  SHF.R.U32.HI R3, RZ, c[0x0][0x174], R2 ;  /* 0x00005d00ff037a19 */ /* 0x000fca0000011602 */
[----:B------:R-:W-:-:S04]  /*30a0*/  IMAD.MOV R0, RZ, RZ, -R3 ;  /* 0x000000ffff007224 */ /* 0x000fc800078e0a03 */
[----:B------:R-:W-:-:S04]  /*30b0*/  IMAD R0, R0, c[0x0][0x16c], R19 ;  /* 0x00005b0000007a24 */ /* 0x000fc800078e0213 */
[C---:B------:R-:W-:Y:S02]  /*30c0*/  IMAD R16, R0.reuse, c[0x0][0x298], RZ ;  /* 0x0000a60000107a24 */ /* 0x040fe400078e02ff */
[----:B------:R-:W-:Y:S01]  /*30d0*/  IMAD R0, R0, c[0x0][0x29c], RZ ;  /* 0x0000a70000007a24 */ /* 0x000fe200078e02ff */
[----:B------:R-:W-:Y:S05]  /*30e0*/  @!P0 BRA `(.L_x_70) ;  /* 0x00000d6000008947 */ /* 0x000fea0003800000 */
[----:B------:R-:W-:Y:S02]  /*30f0*/  IMAD.MOV.U32 R2, RZ, RZ, RZ ;  /* 0x000000ffff027224 */ /* 0x000fe400078e00ff */
[----:B------:R-:W-:Y:S02]  /*3100*/  IMAD.MOV.U32 R6, RZ, RZ, c[0x0][0x168] ;  /* 0x00005a00ff067624 */ /* 0x000fe400078e00ff */
[----:B------:R-:W-:-:S03]  /*3110*/  IMAD.HI.U32 R4, R3, c[0x0][0x17c], R2 ;  /* 0x00005f0003047a27 */ /* 0x000fc600078e0002 */
[----:B------:R-:W-:Y:S02]  /*3120*/  ISETP.NE.AND P0, PT, R6, 0x2, PT ;  /* 0x000000020600780c */ /* 0x000fe40003f05270 */
        /* <DEDUP_REMOVED lines=210> */
.L_x_70:
        /* <DEDUP_REMOVED lines=20> */
.L_x_74:
[----:B------:R-:W2:Y:S02]  /*3f90*/  LDG.E.U8 R2, [R2.64] ;  /* 0x0000002402027981 */ /* 0x000ea4000c1e1100 */
[----:B--2---:R-:W0:Y:S02]  /*3fa0*/  I2F.U16 R0, R2 ;  /* 0x0000000200007306 */ /* 0x004e240000101000 */
[----:B0-----:R-:W-:Y:S01]  /*3fb0*/  F2FP.BF16.PACK_AB R0, RZ, R0 ;  /* 0x00000000ff00723e */ /* 0x001fe200000010ff */
[----:B------:R-:W-:Y:S05]  /*3fc0*/  BRA `(.L_x_76) ;  /* 0x00000e3000007947 */ /* 0x000fea0003800000 */
.L_x_73:
        /* <DEDUP_REMOVED lines=10> */
.L_x_78:
[----:B------:R-:W2:Y:S02]  /*4070*/  LDG.E R2, [R2.64] ;  /* 0x0000002402027981 */ /* 0x000ea4000c1e1900 */
[----:B--2---:R-:W0:Y:S02]  /*4080*/  I2F R0, R2 ;  /* 0x0000000200007306 */ /* 0x004e240000201400 */
[----:B0-----:R-:W-:Y:S01]  /*4090*/  F2FP.BF16.PACK_AB R0, RZ, R0 ;  /* 0x00000000ff00723e */ /* 0x001fe200000010ff */
[----:B------:R-:W-:Y:S05]  /*40a0*/  BRA `(.L_x_76) ;  /* 0x00000d5000007947 */ /* 0x000fea0003800000 */
.L_x_77:
[----:B------:R-:W2:Y:S02]  /*40b0*/  LDG.E.U16 R2, [R2.64] ;  /* 0x0000002402027981 */ /* 0x000ea4000c1e1500 */
[----:B--2---:R-:W0:Y:S02]  /*40c0*/  I2F.S16 R0, R2 ;  /* 0x0000000200007306 */ /* 0x004e240000101400 */
[----:B0-----:R-:W-:Y:S01]  /*40d0*/  F2FP.BF16.PACK_AB R0, RZ, R0 ;  /* 0x00000000ff00723e */ /* 0x001fe200000010ff */
[----:B------:R-:W-:Y:S05]  /*40e0*/  BRA `(.L_x_76) ;  /* 0x00000d1000007947 */ /* 0x000fea0003800000 */
.L_x_72:
        /* <DEDUP_REMOVED lines=9> */
.L_x_80:
[----:B------:R-:W2:Y:S02]  /*4180*/  LDG.E.U16 R0, [R2.64] ;  /* 0x0000002402007981 */ /* 0x000ea4000c1e1500 */
[----:B--2---:R-:W-:-:S05]  /*4190*/  HADD2.F32 R0, -RZ, R0.H0_H0 ;  /* 0x20000000ff007230 */ /* 0x004fca0000004100 */
[----:B------:R-:W-:Y:S01]  /*41a0*/  F2FP.BF16.PACK_AB R0, RZ, R0 ;  /* 0x00000000ff00723e */ /* 0x000fe200000010ff */
[----:B------:R-:W-:Y:S05]  /*41b0*/  BRA `(.L_x_76) ;  /* 0x00000c4000007947 */ /* 0x000fea0003800000 */
.L_x_79:
        /* <DEDUP_REMOVED lines=9> */
.L_x_82:
[----:B------:R-:W2:Y:S02]  /*4250*/  LDG.E.U16 R2, [R2.64] ;  /* 0x0000002402027981 */ /* 0x000ea4000c1e1500 */
[----:B--2---:R-:W-:-:S05]  /*4260*/  HADD2.F32 R0, -RZ, R2.H0_H0 ;  /* 0x20000002ff007230 */ /* 0x004fca0000004100 */
[----:B------:R-:W-:Y:S01]  /*4270*/  F2FP.BF16.PACK_AB R0, RZ, R0 ;  /* 0x00000000ff00723e */ /* 0x000fe200000010ff */
[----:B------:R-:W-:Y:S05]  /*4280*/  BRA `(.L_x_76) ;  /* 0x00000b7000007947 */ /* 0x000fea0003800000 */
.L_x_81:
[----:B------:R-:W2:Y:S02]  /*4290*/  LDG.E.64 R2, [R2.64] ;  /* 0x0000002402027981 */ /* 0x000ea4000c1e1b00 */
[----:B--2---:R-:W0:Y:S01]  /*42a0*/  F2F.F32.F64 R0, R2 ;  /* 0x0000000200007310 */ /* 0x004e220000301000 */
[----:B------:R-:W0:-:S14]  /*42b0*/  DSETP.GEU.AND P0, PT, |R2|, c[0x2][0x0], PT ;  /* 0x008000000200762a */ /* 0x000e1c0003f0e200 */
[----:B0-----:R-:W-:-:S05]  /*42c0*/  @!P0 FMUL R0, R0, 1.175494350822287508e-38 ;  /* 0x0080000000008820 */ /* 0x001fca0000400000 */
[----:B------:R-:W-:Y:S01]  /*42d0*/  F2FP.BF16.PACK_AB R0, RZ, R0 ;  /* 0x00000000ff00723e */ /* 0x000fe200000010ff */
[----:B------:R-:W-:Y:S05]  /*42e0*/  BRA `(.L_x_76) ;  /* 0x00000b1000007947 */ /* 0x000fea0003800000 */
.L_x_71:
        /* <DEDUP_REMOVED lines=13> */
.L_x_85:
[----:B------:R-:W2:Y:S02]  /*43c0*/  LDG.E.64 R2, [R2.64] ;  /* 0x0000002402027981 */ /* 0x000ea4000c1e1b00 */
[----:B--2---:R-:W0:Y:S01]  /*43d0*/  F2F.F32.F64 R0, R2 ;  /* 0x0000000200007310 */ /* 0x004e220000301000 */
[----:B------:R-:W0:-:S14]  /*43e0*/  DSETP.GEU.AND P0, PT, |R2|, c[0x2][0x0], PT ;  /* 0x008000000200762a */ /* 0x000e1c0003f0e200 */
[----:B0-----:R-:W-:-:S05]  /*43f0*/  @!P0 FMUL R0, R0, 1.175494350822287508e-38 ;  /* 0x0080000000008820 */ /* 0x001fca0000400000 */
[----:B------:R-:W-:Y:S01]  /*4400*/  F2FP.BF16.PACK_AB R0, RZ, R0 ;  /* 0x00000000ff00723e */ /* 0x000fe200000010ff */
[----:B------:R-:W-:Y:S05]  /*4410*/  BRA `(.L_x_76) ;  /* 0x000009e000007947 */ /* 0x000fea0003800000 */
.L_x_84:
        /* <DEDUP_REMOVED lines=28> */
.L_x_87:
        /* <DEDUP_REMOVED lines=15> */
.L_x_86:
[----:B------:R0:W5:Y:S01]  /*46d0*/  LDG.E.U16 R0, [R2.64] ;  /* 0x0000002402007981 */ /* 0x000162000c1e1500 */
[----:B------:R-:W-:Y:S05]  /*46e0*/  BRA `(.L_x_76) ;  /* 0x0000071000007947 */ /* 0x000fea0003800000 */
.L_x_83:
        /* <DEDUP_REMOVED lines=12> */
.L_x_90:
        /* <DEDUP_REMOVED lines=21> */
.L_x_94:
[----:B------:R-:W-:Y:S05]  /*4900*/  BSYNC B1 ;  /* 0x0000000000017941 */ /* 0x000fea0003800000 */
.L_x_93:
[----:B------:R-:W-:Y:S01]  /*4910*/  LEA R3, R0, 0x3b800000, 0x17 ;  /* 0x3b80000000037811 */ /* 0x000fe200078eb8ff */
[----:B------:R-:W-:-:S05]  /*4920*/  IMAD.SHL.U32 R0, R2, 0x100000, RZ ;  /* 0x0010000002007824 */ /* 0x000fca00078e00ff */
[----:B------:R-:W-:Y:S02]  /*4930*/  LOP3.LUT R0, R3, R0, R4, 0xfe, !PT ;  /* 0x0000000003007212 */ /* 0x000fe400078efe04 */
.L_x_92:
[----:B------:R-:W-:Y:S05]  /*4940*/  BSYNC B0 ;  /* 0x0000000000007941 */ /* 0x000fea0003800000 */
.L_x_91:
[----:B------:R-:W-:Y:S01]  /*4950*/  F2FP.BF16.PACK_AB R0, RZ, R0 ;  /* 0x00000000ff00723e */ /* 0x000fe200000010ff */
[----:B------:R-:W-:Y:S05]  /*4960*/  BRA `(.L_x_76) ;  /* 0x0000049000007947 */ /* 0x000fea0003800000 */
.L_x_89:
        /* <DEDUP_REMOVED lines=21> */
.L_x_98:
[----:B------:R-:W-:Y:S05]  /*4ac0*/  BSYNC B1 ;  /* 0x0000000000017941 */ /* 0x000fea0003800000 */
.L_x_97:
[----:B------:R-:W-:Y:S01]  /*4ad0*/  LEA R3, R0, 0x37800000, 0x17 ;  /* 0x3780000000037811 */ /* 0x000fe200078eb8ff */
[----:B------:R-:W-:-:S05]  /*4ae0*/  IMAD.SHL.U32 R0, R2, 0x200000, RZ ;  /* 0x0020000002007824 */ /* 0x000fca00078e00ff */
[----:B------:R-:W-:Y:S02]  /*4af0*/  LOP3.LUT R0, R3, R0, R4, 0xfe, !PT ;  /* 0x0000000003007212 */ /* 0x000fe400078efe04 */
.L_x_96:
[----:B------:R-:W-:Y:S05]  /*4b00*/  BSYNC B0 ;  /* 0x0000000000007941 */ /* 0x000fea0003800000 */
.L_x_95:
[----:B------:R-:W-:Y:S01]  /*4b10*/  F2FP.BF16.PACK_AB R0, RZ, R0 ;  /* 0x00000000ff00723e */ /* 0x000fe200000010ff */
[----:B------:R-:W-:Y:S05]  /*4b20*/  BRA `(.L_x_76) ;  /* 0x000002d000007947 */ /* 0x000fea0003800000 */
.L_x_88:
        /* <DEDUP_REMOVED lines=14> */
.L_x_102:
[----:B------:R-:W-:Y:S05]  /*4c10*/  BSYNC B0 ;  /* 0x0000000000007941 */ /* 0x000fea0003800000 */
.L_x_101:
[----:B------:R-:W-:Y:S01]  /*4c20*/  F2FP.BF16.PACK_AB R0, RZ, R0 ;  /* 0x00000000ff00723e */ /* 0x000fe200000010ff */
[----:B------:R-:W-:Y:S05]  /*4c30*/  BRA `(.L_x_76) ;  /* 0x000001c000007947 */ /* 0x000fea0003800000 */
.L_x_75:
        /* <DEDUP_REMOVED lines=21> */
.L_x_100:
[----:B------:R-:W2:Y:S02]  /*4d90*/  LDG.E.64 R2, [R2.64] ;  /* 0x0000002402027981 */ /* 0x000ea4000c1e1b00 */
[----:B--2---:R-:W0:Y:S02]  /*4da0*/  I2F.U64 R0, R2 ;  /* 0x0000000200007312 */ /* 0x004e240000301000 */
[----:B0-----:R-:W-:Y:S01]  /*4db0*/  F2FP.BF16.PACK_AB R0, RZ, R0 ;  /* 0x00000000ff00723e */ /* 0x001fe200000010ff */
[----:B------:R-:W-:Y:S05]  /*4dc0*/  BRA `(.L_x_76) ;  /* 0x0000003000007947 */ /* 0x000fea0003800000 */
.L_x_99:
[----:B------:R-:W2:Y:S02]  /*4dd0*/  LDG.E R2, [R2.64] ;  /* 0x0000002402027981 */ /* 0x000ea4000c1e1900 */
[----:B--2---:R-:W0:Y:S02]  /*4de0*/  I2F.U32 R0, R2 ;  /* 0x0000000200007306 */ /* 0x004e240000201000 */
[----:B0-----:R-:W-:-:S06]  /*4df0*/  F2FP.BF16.PACK_AB R0, RZ, R0 ;  /* 0x00000000ff00723e */ /* 0x001fcc00000010ff */
.L_x_76:
        /* <DEDUP_REMOVED lines=43> */
.L_x_106:
[----:B------:R-:W-:-:S06]  /*50b0*/  PRMT R3, RZ, 0x5410, R5 ;  /* 0x00005410ff037816 */ /* 0x000fcc0000000005 */
[----:B------:R-:W0:Y:S02]  /*50c0*/  F2I.S64.TRUNC R2, R3 ;  /* 0x0000000300027311 */ /* 0x000e24000020d900 */
[----:B0-----:R0:W-:Y:S01]  /*50d0*/  STG.E.U8 [R16.64], R2 ;  /* 0x0000000210007986 */ /* 0x0011e2000c101124 */
[----:B------:R-:W-:Y:S05]  /*50e0*/  BRA `(.L_x_108) ;  /* 0x00000e4000007947 */ /* 0x000fea0003800000 */
.L_x_105:
        /* <DEDUP_REMOVED lines=10> */
.L_x_110:
[----:B------:R-:W-:-:S06]  /*5190*/  PRMT R5, RZ, 0x5410, R5 ;  /* 0x00005410ff057816 */ /* 0x000fcc0000000005 */
[----:B------:R-:W0:Y:S02]  /*51a0*/  F2I.FTZ.TRUNC.NTZ R5, R5 ;  /* 0x0000000500057305 */ /* 0x000e24000021f100 */
[----:B0-----:R0:W-:Y:S01]  /*51b0*/  STG.E [R16.64], R5 ;  /* 0x0000000510007986 */ /* 0x0011e2000c101924 */
[----:B------:R-:W-:Y:S05]  /*51c0*/  BRA `(.L_x_108) ;  /* 0x00000d6000007947 */ /* 0x000fea0003800000 */
.L_x_109:
[----:B------:R-:W-:-:S06]  /*51d0*/  PRMT R5, RZ, 0x5410, R5 ;  /* 0x00005410ff057816 */ /* 0x000fcc0000000005 */
[----:B------:R-:W0:Y:S02]  /*51e0*/  F2I.FTZ.TRUNC.NTZ R5, R5 ;  /* 0x0000000500057305 */ /* 0x000e24000021f100 */
[----:B0-----:R0:W-:Y:S01]  /*51f0*/  STG.E.U16 [R16.64], R5 ;  /* 0x0000000510007986 */ /* 0x0011e2000c101524 */
[----:B------:R-:W-:Y:S05]  /*5200*/  BRA `(.L_x_108) ;  /* 0x00000d2000007947 */ /* 0x000fea0003800000 */
.L_x_104:
        /* <DEDUP_REMOVED lines=9> */
.L_x_112:
[----:B------:R-:W-:-:S04]  /*52a0*/  PRMT R0, RZ, 0x5410, R5 ;  /* 0x00005410ff007816 */ /* 0x000fc80000000005 */
[----:B------:R-:W-:-:S05]  /*52b0*/  F2FP.PACK_AB R0, RZ, R0 ;  /* 0x00000000ff00723e */ /* 0x000fca00000000ff */
[----:B------:R0:W-:Y:S01]  /*52c0*/  STG.E.U16 [R16.64], R0 ;  /* 0x0000000010007986 */ /* 0x0001e2000c101524 */
[----:B------:R-:W-:Y:S05]  /*52d0*/  BRA `(.L_x_108) ;  /* 0x00000c5000007947 */ /* 0x000fea0003800000 */
.L_x_111:
        /* <DEDUP_REMOVED lines=10> */
.L_x_114:
[----:B------:R-:W-:-:S04]  /*5380*/  PRMT R5, RZ, 0x5410, R5 ;  /* 0x00005410ff057816 */ /* 0x000fc80000000005 */
[----:B------:R-:W-:-:S04]  /*5390*/  F2FP.PACK_AB R3, RZ, R5 ;  /* 0x00000005ff03723e */ /* 0x000fc800000000ff */
[----:B------:R-:W-:-:S05]  /*53a0*/  PRMT R3, R3, 0x5410, RZ ;  /* 0x0000541003037816 */ /* 0x000fca00000000ff */
[----:B------:R0:W-:Y:S01]  /*53b0*/  STG.E [R16.64], R3 ;  /* 0x0000000310007986 */ /* 0x0001e2000c101924 */
[----:B------:R-:W-:Y:S05]  /*53c0*/  BRA `(.L_x_108) ;  /* 0x00000b6000007947 */ /* 0x000fea0003800000 */
.L_x_113:
[----:B------:R-:W-:-:S05]  /*53d0*/  PRMT R2, RZ, 0x5410, R5 ;  /* 0x00005410ff027816 */ /* 0x000fca0000000005 */
[----:B------:R-:W-:-:S06]  /*53e0*/  FMUL.FTZ R2, R2, 1 ;  /* 0x3f80000002027820 */ /* 0x000fcc0000410000 */
[----:B------:R-:W0:Y:S02]  /*53f0*/  F2F.F64.F32 R2, R2 ;  /* 0x0000000200027310 */ /* 0x000e240000201800 */
[----:B0-----:R0:W-:Y:S01]  /*5400*/  STG.E.64 [R16.64], R2 ;  /* 0x0000000210007986 */ /* 0x0011e2000c101b24 */
[----:B------:R-:W-:Y:S05]  /*5410*/  BRA `(.L_x_108) ;  /* 0x00000b1000007947 */ /* 0x000fea0003800000 */
.L_x_103:
        /* <DEDUP_REMOVED lines=13> */
.L_x_117:
[----:B------:R-:W-:Y:S01]  /*54f0*/  PRMT R5, RZ, 0x5410, R5 ;  /* 0x00005410ff057816 */ /* 0x000fe20000000005 */
[----:B------:R-:W-:-:S04]  /*5500*/  CS2R R6, SRZ ;  /* 0x0000000000067805 */ /* 0x000fc8000001ff00 */
[----:B------:R-:W-:-:S06]  /*5510*/  FMUL.FTZ R5, R5, 1 ;  /* 0x3f80000005057820 */ /* 0x000fcc0000410000 */
[----:B------:R-:W0:Y:S02]  /*5520*/  F2F.F64.F32 R4, R5 ;  /* 0x0000000500047310 */ /* 0x000e240000201800 */
[----:B0-----:R0:W-:Y:S01]  /*5530*/  STG.E.128 [R16.64], R4 ;  /* 0x0000000410007986 */ /* 0x0011e2000c101d24 */
[----:B------:R-:W-:Y:S05]  /*5540*/  BRA `(.L_x_108) ;  /* 0x000009e000007947 */ /* 0x000fea0003800000 */
.L_x_116:
        /* <DEDUP_REMOVED lines=21> */
.L_x_121:
[----:B------:R-:W-:Y:S05]  /*56a0*/  BSYNC B0 ;  /* 0x0000000000007941 */ /* 0x000fea0003800000 */
.L_x_120:
[----:B------:R-:W-:-:S05]  /*56b0*/  LOP3.LUT R3, R0, R3, RZ, 0xfc, !PT ;  /* 0x0000000300037212 */ /* 0x000fca00078efcff */
[----:B------:R0:W-:Y:S01]  /*56c0*/  STG.E.U8 [R16.64], R3 ;  /* 0x0000000310007986 */ /* 0x0001e2000c101124 */
[----:B------:R-:W-:Y:S05]  /*56d0*/  BRA `(.L_x_108) ;  /* 0x0000085000007947 */ /* 0x000fea0003800000 */
.L_x_119:
        /* <DEDUP_REMOVED lines=13> */
.L_x_123:
[----:B------:R-:W-:Y:S01]  /*57b0*/  IMAD.MOV.U32 R0, RZ, RZ, 0x7f ;  /* 0x0000007fff007424 */ /* 0x000fe200078e00ff */
[----:B------:R-:W-:-:S04]  /*57c0*/  ISETP.GT.U32.AND P0, PT, R2, 0x7f800000, PT ;  /* 0x7f8000000200780c */ /* 0x000fc80003f04070 */
[----:B------:R-:W-:-:S04]  /*57d0*/  SEL R0, R0, 0x7c, P0 ;  /* 0x0000007c00007807 */ /* 0x000fc80000000000 */
.L_x_124:
[----:B------:R-:W-:Y:S05]  /*57e0*/  BSYNC B0 ;  /* 0x0000000000007941 */ /* 0x000fea0003800000 */
.L_x_122:
[----:B------:R-:W-:-:S04]  /*57f0*/  LOP3.LUT R2, R5, 0x80000000, RZ, 0xc0, !PT ;  /* 0x8000000005027812 */ /* 0x000fc800078ec0ff */
[----:B------:R-:W-:-:S04]  /*5800*/  SHF.R.U32.HI R3, RZ, 0x18, R2 ;  /* 0x00000018ff037819 */ /* 0x000fc80000011602 */
[----:B------:R-:W-:-:S05]  /*5810*/  LOP3.LUT R3, R0, R3, RZ, 0xfc, !PT ;  /* 0x0000000300037212 */ /* 0x000fca00078efcff */
[----:B------:R0:W-:Y:S01]  /*5820*/  STG.E.U8 [R16.64], R3 ;  /* 0x0000000310007986 */ /* 0x0001e2000c101124 */
[----:B------:R-:W-:Y:S05]  /*5830*/  BRA `(.L_x_108) ;  /* 0x000006f000007947 */ /* 0x000fea0003800000 */
.L_x_118:
[----:B------:R0:W-:Y:S01]  /*5840*/  STG.E.U16 [R16.64], R5 ;  /* 0x0000000510007986 */ /* 0x0001e2000c101524 */
[----:B------:R-:W-:Y:S05]  /*5850*/  BRA `(.L_x_108) ;  /* 0x000006d000007947 */ /* 0x000fea0003800000 */
.L_x_115:
        /* <DEDUP_REMOVED lines=12> */
.L_x_127:
        /* <DEDUP_REMOVED lines=17> */
.L_x_130:
[----:B------:R-:W-:-:S04]  /*5a30*/  LOP3.LUT R2, R5, 0x80000000, RZ, 0xc0, !PT ;  /* 0x8000000005027812 */ /* 0x000fc800078ec0ff */
[----:B------:R-:W-:-:S04]  /*5a40*/  SHF.R.U32.HI R3, RZ, 0x18, R2 ;  /* 0x00000018ff037819 */ /* 0x000fc80000011602 */
[----:B------:R-:W-:-:S04]  /*5a50*/  LOP3.LUT R0, R0, R3, RZ, 0xfc, !PT ;  /* 0x0000000300007212 */ /* 0x000fc800078efcff */
[----:B------:R-:W-:Y:S02]  /*5a60*/  PRMT R8, R0, 0x7610, R8 ;  /* 0x0000761000087816 */ /* 0x000fe40000000008 */
.L_x_129:
[----:B------:R-:W-:Y:S05]  /*5a70*/  BSYNC B0 ;  /* 0x0000000000007941 */ /* 0x000fea0003800000 */
.L_x_128:
[----:B------:R0:W-:Y:S01]  /*5a80*/  STG.E.U8 [R16.64], R8 ;  /* 0x0000000810007986 */ /* 0x0001e2000c101124 */
[----:B------:R-:W-:Y:S05]  /*5a90*/  BRA `(.L_x_108) ;  /* 0x0000049000007947 */ /* 0x000fea0003800000 */
.L_x_126:
        /* <DEDUP_REMOVED lines=17> */
.L_x_133:
[----:B------:R-:W-:-:S04]  /*5bb0*/  LOP3.LUT R2, R5, 0x80000000, RZ, 0xc0, !PT ;  /* 0x8000000005027812 */ /* 0x000fc800078ec0ff */
[----:B------:R-:W-:-:S04]  /*5bc0*/  SHF.R.U32.HI R3, RZ, 0x18, R2 ;  /* 0x00000018ff037819 */ /* 0x000fc80000011602 */
[----:B------:R-:W-:-:S04]  /*5bd0*/  LOP3.LUT R0, R0, R3, RZ, 0xfc, !PT ;  /* 0x0000000300007212 */ /* 0x000fc800078efcff */
[----:B------:R-:W-:Y:S02]  /*5be0*/  PRMT R8, R0, 0x7610, R8 ;  /* 0x0000761000087816 */ /* 0x000fe40000000008 */
.L_x_132:
[----:B------:R-:W-:Y:S05]  /*5bf0*/  BSYNC B0 ;  /* 0x0000000000007941 */ /* 0x000fea0003800000 */
.L_x_131:
[----:B------:R0:W-:Y:S01]  /*5c00*/  STG.E.U8 [R16.64], R8 ;  /* 0x0000000810007986 */ /* 0x0001e2000c101124 */
[----:B------:R-:W-:Y:S05]  /*5c10*/  BRA `(.L_x_108) ;  /* 0x0000031000007947 */ /* 0x000fea0003800000 */
.L_x_125:
        /* <DEDUP_REMOVED lines=22> */
.L_x_107:
        /* <DEDUP_REMOVED lines=20> */
.L_x_135:
[----:B------:R-:W-:-:S06]  /*5ec0*/  PRMT R2, RZ, 0x5410, R5 ;  /* 0x00005410ff027816 */ /* 0x000fcc0000000005 */
[----:B------:R-:W0:Y:S02]  /*5ed0*/  F2I.U64.TRUNC R2, R2 ;  /* 0x0000000200027311 */ /* 0x000e24000020d800 */
[----:B0-----:R0:W-:Y:S01]  /*5ee0*/  STG.E.64 [R16.64], R2 ;  /* 0x0000000210007986 */ /* 0x0011e2000c101b24 */
[----:B------:R-:W-:Y:S05]  /*5ef0*/  BRA `(.L_x_108) ;  /* 0x0000003000007947 */ /* 0x000fea0003800000 */
.L_x_134:
[----:B------:R-:W-:-:S06]  /*5f00*/  PRMT R5, RZ, 0x5410, R5 ;  /* 0x00005410ff057816 */ /* 0x000fcc0000000005 */
[----:B------:R-:W0:Y:S02]  /*5f10*/  F2I.FTZ.U32.TRUNC.NTZ R5, R5 ;  /* 0x0000000500057305 */ /* 0x000e24000021f000 */
[----:B0-----:R0:W-:Y:S02]  /*5f20*/  STG.E [R16.64], R5 ;  /* 0x0000000510007986 */ /* 0x0011e4000c101924 */
.L_x_108:
[----:B------:R-:W-:-:S04]  /*5f30*/  IADD3 R19, R19, 0x80, RZ ;  /* 0x0000008013137810 */ /* 0x000fc80007ffe0ff */
[----:B------:R-:W-:-:S13]  /*5f40*/  ISETP.GE.AND P0, PT, R19, c[0x0][0x160], PT ;  /* 0x0000580013007a0c */ /* 0x000fda0003f06270 */
        /* <DEDUP_REMOVED lines=229> */
.L_x_136:
        /* <DEDUP_REMOVED lines=20> */
.L_x_140:
[----:B------:R-:W2:Y:S02]  /*6ee0*/  LDG.E.U8 R2, [R2.64] ;  /* 0x0000002402027981 */ /* 0x000ea4000c1e1100 */
[----:B--2---:R-:W0:Y:S02]  /*6ef0*/  I2F.U16 R0, R2 ;  /* 0x0000000200007306 */ /* 0x004e240000101000 */
[----:B0-----:R-:W-:Y:S01]  /*6f00*/  F2FP.BF16.PACK_AB R0, RZ, R0 ;  /* 0x00000000ff00723e */ /* 0x001fe200000010ff */
[----:B------:R-:W-:Y:S05]  /*6f10*/  BRA `(.L_x_142) ;  /* 0x00000e3000007947 */ /* 0x000fea0003800000 */
.L_x_139:
        /* <DEDUP_REMOVED lines=10> */
.L_x_144:
[----:B------:R-:W2:Y:S02]  /*6fc0*/  LDG.E R2, [R2.64] ;  /* 0x0000002402027981 */ /* 0x000ea4000c1e1900 */
[----:B--2---:R-:W0:Y:S02]  /*6fd0*/  I2F R0, R2 ;  /* 0x0000000200007306 */ /* 0x004e240000201400 */
[----:B0-----:R-:W-:Y:S01]  /*6fe0*/  F2FP.BF16.PACK_AB R0, RZ, R0 ;  /* 0x00000000ff00723e */ /* 0x001fe200000010ff */
[----:B------:R-:W-:Y:S05]  /*6ff0*/  BRA `(.L_x_142) ;  /* 0x00000d5000007947 */ /* 0x000fea0003800000 */
.L_x_143:
[----:B------:R-:W2:Y:S02]  /*7000*/  LDG.E.U16 R2, [R2.64] ;  /* 0x0000002402027981 */ /* 0x000ea4000c1e1500 */
[----:B--2---:R-:W0:Y:S02]  /*7010*/  I2F.S16 R0, R2 ;  /* 0x0000000200007306 */ /* 0x004e240000101400 */
[----:B0-----:R-:W-:Y:S01]  /*7020*/  F2FP.BF16.PACK_AB R0, RZ, R0 ;  /* 0x00000000ff00723e */ /* 0x001fe200000010ff */
[----:B------:R-:W-:Y:S05]  /*7030*/  BRA `(.L_x_142) ;  /* 0x00000d1000007947 */ /* 0x000fea0003800000 */
.L_x_138:
        /* <DEDUP_REMOVED lines=9> */
.L_x_146:
[----:B------:R-:W2:Y:S02]  /*70d0*/  LDG.E.U16 R0, [R2.64] ;  /* 0x0000002402007981 */ /* 0x000ea4000c1e1500 */
[----:B--2---:R-:W-:-:S05]  /*70e0*/  HADD2.F32 R0, -RZ, R0.H0_H0 ;  /* 0x20000000ff007230 */ /* 0x004fca0000004100 */
[----:B------:R-:W-:Y:S01]  /*70f0*/  F2FP.BF16.PACK_AB R0, RZ, R0 ;  /* 0x00000000ff00723e */ /* 0x000fe200000010ff */
[----:B------:R-:W-:Y:S05]  /*7100*/  BRA `(.L_x_142) ;  /* 0x00000c4000007947 */ /* 0x000fea0003800000 */
.L_x_145:
        /* <DEDUP_REMOVED lines=9> */
.L_x_148:
[----:B------:R-:W2:Y:S02]  /*71a0*/  LDG.E.U16 R2, [R2.64] ;  /* 0x0000002402027981 */ /* 0x000ea4000c1e1500 */
[----:B--2---:R-:W-:-:S05]  /*71b0*/  HADD2.F32 R0, -RZ, R2.H0_H0 ;  /* 0x20000002ff007230 */ /* 0x004fca0000004100 */
[----:B------:R-:W-:Y:S01]  /*71c0*/  F2FP.BF16.PACK_AB R0, RZ, R0 ;  /* 0x00000000ff00723e */ /* 0x000fe200000010ff */
[----:B------:R-:W-:Y:S05]  /*71d0*/  BRA `(.L_x_142) ;  /* 0x00000b7000007947 */ /* 0x000fea0003800000 */
.L_x_147:
[----:B------:R-:W2:Y:S02]  /*71e0*/  LDG.E.64 R2, [R2.64] ;  /* 0x0000002402027981 */ /* 0x000ea4000c1e1b00 */
[----:B--2---:R-:W0:Y:S01]  /*71f0*/  F2F.F32.F64 R0, R2 ;  /* 0x0000000200007310 */ /* 0x004e220000301000 */
[----:B------:R-:W0:-:S14]  /*7200*/  DSETP.GEU.AND P0, PT, |R2|, c[0x2][0x0], PT ;  /* 0x008000000200762a */ /* 0x000e1c0003f0e200 */
[----:B0-----:R-:W-:-:S05]  /*7210*/  @!P0 FMUL R0, R0, 1.175494350822287508e-38 ;  /* 0x0080000000008820 */ /* 0x001fca0000400000 */
[----:B------:R-:W-:Y:S01]  /*7220*/  F2FP.BF16.PACK_AB R0, RZ, R0 ;  /* 0x00000000ff00723e */ /* 0x000fe200000010ff */
[----:B------:R-:W-:Y:S05]  /*7230*/  BRA `(.L_x_142) ;  /* 0x00000b1000007947 */ /* 0x000fea0003800000 */
.L_x_137:
        /* <DEDUP_REMOVED lines=13> */
.L_x_151:
[----:B------:R-:W2:Y:S02]  /*7310*/  LDG.E.64 R2, [R2.64] ;  /* 0x0000002402027981 */ /* 0x000ea4000c1e1b00 */
[----:B--2---:R-:W0:Y:S01]  /*7320*/  F2F.F32.F64 R0, R2 ;  /* 0x0000000200007310 */ /* 0x004e220000301000 */
[----:B------:R-:W0:-:S14]  /*7330*/  DSETP.GEU.AND P0, PT, |R2|, c[0x2][0x0], PT ;  /* 0x008000000200762a */ /* 0x000e1c0003f0e200 */
[----:B0-----:R-:W-:-:S05]  /*7340*/  @!P0 FMUL R0, R0, 1.175494350822287508e-38 ;  /* 0x0080000000008820 */ /* 0x001fca0000400000 */
[----:B------:R-:W-:Y:S01]  /*7350*/  F2FP.BF16.PACK_AB R0, RZ, R0 ;  /* 0x00000000ff00723e */ /* 0x000fe200000010ff */
[----:B------:R-:W-:Y:S05]  /*7360*/  BRA `(.L_x_142) ;  /* 0x000009e000007947 */ /* 0x000fea0003800000 */
.L_x_150:
        /* <DEDUP_REMOVED lines=28> */
.L_x_153:
        /* <DEDUP_REMOVED lines=15> */
.L_x_152:
[----:B------:R0:W5:Y:S01]  /*7620*/  LDG.E.U16 R0, [R2.64] ;  /* 0x0000002402007981 */ /* 0x000162000c1e1500 */
[----:B------:R-:W-:Y:S05]  /*7630*/  BRA `(.L_x_142) ;  /* 0x0000071000007947 */ /* 0x000fea0003800000 */
.L_x_149:
        /* <DEDUP_REMOVED lines=12> */
.L_x_156:
        /* <DEDUP_REMOVED lines=21> */
.L_x_160:
[----:B------:R-:W-:Y:S05]  /*7850*/  BSYNC B1 ;  /* 0x0000000000017941 */ /* 0x000fea0003800000 */
.L_x_159:
[----:B------:R-:W-:Y:S01]  /*7860*/  LEA R3, R0, 0x3b800000, 0x17 ;  /* 0x3b80000000037811 */ /* 0x000fe200078eb8ff */
[----:B------:R-:W-:-:S05]  /*7870*/  IMAD.SHL.U32 R0, R2, 0x100000, RZ ;  /* 0x0010000002007824 */ /* 0x000fca00078e00ff */
[----:B------:R-:W-:Y:S02]  /*7880*/  LOP3.LUT R0, R3, R0, R4, 0xfe, !PT ;  /* 0x0000000003007212 */ /* 0x000fe400078efe04 */
.L_x_158:
[----:B------:R-:W-:Y:S05]  /*7890*/  BSYNC B0 ;  /* 0x0000000000007941 */ /* 0x000fea0003800000 */
.L_x_157:
[----:B------:R-:W-:Y:S01]  /*78a0*/  F2FP.BF16.PACK_AB R0, RZ, R0 ;  /* 0x00000000ff00723e */ /* 0x000fe200000010ff */
[----:B------:R-:W-:Y:S05]  /*78b0*/  BRA `(.L_x_142) ;  /* 0x0000049000007947 */ /* 0x000fea0003800000 */
.L_x_155:
        /* <DEDUP_REMOVED lines=21> */
.L_x_164:
[----:B------:R-:W-:Y:S05]  /*7a10*/  BSYNC B1 ;  /* 0x0000000000017941 */ /* 0x000fea0003800000 */
.L_x_163:
[----:B------:R-:W-:Y:S01]  /*7a20*/  LEA R3, R0, 0x37800000, 0x17 ;  /* 0x3780000000037811 */ /* 0x000fe200078eb8ff */
[----:B------:R-:W-:-:S05]  /*7a30*/  IMAD.SHL.U32 R0, R2, 0x200000, RZ ;  /* 0x0020000002007824 */ /* 0x000fca00078e00ff */
[----:B------:R-:W-:Y:S02]  /*7a40*/  LOP3.LUT R0, R3, R0, R4, 0xfe, !PT ;  /* 0x0000000003007212 */ /* 0x000fe400078efe04 */
.L_x_162:
[----:B------:R-:W-:Y:S05]  /*7a50*/  BSYNC B0 ;  /* 0x0000000000007941 */ /* 0x000fea0003800000 */
.L_x_161:
[----:B------:R-:W-:Y:S01]  /*7a60*/  F2FP.BF16.PACK_AB R0, RZ, R0 ;  /* 0x00000000ff00723e */ /* 0x000fe200000010ff */
[----:B------:R-:W-:Y:S05]  /*7a70*/  BRA `(.L_x_142) ;  /* 0x000002d000007947 */ /* 0x000fea0003800000 */
.L_x_154:
        /* <DEDUP_REMOVED lines=14> */
.L_x_168:
[----:B------:R-:W-:Y:S05]  /*7b60*/  BSYNC B0 ;  /* 0x0000000000007941 */ /* 0x000fea0003800000 */
.L_x_167:
[----:B------:R-:W-:Y:S01]  /*7b70*/  F2FP.BF16.PACK_AB R0, RZ, R0 ;  /* 0x00000000ff00723e */ /* 0x000fe200000010ff */
[----:B------:R-:W-:Y:S05]  /*7b80*/  BRA `(.L_x_142) ;  /* 0x000001c000007947 */ /* 0x000fea0003800000 */
.L_x_141:
        /* <DEDUP_REMOVED lines=21> */
.L_x_166:
[----:B------:R-:W2:Y:S02]  /*7ce0*/  LDG.E.64 R2, [R2.64] ;  /* 0x0000002402027981 */ /* 0x000ea4000c1e1b00 */
[----:B--2---:R-:W0:Y:S02]  /*7cf0*/  I2F.U64 R0, R2 ;  /* 0x0000000200007312 */ /* 0x004e240000301000 */
[----:B0-----:R-:W-:Y:S01]  /*7d00*/  F2FP.BF16.PACK_AB R0, RZ, R0 ;  /* 0x00000000ff00723e */ /* 0x001fe200000010ff */
[----:B------:R-:W-:Y:S05]  /*7d10*/  BRA `(.L_x_142) ;  /* 0x0000003000007947 */ /* 0x000fea0003800000 */
.L_x_165:
[----:B------:R-:W2:Y:S02]  /*7d20*/  LDG.E R2, [R2.64] ;  /* 0x0000002402027981 */ /* 0x000ea4000c1e1900 */
[----:B--2---:R-:W0:Y:S02]  /*7d30*/  I2F.U32 R0, R2 ;  /* 0x0000000200007306 */ /* 0x004e240000201000 */
[----:B0-----:R-:W-:-:S06]  /*7d40*/  F2FP.BF16.PACK_AB R0, RZ, R0 ;  /* 0x00000000ff00723e */ /* 0x001fcc00000010ff */
.L_x_142:
        /* <DEDUP_REMOVED lines=43> */
.L_x_172:
[----:B------:R-:W-:-:S06]  /*8000*/  PRMT R3, RZ, 0x5410, R5 ;  /* 0x00005410ff037816 */ /* 0x000fcc0000000005 */
[----:B------:R-:W0:Y:S02]  /*8010*/  F2I.S64.TRUNC R2, R3 ;  /* 0x0000000300027311 */ /* 0x000e24000020d900 */
[----:B0-----:R0:W-:Y:S01]  /*8020*/  STG.E.U8 [R16.64], R2 ;  /* 0x0000000210007986 */ /* 0x0011e2000c101124 */
[----:B------:R-:W-:Y:S05]  /*8030*/  BRA `(.L_x_174) ;  /* 0x00000e4000007947 */ /* 0x000fea0003800000 */
.L_x_171:
        /* <DEDUP_REMOVED lines=10> */
.L_x_176:
[----:B------:R-:W-:-:S06]  /*80e0*/  PRMT R5, RZ, 0x5410, R5 ;  /* 0x00005410ff057816 */ /* 0x000fcc0000000005 */
[----:B------:R-:W0:Y:S02]  /*80f0*/  F2I.FTZ.TRUNC.NTZ R5, R5 ;  /* 0x0000000500057305 */ /* 0x000e24000021f100 */
[----:B0-----:R0:W-:Y:S01]  /*8100*/  STG.E [R16.64], R5 ;  /* 0x0000000510007986 */ /* 0x0011e2000c101924 */
[----:B------:R-:W-:Y:S05]  /*8110*/  BRA `(.L_x_174) ;  /* 0x00000d6000007947 */ /* 0x000fea0003800000 */
.L_x_175:
[----:B------:R-:W-:-:S06]  /*8120*/  PRMT R5, RZ, 0x5410, R5 ;  /* 0x00005410ff057816 */ /* 0x000fcc0000000005 */
[----:B------:R-:W0:Y:S02]  /*8130*/  F2I.FTZ.TRUNC.NTZ R5, R5 ;  /* 0x0000000500057305 */ /* 0x000e24000021f100 */
[----:B0-----:R0:W-:Y:S01]  /*8140*/  STG.E.U16 [R16.64], R5 ;  /* 0x0000000510007986 */ /* 0x0011e2000c101524 */
[----:B------:R-:W-:Y:S05]  /*8150*/  BRA `(.L_x_174) ;  /* 0x00000d2000007947 */ /* 0x000fea0003800000 */
.L_x_170:
        /* <DEDUP_REMOVED lines=9> */
.L_x_178:
[----:B------:R-:W-:-:S04]  /*81f0*/  PRMT R0, RZ, 0x5410, R5 ;  /* 0x00005410ff007816 */ /* 0x000fc80000000005 */
[----:B------:R-:W-:-:S05]  /*8200*/  F2FP.PACK_AB R0, RZ, R0 ;  /* 0x00000000ff00723e */ /* 0x000fca00000000ff */
[----:B------:R0:W-:Y:S01]  /*8210*/  STG.E.U16 [R16.64], R0 ;  /* 0x0000000010007986 */ /* 0x0001e2000c101524 */
[----:B------:R-:W-:Y:S05]  /*8220*/  BRA `(.L_x_174) ;  /* 0x00000c5000007947 */ /* 0x000fea0003800000 */
.L_x_177:
        /* <DEDUP_REMOVED lines=10> */
.L_x_180:
[----:B------:R-:W-:-:S04]  /*82d0*/  PRMT R5, RZ, 0x5410, R5 ;  /* 0x00005410ff057816 */ /* 0x000fc80000000005 */
[----:B------:R-:W-:-:S04]  /*82e0*/  F2FP.PACK_AB R3, RZ, R5 ;  /* 0x00000005ff03723e */ /* 0x000fc800000000ff */
[----:B------:R-:W-:-:S05]  /*82f0*/  PRMT R3, R3, 0x5410, RZ ;  /* 0x0000541003037816 */ /* 0x000fca00000000ff */
[----:B------:R0:W-:Y:S01]  /*8300*/  STG.E [R16.64], R3 ;  /* 0x0000000310007986 */ /* 0x0001e2000c101924 */
[----:B------:R-:W-:Y:S05]  /*8310*/  BRA `(.L_x_174) ;  /* 0x00000b6000007947 */ /* 0x000fea0003800000 */
.L_x_179:
[----:B------:R-:W-:-:S05]  /*8320*/  PRMT R2, RZ, 0x5410, R5 ;  /* 0x00005410ff027816 */ /* 0x000fca0000000005 */
[----:B------:R-:W-:-:S06]  /*8330*/  FMUL.FTZ R2, R2, 1 ;  /* 0x3f80000002027820 */ /* 0x000fcc0000410000 */
[----:B------:R-:W0:Y:S02]  /*8340*/  F2F.F64.F32 R2, R2 ;  /* 0x0000000200027310 */ /* 0x000e240000201800 */
[----:B0-----:R0:W-:Y:S01]  /*8350*/  STG.E.64 [R16.64], R2 ;  /* 0x0000000210007986 */ /* 0x0011e2000c101b24 */
[----:B------:R-:W-:Y:S05]  /*8360*/  BRA `(.L_x_174) ;  /* 0x00000b1000007947 */ /* 0x000fea0003800000 */
.L_x_169:
        /* <DEDUP_REMOVED lines=13> */
.L_x_183:
[----:B------:R-:W-:Y:S01]  /*8440*/  PRMT R5, RZ, 0x5410, R5 ;  /* 0x00005410ff057816 */ /* 0x000fe20000000005 */
[----:B------:R-:W-:-:S04]  /*8450*/  CS2R R6, SRZ ;  /* 0x0000000000067805 */ /* 0x000fc8000001ff00 */
[----:B------:R-:W-:-:S06]  /*8460*/  FMUL.FTZ R5, R5, 1 ;  /* 0x3f80000005057820 */ /* 0x000fcc0000410000 */
[----:B------:R-:W0:Y:S02]  /*8470*/  F2F.F64.F32 R4, R5 ;  /* 0x0000000500047310 */ /* 0x000e240000201800 */
[----:B0-----:R0:W-:Y:S01]  /*8480*/  STG.E.128 [R16.64], R4 ;  /* 0x0000000410007986 */ /* 0x0011e2000c101d24 */
[----:B------:R-:W-:Y:S05]  /*8490*/  BRA `(.L_x_174) ;  /* 0x000009e000007947 */ /* 0x000fea0003800000 */
.L_x_182:
        /* <DEDUP_REMOVED lines=21> */
.L_x_187:
[----:B------:R-:W-:Y:S05]  /*85f0*/  BSYNC B0 ;  /* 0x0000000000007941 */ /* 0x000fea0003800000 */
.L_x_186:
[----:B------:R-:W-:-:S05]  /*8600*/  LOP3.LUT R3, R0, R3, RZ, 0xfc, !PT ;  /* 0x0000000300037212 */ /* 0x000fca00078efcff */
[----:B------:R0:W-:Y:S01]  /*8610*/  STG.E.U8 [R16.64], R3 ;  /* 0x0000000310007986 */ /* 0x0001e2000c101124 */
[----:B------:R-:W-:Y:S05]  /*8620*/  BRA `(.L_x_174) ;  /* 0x0000085000007947 */ /* 0x000fea0003800000 */
.L_x_185:
        /* <DEDUP_REMOVED lines=13> */
.L_x_189:
[----:B------:R-:W-:Y:S01]  /*8700*/  IMAD.MOV.U32 R0, RZ, RZ, 0x7f ;  /* 0x0000007fff007424 */ /* 0x000fe200078e00ff */
[----:B------:R-:W-:-:S04]  /*8710*/  ISETP.GT.U32.AND P0, PT, R2, 0x7f800000, PT ;  /* 0x7f8000000200780c */ /* 0x000fc80003f04070 */
[----:B------:R-:W-:-:S04]  /*8720*/  SEL R0, R0, 0x7c, P0 ;  /* 0x0000007c00007807 */ /* 0x000fc80000000000 */
.L_x_190:
[----:B------:R-:W-:Y:S05]  /*8730*/  BSYNC B0 ;  /* 0x0000000000007941 */ /* 0x000fea0003800000 */
.L_x_188:
[----:B------:R-:W-:-:S04]  /*8740*/  LOP3.LUT R2, R5, 0x80000000, RZ, 0xc0, !PT ;  /* 0x8000000005027812 */ /* 0x000fc800078ec0ff */
[----:B------:R-:W-:-:S04]  /*8750*/  SHF.R.U32.HI R3, RZ, 0x18, R2 ;  /* 0x00000018ff037819 */ /* 0x000fc80000011602 */
[----:B------:R-:W-:-:S05]  /*8760*/  LOP3.LUT R3, R0, R3, RZ, 0xfc, !PT ;  /* 0x0000000300037212 */ /* 0x000fca00078efcff */
[----:B------:R0:W-:Y:S01]  /*8770*/  STG.E.U8 [R16.64], R3 ;  /* 0x0000000310007986 */ /* 0x0001e2000c101124 */
[----:B------:R-:W-:Y:S05]  /*8780*/  BRA `(.L_x_174) ;  /* 0x000006f000007947 */ /* 0x000fea0003800000 */
.L_x_184:
[----:B------:R0:W-:Y:S01]  /*8790*/  STG.E.U16 [R16.64], R5 ;  /* 0x0000000510007986 */ /* 0x0001e2000c101524 */
[----:B------:R-:W-:Y:S05]  /*87a0*/  BRA `(.L_x_174) ;  /* 0x000006d000007947 */ /* 0x000fea0003800000 */
.L_x_181:
        /* <DEDUP_REMOVED lines=12> */
.L_x_193:
        /* <DEDUP_REMOVED lines=17> */
.L_x_196:
[----:B------:R-:W-:-:S04]  /*8980*/  LOP3.LUT R2, R5, 0x80000000, RZ, 0xc0, !PT ;  /* 0x8000000005027812 */ /* 0x000fc800078ec0ff */
[----:B------:R-:W-:-:S04]  /*8990*/  SHF.R.U32.HI R3, RZ, 0x18, R2 ;  /* 0x00000018ff037819 */ /* 0x000fc80000011602 */
[----:B------:R-:W-:-:S04]  /*89a0*/  LOP3.LUT R0, R0, R3, RZ, 0xfc, !PT ;  /* 0x0000000300007212 */ /* 0x000fc800078efcff */
[----:B------:R-:W-:Y:S02]  /*89b0*/  PRMT R8, R0, 0x7610, R8 ;  /* 0x0000761000087816 */ /* 0x000fe40000000008 */
.L_x_195:
[----:B------:R-:W-:Y:S05]  /*89c0*/  BSYNC B0 ;  /* 0x0000000000007941 */ /* 0x000fea0003800000 */
.L_x_194:
[----:B------:R0:W-:Y:S01]  /*89d0*/  STG.E.U8 [R16.64], R8 ;  /* 0x0000000810007986 */ /* 0x0001e2000c101124 */
[----:B------:R-:W-:Y:S05]  /*89e0*/  BRA `(.L_x_174) ;  /* 0x0000049000007947 */ /* 0x000fea0003800000 */
.L_x_192:
        /* <DEDUP_REMOVED lines=17> */
.L_x_199:
[----:B------:R-:W-:-:S04]  /*8b00*/  LOP3.LUT R2, R5, 0x80000000, RZ, 0xc0, !PT ;  /* 0x8000000005027812 */ /* 0x000fc800078ec0ff */
[----:B------:R-:W-:-:S04]  /*8b10*/  SHF.R.U32.HI R3, RZ, 0x18, R2 ;  /* 0x00000018ff037819 */ /* 0x000fc80000011602 */
[----:B------:R-:W-:-:S04]  /*8b20*/  LOP3.LUT R0, R0, R3, RZ, 0xfc, !PT ;  /* 0x0000000300007212 */ /* 0x000fc800078efcff */
[----:B------:R-:W-:Y:S02]  /*8b30*/  PRMT R8, R0, 0x7610, R8 ;  /* 0x0000761000087816 */ /* 0x000fe40000000008 */
.L_x_198:
[----:B------:R-:W-:Y:S05]  /*8b40*/  BSYNC B0 ;  /* 0x0000000000007941 */ /* 0x000fea0003800000 */
.L_x_197:
[----:B------:R0:W-:Y:S01]  /*8b50*/  STG.E.U8 [R16.64], R8 ;  /* 0x0000000810007986 */ /* 0x0001e2000c101124 */
[----:B------:R-:W-:Y:S05]  /*8b60*/  BRA `(.L_x_174) ;  /* 0x0000031000007947 */ /* 0x000fea0003800000 */
.L_x_191:
        /* <DEDUP_REMOVED lines=22> */
.L_x_173:
        /* <DEDUP_REMOVED lines=20> */
.L_x_201:
[----:B------:R-:W-:-:S06]  /*8e10*/  PRMT R2, RZ, 0x5410, R5 ;  /* 0x00005410ff027816 */ /* 0x000fcc0000000005 */
[----:B------:R-:W0:Y:S02]  /*8e20*/  F2I.U64.TRUNC R2, R2 ;  /* 0x0000000200027311 */ /* 0x000e24000020d800 */
[----:B0-----:R0:W-:Y:S01]  /*8e30*/  STG.E.64 [R16.64], R2 ;  /* 0x0000000210007986 */ /* 0x0011e2000c101b24 */
[----:B------:R-:W-:Y:S05]  /*8e40*/  BRA `(.L_x_174) ;  /* 0x0000003000007947 */ /* 0x000fea0003800000 */
.L_x_200:
[----:B------:R-:W-:-:S06]  /*8e50*/  PRMT R5, RZ, 0x5410, R5 ;  /* 0x00005410ff057816 */ /* 0x000fcc0000000005 */
[----:B------:R-:W0:Y:S02]  /*8e60*/  F2I.FTZ.U32.TRUNC.NTZ R5, R5 ;  /* 0x0000000500057305 */ /* 0x000e24000021f000 */
[----:B0-----:R0:W-:Y:S02]  /*8e70*/  STG.E [R16.64], R5 ;  /* 0x0000000510007986 */ /* 0x0011e4000c101924 */
.L_x_174:
[----:B------:R-:W-:Y:S02]  /*8e80*/  IADD3 R19, R19, 0x80, RZ ;  /* 0x0000008013137810 */ /* 0x000fe40007ffe0ff */
.L_x_69:
[----:B------:R-:W-:Y:S05]  /*8e90*/  BSYNC B6 ;  /* 0x0000000000067941 */ /* 0x000fea0003800000 */
.L_x_68:
[----:B------:R-:W-:-:S13]  /*8ea0*/  ISETP.GE.AND P0, PT, R19, c[0x0][0x160], PT ;  /* 0x0000580013007a0c */ /* 0x000fda0003f06270 */
[----:B------:R-:W-:Y:S05]  /*8eb0*/  @P0 EXIT ;  /* 0x000000000000094d */ /* 0x000fea0003800000 */
        /* <DEDUP_REMOVED lines=228> */
.L_x_202:
        /* <DEDUP_REMOVED lines=20> */
.L_x_206:
[----:B------:R-:W2:Y:S02]  /*9e40*/  LDG.E.U8 R2, [R2.64] ;  /* 0x0000002402027981 */ /* 0x000ea4000c1e1100 */
[----:B--2---:R-:W0:Y:S02]  /*9e50*/  I2F.U16 R0, R2 ;  /* 0x0000000200007306 */ /* 0x004e240000101000 */
[----:B0-----:R-:W-:Y:S01]  /*9e60*/  F2FP.BF16.PACK_AB R0, RZ, R0 ;  /* 0x00000000ff00723e */ /* 0x001fe200000010ff */
[----:B------:R-:W-:Y:S05]  /*9e70*/  BRA `(.L_x_208) ;  /* 0x00000e3000007947 */ /* 0x000fea0003800000 */
.L_x_205:
        /* <DEDUP_REMOVED lines=10> */
.L_x_210:
[----:B------:R-:W2:Y:S02]  /*9f20*/  LDG.E R2, [R2.64] ;  /* 0x0000002402027981 */ /* 0x000ea4000c1e1900 */
[----:B--2---:R-:W0:Y:S02]  /*9f30*/  I2F R0, R2 ;  /* 0x0000000200007306 */ /* 0x004e240000201400 */
[----:B0-----:R-:W-:Y:S01]  /*9f40*/  F2FP.BF16.PACK_AB R0, RZ, R0 ;  /* 0x00000000ff00723e */ /* 0x001fe200000010ff */
[----:B------:R-:W-:Y:S05]  /*9f50*/  BRA `(.L_x_208) ;  /* 0x00000d5000007947 */ /* 0x000fea0003800000 */
.L_x_209:
[----:B------:R-:W2:Y:S02]  /*9f60*/  LDG.E.U16 R2, [R2.64] ;  /* 0x0000002402027981 */ /* 0x000ea4000c1e1500 */
[----:B--2---:R-:W0:Y:S02]  /*9f70*/  I2F.S16 R0, R2 ;  /* 0x0000000200007306 */ /* 0x004e240000101400 */
[----:B0-----:R-:W-:Y:S01]  /*9f80*/  F2FP.BF16.PACK_AB R0, RZ, R0 ;  /* 0x00000000ff00723e */ /* 0x001fe200000010ff */
[----:B------:R-:W-:Y:S05]  /*9f90*/  BRA `(.L_x_208) ;  /* 0x00000d1000007947 */ /* 0x000fea0003800000 */
.L_x_204:
        /* <DEDUP_REMOVED lines=9> */
.L_x_212:
[----:B------:R-:W2:Y:S02]  /*a030*/  LDG.E.U16 R0, [R2.64] ;  /* 0x0000002402007981 */ /* 0x000ea4000c1e1500 */
[----:B--2---:R-:W-:-:S05]  /*a040*/  HADD2.F32 R0, -RZ, R0.H0_H0 ;  /* 0x20000000ff007230 */ /* 0x004fca0000004100 */
[----:B------:R-:W-:Y:S01]  /*a050*/  F2FP.BF16.PACK_AB R0, RZ, R0 ;  /* 0x00000000ff00723e */ /* 0x000fe200000010ff */
[----:B------:R-:W-:Y:S05]  /*a060*/  BRA `(.L_x_208) ;  /* 0x00000c4000007947 */ /* 0x000fea0003800000 */
.L_x_211:
        /* <DEDUP_REMOVED lines=9> */
.L_x_214:
[----:B------:R-:W2:Y:S02]  /*a100*/  LDG.E.U16 R2, [R2.64] ;  /* 0x0000002402027981 */ /* 0x000ea4000c1e1500 */
[----:B--2---:R-:W-:-:S05]  /*a110*/  HADD2.F32 R0, -RZ, R2.H0_H0 ;  /* 0x20000002ff007230 */ /* 0x004fca0000004100 */
[----:B------:R-:W-:Y:S01]  /*a120*/  F2FP.BF16.PACK_AB R0, RZ, R0 ;  /* 0x00000000ff00723e */ /* 0x000fe200000010ff */
[----:B------:R-:W-:Y:S05]  /*a130*/  BRA `(.L_x_208) ;  /* 0x00000b7000007947 */ /* 0x000fea0003800000 */
.L_x_213:
[----:B------:R-:W2:Y:S02]  /*a140*/  LDG.E.64 R2, [R2.64] ;  /* 0x0000002402027981 */ /* 0x000ea4000c1e1b00 */
[----:B--2---:R-:W0:Y:S01]  /*a150*/  F2F.F32.F64 R0, R2 ;  /* 0x0000000200007310 */ /* 0x004e220000301000 */
[----:B------:R-:W0:-:S14]  /*a160*/  DSETP.GEU.AND P0, PT, |R2|, c[0x2][0x0], PT ;  /* 0x008000000200762a */ /* 0x000e1c0003f0e200 */
[----:B0-----:R-:W-:-:S05]  /*a170*/  @!P0 FMUL R0, R0, 1.175494350822287508e-38 ;  /* 0x0080000000008820 */ /* 0x001fca0000400000 */
[----:B------:R-:W-:Y:S01]  /*a180*/  F2FP.BF16.PACK_AB R0, RZ, R0 ;  /* 0x00000000ff00723e */ /* 0x000fe200000010ff */
[----:B------:R-:W-:Y:S05]  /*a190*/  BRA `(.L_x_208) ;  /* 0x00000b1000007947 */ /* 0x000fea0003800000 */
.L_x_203:
        /* <DEDUP_REMOVED lines=13> */
.L_x_217:
[----:B------:R-:W2:Y:S02]  /*a270*/  LDG.E.64 R2, [R2.64] ;  /* 0x0000002402027981 */ /* 0x000ea4000c1e1b00 */
[----:B--2---:R-:W0:Y:S01]  /*a280*/  F2F.F32.F64 R0, R2 ;  /* 0x0000000200007310 */ /* 0x004e220000301000 */
[----:B------:R-:W0:-:S14]  /*a290*/  DSETP.GEU.AND P0, PT, |R2|, c[0x2][0x0], PT ;  /* 0x008000000200762a */ /* 0x000e1c0003f0e200 */
[----:B0-----:R-:W-:-:S05]  /*a2a0*/  @!P0 FMUL R0, R0, 1.175494350822287508e-38 ;  /* 0x0080000000008820 */ /* 0x001fca0000400000 */
[----:B------:R-:W-:Y:S01]  /*a2b0*/  F2FP.BF16.PACK_AB R0, RZ, R0 ;  /* 0x00000000ff00723e */ /* 0x000fe200000010ff */
[----:B------:R-:W-:Y:S05]  /*a2c0*/  BRA `(.L_x_208) ;  /* 0x000009e000007947 */ /* 0x000fea0003800000 */
.L_x_216:
        /* <DEDUP_REMOVED lines=28> */
.L_x_219:
        /* <DEDUP_REMOVED lines=15> */
.L_x_218:
[----:B------:R0:W5:Y:S01]  /*a580*/  LDG.E.U16 R0, [R2.64] ;  /* 0x0000002402007981 */ /* 0x000162000c1e1500 */
[----:B------:R-:W-:Y:S05]  /*a590*/  BRA `(.L_x_208) ;  /* 0x0000071000007947 */ /* 0x000fea0003800000 */
.L_x_215:
        /* <DEDUP_REMOVED lines=12> */
.L_x_222:
        /* <DEDUP_REMOVED lines=21> */
.L_x_226:
[----:B------:R-:W-:Y:S05]  /*a7b0*/  BSYNC B1 ;  /* 0x0000000000017941 */ /* 0x000fea0003800000 */
.L_x_225:
[----:B------:R-:W-:Y:S01]  /*a7c0*/  LEA R3, R0, 0x3b800000, 0x17 ;  /* 0x3b80000000037811 */ /* 0x000fe200078eb8ff */
[----:B------:R-:W-:-:S05]  /*a7d0*/  IMAD.SHL.U32 R0, R2, 0x100000, RZ ;  /* 0x0010000002007824 */ /* 0x000fca00078e00ff */
[----:B------:R-:W-:Y:S02]  /*a7e0*/  LOP3.LUT R0, R3, R0, R4, 0xfe, !PT ;  /* 0x0000000003007212 */ /* 0x000fe400078efe04 */
.L_x_224:
[----:B------:R-:W-:Y:S05]  /*a7f0*/  BSYNC B0 ;  /* 0x0000000000007941 */ /* 0x000fea0003800000 */
.L_x_223:
[----:B------:R-:W-:Y:S01]  /*a800*/  F2FP.BF16.PACK_AB R0, RZ, R0 ;  /* 0x00000000ff00723e */ /* 0x000fe200000010ff */
[----:B------:R-:W-:Y:S05]  /*a810*/  BRA `(.L_x_208) ;  /* 0x0000049000007947 */ /* 0x000fea0003800000 */
.L_x_221:
        /* <DEDUP_REMOVED lines=21> */
.L_x_230:
[----:B------:R-:W-:Y:S05]  /*a970*/  BSYNC B1 ;  /* 0x0000000000017941 */ /* 0x000fea0003800000 */
.L_x_229:
[----:B------:R-:W-:Y:S01]  /*a980*/  LEA R3, R0, 0x37800000, 0x17 ;  /* 0x3780000000037811 */ /* 0x000fe200078eb8ff */
[----:B------:R-:W-:-:S05]  /*a990*/  IMAD.SHL.U32 R0, R2, 0x200000, RZ ;  /* 0x0020000002007824 */ /* 0x000fca00078e00ff */
[----:B------:R-:W-:Y:S02]  /*a9a0*/  LOP3.LUT R0, R3, R0, R4, 0xfe, !PT ;  /* 0x0000000003007212 */ /* 0x000fe400078efe04 */
.L_x_228:
[----:B------:R-:W-:Y:S05]  /*a9b0*/  BSYNC B0 ;  /* 0x0000000000007941 */ /* 0x000fea0003800000 */
.L_x_227:
[----:B------:R-:W-:Y:S01]  /*a9c0*/  F2FP.BF16.PACK_AB R0, RZ, R0 ;  /* 0x00000000ff00723e */ /* 0x000fe200000010ff */
[----:B------:R-:W-:Y:S05]  /*a9d0*/  BRA `(.L_x_208) ;  /* 0x000002d000007947 */ /* 0x000fea0003800000 */
.L_x_220:
        /* <DEDUP_REMOVED lines=14> */
.L_x_234:
[----:B------:R-:W-:Y:S05]  /*aac0*/  BSYNC B0 ;  /* 0x0000000000007941 */ /* 0x000fea0003800000 */
.L_x_233:
[----:B------:R-:W-:Y:S01]  /*aad0*/  F2FP.BF16.PACK_AB R0, RZ, R0 ;  /* 0x00000000ff00723e */ /* 0x000fe200000010ff */
[----:B------:R-:W-:Y:S05]  /*aae0*/  BRA `(.L_x_208) ;  /* 0x000001c000007947 */ /* 0x000fea0003800000 */
.L_x_207:
        /* <DEDUP_REMOVED lines=21> */
.L_x_232:
[----:B------:R-:W2:Y:S02]  /*ac40*/  LDG.E.64 R2, [R2.64] ;  /* 0x0000002402027981 */ /* 0x000ea4000c1e1b00 */
[----:B--2---:R-:W0:Y:S02]  /*ac50*/  I2F.U64 R0, R2 ;  /* 0x0000000200007312 */ /* 0x004e240000301000 */
[----:B0-----:R-:W-:Y:S01]  /*ac60*/  F2FP.BF16.PACK_AB R0, RZ, R0 ;  /* 0x00000000ff00723e */ /* 0x001fe200000010ff */
[----:B------:R-:W-:Y:S05]  /*ac70*/  BRA `(.L_x_208) ;  /* 0x0000003000007947 */ /* 0x000fea0003800000 */
.L_x_231:
[----:B------:R-:W2:Y:S02]  /*ac80*/  LDG.E R2, [R2.64] ;  /* 0x0000002402027981 */ /* 0x000ea4000c1e1900 */
[----:B--2---:R-:W0:Y:S02]  /*ac90*/  I2F.U32 R0, R2 ;  /* 0x0000000200007306 */ /* 0x004e240000201000 */
[----:B0-----:R-:W-:-:S06]  /*aca0*/  F2FP.BF16.PACK_AB R0, RZ, R0 ;  /* 0x00000000ff00723e */ /* 0x001fcc00000010ff */
.L_x_208:
        /* <DEDUP_REMOVED lines=41> */
[----:B0-----:R-:W-:Y:S01]  /*af40*/  STG.E.U8 [R16.64], R3 ;  /* 0x0000000310007986 */ /* 0x001fe2000c101124 */
[----:B------:R-:W-:Y:S05]  /*af50*/  EXIT ;  /* 0x000000000000794d */ /* 0x000fea0003800000 */
.L_x_238:
[----:B------:R-:W-:-:S06]  /*af60*/  PRMT R3, RZ, 0x5410, R5 ;  /* 0x00005410ff037816 */ /* 0x000fcc0000000005 */
[----:B------:R-:W0:Y:S02]  /*af70*/  F2I.S64.TRUNC R2, R3 ;  /* 0x0000000300027311 */ /* 0x000e24000020d900 */
[----:B0-----:R-:W-:Y:S01]  /*af80*/  STG.E.U8 [R16.64], R2 ;  /* 0x0000000210007986 */ /* 0x001fe2000c101124 */
[----:B------:R-:W-:Y:S05]  /*af90*/  EXIT ;  /* 0x000000000000794d */ /* 0x000fea0003800000 */
.L_x_237:
        /* <DEDUP_REMOVED lines=8> */
[----:B0-----:R-:W-:Y:S01]  /*b020*/  STG.E.64 [R16.64], R2 ;  /* 0x0000000210007986 */ /* 0x001fe2000c101b24 */
[----:B------:R-:W-:Y:S05]  /*b030*/  EXIT ;  /* 0x000000000000794d */ /* 0x000fea0003800000 */
.L_x_241:
[----:B------:R-:W-:-:S06]  /*b040*/  PRMT R5, RZ, 0x5410, R5 ;  /* 0x00005410ff057816 */ /* 0x000fcc0000000005 */
[----:B------:R-:W0:Y:S02]  /*b050*/  F2I.FTZ.TRUNC.NTZ R5, R5 ;  /* 0x0000000500057305 */ /* 0x000e24000021f100 */
[----:B0-----:R-:W-:Y:S01]  /*b060*/  STG.E [R16.64], R5 ;  /* 0x0000000510007986 */ /* 0x001fe2000c101924 */
[----:B------:R-:W-:Y:S05]  /*b070*/  EXIT ;  /* 0x000000000000794d */ /* 0x000fea0003800000 */
.L_x_240:
[----:B------:R-:W-:-:S06]  /*b080*/  PRMT R5, RZ, 0x5410, R5 ;  /* 0x00005410ff057816 */ /* 0x000fcc0000000005 */
[----:B------:R-:W0:Y:S02]  /*b090*/  F2I.FTZ.TRUNC.NTZ R5, R5 ;  /* 0x0000000500057305 */ /* 0x000e24000021f100 */
[----:B0-----:R-:W-:Y:S01]  /*b0a0*/  STG.E.U16 [R16.64], R5 ;  /* 0x0000000510007986 */ /* 0x001fe2000c101524 */
[----:B------:R-:W-:Y:S05]  /*b0b0*/  EXIT ;  /* 0x000000000000794d */ /* 0x000fea0003800000 */
.L_x_236:
[----:B------:R-:W-:-:S13]  /*b0c0*/  ISETP.GT.AND P0, PT, R2, 0x6, PT ;  /* 0x000000060200780c */ /* 0x000fda0003f04270 */
[----:B------:R-:W-:Y:S05]  /*b0d0*/  @P0 BRA `(.L_x_242) ;  /* 0x000000b000000947 */ /* 0x000fea0003800000 */
[----:B------:R-:W-:-:S13]  /*b0e0*/  ISETP.NE.AND P0, PT, R2, 0x5, PT ;  /* 0x000000050200780c */ /* 0x000fda0003f05270 */
[----:B------:R-:W-:Y:S05]  /*b0f0*/  @!P0 BRA `(.L_x_243) ;  /* 0x0000005000008947 */ /* 0x000fea0003800000 */
[----:B------:R-:W-:-:S13]  /*b100*/  ISETP.NE.AND P0, PT, R2, 0x6, PT ;  /* 0x000000060200780c */ /* 0x000fda0003f05270 */
[----:B------:R-:W-:Y:S05]  /*b110*/  @P0 BRA `(.L_x_239) ;  /* 0x00000b1000000947 */ /* 0x000fea0003800000 */
[----:B------:R-:W-:-:S05]  /*b120*/  PRMT R5, RZ, 0x5410, R5 ;  /* 0x00005410ff057816 */ /* 0x000fca0000000005 */
[----:B------:R-:W-:Y:S01]  /*b130*/  STG.E [R16.64], R5 ;  /* 0x0000000510007986 */ /* 0x000fe2000c101924 */
[----:B------:R-:W-:Y:S05]  /*b140*/  EXIT ;  /* 0x000000000000794d */ /* 0x000fea0003800000 */
.L_x_243:
[----:B------:R-:W-:-:S04]  /*b150*/  PRMT R0, RZ, 0x5410, R5 ;  /* 0x00005410ff007816 */ /* 0x000fc80000000005 */
[----:B------:R-:W-:-:S05]  /*b160*/  F2FP.PACK_AB R0, RZ, R0 ;  /* 0x00000000ff00723e */ /* 0x000fca00000000ff */
[----:B------:R-:W-:Y:S01]  /*b170*/  STG.E.U16 [R16.64], R0 ;  /* 0x0000000010007986 */ /* 0x000fe2000c101524 */
[----:B------:R-:W-:Y:S05]  /*b180*/  EXIT ;  /* 0x000000000000794d */ /* 0x000fea0003800000 */
.L_x_242:
        /* <DEDUP_REMOVED lines=8> */
[----:B------:R-:W-:Y:S01]  /*b210*/  STG.E.64 [R16.64], R2 ;  /* 0x0000000210007986 */ /* 0x000fe2000c101b24 */
[----:B------:R-:W-:Y:S05]  /*b220*/  EXIT ;  /* 0x000000000000794d */ /* 0x000fea0003800000 */
.L_x_245:
[----:B------:R-:W-:-:S04]  /*b230*/  PRMT R5, RZ, 0x5410, R5 ;  /* 0x00005410ff057816 */ /* 0x000fc80000000005 */
[----:B------:R-:W-:-:S04]  /*b240*/  F2FP.PACK_AB R3, RZ, R5 ;  /* 0x00000005ff03723e */ /* 0x000fc800000000ff */
[----:B------:R-:W-:-:S05]  /*b250*/  PRMT R3, R3, 0x5410, RZ ;  /* 0x0000541003037816 */ /* 0x000fca00000000ff */
[----:B------:R-:W-:Y:S01]  /*b260*/  STG.E [R16.64], R3 ;  /* 0x0000000310007986 */ /* 0x000fe2000c101924 */
[----:B------:R-:W-:Y:S05]  /*b270*/  EXIT ;  /* 0x000000000000794d */ /* 0x000fea0003800000 */
.L_x_244:
[----:B------:R-:W-:-:S05]  /*b280*/  PRMT R2, RZ, 0x5410, R5 ;  /* 0x00005410ff027816 */ /* 0x000fca0000000005 */
[----:B------:R-:W-:-:S06]  /*b290*/  FMUL.FTZ R2, R2, 1 ;  /* 0x3f80000002027820 */ /* 0x000fcc0000410000 */
[----:B------:R-:W0:Y:S02]  /*b2a0*/  F2F.F64.F32 R2, R2 ;  /* 0x0000000200027310 */ /* 0x000e240000201800 */
[----:B0-----:R-:W-:Y:S01]  /*b2b0*/  STG.E.64 [R16.64], R2 ;  /* 0x0000000210007986 */ /* 0x001fe2000c101b24 */
[----:B------:R-:W-:Y:S05]  /*b2c0*/  EXIT ;  /* 0x000000000000794d */ /* 0x000fea0003800000 */
.L_x_235:
        /* <DEDUP_REMOVED lines=11> */
[----:B------:R-:W-:Y:S01]  /*b380*/  STG.E.U8 [R16.64], R3 ;  /* 0x0000000310007986 */ /* 0x000fe2000c101124 */
[----:B------:R-:W-:Y:S05]  /*b390*/  EXIT ;  /* 0x000000000000794d */ /* 0x000fea0003800000 */
.L_x_248:
[----:B------:R-:W-:Y:S01]  /*b3a0*/  PRMT R5, RZ, 0x5410, R5 ;  /* 0x00005410ff057816 */ /* 0x000fe20000000005 */
[----:B------:R-:W-:-:S04]  /*b3b0*/  CS2R R6, SRZ ;  /* 0x0000000000067805 */ /* 0x000fc8000001ff00 */
[----:B------:R-:W-:-:S06]  /*b3c0*/  FMUL.FTZ R5, R5, 1 ;  /* 0x3f80000005057820 */ /* 0x000fcc0000410000 */
[----:B------:R-:W0:Y:S02]  /*b3d0*/  F2F.F64.F32 R4, R5 ;  /* 0x0000000500047310 */ /* 0x000e240000201800 */
[----:B0-----:R-:W-:Y:S01]  /*b3e0*/  STG.E.128 [R16.64], R4 ;  /* 0x0000000410007986 */ /* 0x001fe2000c101d24 */
[----:B------:R-:W-:Y:S05]  /*b3f0*/  EXIT ;  /* 0x000000000000794d */ /* 0x000fea0003800000 */
.L_x_247:
        /* <DEDUP_REMOVED lines=21> */
.L_x_252:
[----:B------:R-:W-:Y:S05]  /*b550*/  BSYNC B0 ;  /* 0x0000000000007941 */ /* 0x000fea0003800000 */
.L_x_251:
[----:B------:R-:W-:-:S05]  /*b560*/  LOP3.LUT R3, R0, R3, RZ, 0xfc, !PT ;  /* 0x0000000300037212 */ /* 0x000fca00078efcff */
[----:B------:R-:W-:Y:S01]  /*b570*/  STG.E.U8 [R16.64], R3 ;  /* 0x0000000310007986 */ /* 0x000fe2000c101124 */
[----:B------:R-:W-:Y:S05]  /*b580*/  EXIT ;  /* 0x000000000000794d */ /* 0x000fea0003800000 */
.L_x_250:
        /* <DEDUP_REMOVED lines=13> */
.L_x_254:
[----:B------:R-:W-:Y:S01]  /*b660*/  IMAD.MOV.U32 R0, RZ, RZ, 0x7f ;  /* 0x0000007fff007424 */ /* 0x000fe200078e00ff */
[----:B------:R-:W-:-:S04]  /*b670*/  ISETP.GT.U32.AND P0, PT, R2, 0x7f800000, PT ;  /* 0x7f8000000200780c */ /* 0x000fc80003f04070 */
[----:B------:R-:W-:-:S04]  /*b680*/  SEL R0, R0, 0x7c, P0 ;  /* 0x0000007c00007807 */ /* 0x000fc80000000000 */
.L_x_255:
[----:B------:R-:W-:Y:S05]  /*b690*/  BSYNC B0 ;  /* 0x0000000000007941 */ /* 0x000fea0003800000 */
.L_x_253:
[----:B------:R-:W-:-:S04]  /*b6a0*/  LOP3.LUT R2, R5, 0x80000000, RZ, 0xc0, !PT ;  /* 0x8000000005027812 */ /* 0x000fc800078ec0ff */
[----:B------:R-:W-:-:S04]  /*b6b0*/  SHF.R.U32.HI R3, RZ, 0x18, R2 ;  /* 0x00000018ff037819 */ /* 0x000fc80000011602 */
[----:B------:R-:W-:-:S05]  /*b6c0*/  LOP3.LUT R3, R0, R3, RZ, 0xfc, !PT ;  /* 0x0000000300037212 */ /* 0x000fca00078efcff */
[----:B------:R-:W-:Y:S01]  /*b6d0*/  STG.E.U8 [R16.64], R3 ;  /* 0x0000000310007986 */ /* 0x000fe2000c101124 */
[----:B------:R-:W-:Y:S05]  /*b6e0*/  EXIT ;  /* 0x000000000000794d */ /* 0x000fea0003800000 */
.L_x_249:
[----:B------:R-:W-:Y:S01]  /*b6f0*/  STG.E.U16 [R16.64], R5 ;  /* 0x0000000510007986 */ /* 0x000fe2000c101524 */
[----:B------:R-:W-:Y:S05]  /*b700*/  EXIT ;  /* 0x000000000000794d */ /* 0x000fea0003800000 */
.L_x_246:
        /* <DEDUP_REMOVED lines=10> */
[----:B0-----:R-:W-:Y:S01]  /*b7b0*/  STG.E.U16 [R16.64], R3 ;  /* 0x0000000310007986 */ /* 0x001fe2000c101524 */
[----:B------:R-:W-:Y:S05]  /*b7c0*/  EXIT ;  /* 0x000000000000794d */ /* 0x000fea0003800000 */
.L_x_258:
        /* <DEDUP_REMOVED lines=17> */
.L_x_261:
[----:B------:R-:W-:-:S04]  /*b8e0*/  LOP3.LUT R2, R5, 0x80000000, RZ, 0xc0, !PT ;  /* 0x8000000005027812 */ /* 0x000fc800078ec0ff */
[----:B------:R-:W-:-:S04]  /*b8f0*/  SHF.R.U32.HI R3, RZ, 0x18, R2 ;  /* 0x00000018ff037819 */ /* 0x000fc80000011602 */
[----:B------:R-:W-:-:S04]  /*b900*/  LOP3.LUT R0, R0, R3, RZ, 0xfc, !PT ;  /* 0x0000000300007212 */ /* 0x000fc800078efcff */
[----:B------:R-:W-:Y:S02]  /*b910*/  PRMT R8, R0, 0x7610, R8 ;  /* 0x0000761000087816 */ /* 0x000fe40000000008 */
.L_x_260:
[----:B------:R-:W-:Y:S05]  /*b920*/  BSYNC B0 ;  /* 0x0000000000007941 */ /* 0x000fea0003800000 */
.L_x_259:
[----:B------:R-:W-:Y:S01]  /*b930*/  STG.E.U8 [R16.64], R8 ;  /* 0x0000000810007986 */ /* 0x000fe2000c101124 */
[----:B------:R-:W-:Y:S05]  /*b940*/  EXIT ;  /* 0x000000000000794d */ /* 0x000fea0003800000 */
.L_x_257:
        /* <DEDUP_REMOVED lines=17> */
.L_x_264:
[----:B------:R-:W-:-:S04]  /*ba60*/  LOP3.LUT R2, R5, 0x80000000, RZ, 0xc0, !PT ;  /* 0x8000000005027812 */ /* 0x000fc800078ec0ff */
[----:B------:R-:W-:-:S04]  /*ba70*/  SHF.R.U32.HI R3, RZ, 0x18, R2 ;  /* 0x00000018ff037819 */ /* 0x000fc80000011602 */
[----:B------:R-:W-:-:S04]  /*ba80*/  LOP3.LUT R0, R0, R3, RZ, 0xfc, !PT ;  /* 0x0000000300007212 */ /* 0x000fc800078efcff */
[----:B------:R-:W-:Y:S02]  /*ba90*/  PRMT R8, R0, 0x7610, R8 ;  /* 0x0000761000087816 */ /* 0x000fe40000000008 */
.L_x_263:
[----:B------:R-:W-:Y:S05]  /*baa0*/  BSYNC B0 ;  /* 0x0000000000007941 */ /* 0x000fea0003800000 */
.L_x_262:
[----:B------:R-:W-:Y:S01]  /*bab0*/  STG.E.U8 [R16.64], R8 ;  /* 0x0000000810007986 */ /* 0x000fe2000c101124 */
[----:B------:R-:W-:Y:S05]  /*bac0*/  EXIT ;  /* 0x000000000000794d */ /* 0x000fea0003800000 */
.L_x_256:
        /* <DEDUP_REMOVED lines=20> */
[----:B------:R-:W-:Y:S01]  /*bc10*/  STG.E.U8 [R16.64], R3 ;  /* 0x0000000310007986 */ /* 0x000fe2000c101124 */
[----:B------:R-:W-:Y:S05]  /*bc20*/  EXIT ;  /* 0x000000000000794d */ /* 0x000fea0003800000 */
.L_x_239:
        /* <DEDUP_REMOVED lines=19> */
[----:B------:R-:W-:Y:S05]  /*bd60*/  EXIT ;  /* 0x000000000000794d */ /* 0x000fea0003800000 */
.L_x_266:
[----:B------:R-:W-:-:S06]  /*bd70*/  PRMT R2, RZ, 0x5410, R5 ;  /* 0x00005410ff027816 */ /* 0x000fcc0000000005 */
[----:B------:R-:W0:Y:S02]  /*bd80*/  F2I.U64.TRUNC R2, R2 ;  /* 0x0000000200027311 */ /* 0x000e24000020d800 */
[----:B0-----:R-:W-:Y:S01]  /*bd90*/  STG.E.64 [R16.64], R2 ;  /* 0x0000000210007986 */ /* 0x001fe2000c101b24 */
[----:B------:R-:W-:Y:S05]  /*bda0*/  EXIT ;  /* 0x000000000000794d */ /* 0x000fea0003800000 */
.L_x_265:
[----:B------:R-:W-:-:S06]  /*bdb0*/  PRMT R5, RZ, 0x5410, R5 ;  /* 0x00005410ff057816 */ /* 0x000fcc0000000005 */
[----:B------:R-:W0:Y:S02]  /*bdc0*/  F2I.FTZ.U32.TRUNC.NTZ R5, R5 ;  /* 0x0000000500057305 */ /* 0x000e24000021f000 */
[----:B0-----:R-:W-:Y:S01]  /*bdd0*/  STG.E [R16.64], R5 ;  /* 0x0000000510007986 */ /* 0x001fe2000c101924 */
[----:B------:R-:W-:Y:S05]  /*bde0*/  EXIT ;  /* 0x000000000000794d */ /* 0x000fea0003800000 */
.L_x_267:
[----:B------:R-:W-:-:S00]  /*bdf0*/  BRA `(.L_x_267) ;  /* 0xfffffff000007947 */ /* 0x000fc0000383ffff */
[----:B------:R-:W-:-:S00]  /*be00*/  NOP ;  /* 0x0000000000007918 */ /* 0x000fc00000000000 */
[----:B------:R-:W-:-:S00]  /*be10*/  NOP ;  /* 0x0000000000007918 */ /* 0x000fc00000000000 */
[----:B------:R-:W-:-:S00]  /*be20*/  NOP ;  /* 0x0000000000007918 */ /* 0x000fc00000000000 */
[----:B------:R-:W-:-:S00]  /*be30*/  NOP ;  /* 0x0000000000007918 */ /* 0x000fc00000000000 */
[----:B------:R-:W-:-:S00]  /*be40*/  NOP ;  /* 0x0000000000007918 */ /* 0x000fc00000000000 */
[----:B------:R-:W-:-:S00]  /*be50*/  NOP ;  /* 0x0000000000007918 */ /* 0x000fc00000000000 */
[----:B------:R-:W-:-:S00]  /*be60*/  NOP ;  /* 0x0000000000007918 */ /* 0x000fc00000000000 */
[----:B------:R-:W-:-:S00]  /*be70*/  NOP ;  /* 0x0000000000007918 */ /* 0x000fc00000000000 */
.L_x_2685:


//--------------------- .text._ZN2at6native27unrolled_elementwise_kernelIZZZNS0_16sinh_kernel_cudaERNS_18TensorIteratorBaseEENKUlvE0_clEvENKUlvE2_clEvEUlN3c108BFloat16EE_St5arrayIPcLm2EELi4E23TrivialOffsetCalculatorILi1EjESD_NS0_6memory12LoadWithCastILi1EEENSE_13StoreWithCastILi1EEEEEviT_T0_T2_T3_T4_T5_ --------------------------
	.section	.text._ZN2at6native27unrolled_elementwise_kernelIZZZNS0_16sinh_kernel_cudaERNS_18TensorIteratorBaseEENKUlvE0_clEvENKUlvE2_clEvEUlN3c108BFloat16EE_St5arrayIPcLm2EELi4E23TrivialOffsetCalculatorILi1EjESD_NS0_6memory12LoadWithCastILi1EEENSE_13StoreWithCastILi1EEEEEviT_T0_T2_T3_T4_T5_,"ax",@progbits
	.sectioninfo	@"SHI_REGISTERS=29"
	.align	128
        .global         _ZN2at6native27unrolled_elementwise_kernelIZZZNS0_16sinh_kernel_cudaERNS_18TensorIteratorBaseEENKUlvE0_clEvENKUlvE2_clEvEUlN3c108BFloat16EE_St5arrayIPcLm2EELi4E23TrivialOffsetCalculatorILi1EjESD_NS0_6memory12LoadWithCastILi1EEENSE_13StoreWithCastILi1EEEEEviT_T0_T2_T3_T4_T5_
        .type           _ZN2at6native27unrolled_elementwise_kernelIZZZNS0_16sinh_kernel_cudaERNS_18TensorIteratorBaseEENKUlvE0_clEvENKUlvE2_clEvEUlN3c108BFloat16EE_St5arrayIPcLm2EELi4E23TrivialOffsetCalculatorILi1EjESD_NS0_6memory12LoadWithCastILi1EEENSE_13StoreWithCastILi1EEEEEviT_T0_T2_T3_T4_T5_,@function
        .size           _ZN2at6native27unrolled_elementwise_kernelIZZZNS0_16sinh_kernel_cudaERNS_18TensorIteratorBaseEENKUlvE0_clEvENKUlvE2_clEvEUlN3c108BFloat16EE_St5arrayIPcLm2EELi4E23TrivialOffsetCalculatorILi1EjESD_NS0_6memory12LoadWithCastILi1EEENSE_13StoreWithCastILi1EEEEEviT_T0_T2_T3_T4_T5_,(.L_x_2686 - _ZN2at6native27unrolled_elementwise_kernelIZZZNS0_16sinh_kernel_cudaERNS_18TensorIteratorBaseEENKUlvE0_clEvENKUlvE2_clEvEUlN3c108BFloat16EE_St5arrayIPcLm2EELi4E23TrivialOffsetCalculatorILi1EjESD_NS0_6memory12LoadWithCastILi1EEENSE_13StoreWithCastILi1EEEEEviT_T0_T2_T3_T4_T5_)
        .other          _ZN2at6native27unrolled_elementwise_kernelIZZZNS0_16sinh_kernel_cudaERNS_18TensorIteratorBaseEENKUlvE0_clEvENKUlvE2_clEvEUlN3c108BFloat16EE_St5arrayIPcLm2EELi4E23TrivialOffsetCalculatorILi1EjESD_NS0_6memory12LoadWithCastILi1EEENSE_13StoreWithCastILi1EEEEEviT_T0_T2_T3_T4_T5_,@"STO_CUDA_ENTRY STV_DEFAULT"
_ZN2at6native27unrolled_elementwise_kernelIZZZNS0_16sinh_kernel_cudaERNS_18TensorIteratorBaseEENKUlvE0_clEvENKUlvE2_clEvEUlN3c108BFloat16EE_St5arrayIPcLm2EELi4E23TrivialOffsetCalculatorILi1EjESD_NS0_6memory12LoadWithCastILi1EEENSE_13StoreWithCastILi1EEEEEviT_T0_T2_T3_T4_T5_:
.text._ZN2at6native27unrolled_elementwise_kernelIZZZNS0_16sinh_kernel_cudaERNS_18TensorIteratorBaseEENKUlvE0_clEvENKUlvE2_clEvEUlN3c108BFloat16EE_St5arrayIPcLm2EELi4E23TrivialOffsetCalculatorILi1EjESD_NS0_6memory12LoadWithCastILi1EEENSE_13StoreWithCastILi1EEEEEviT_T0_T2_T3_T4_T5_:
[----:B------:R-:W-:Y:S02]  /*0000*/  IMAD.MOV.U32 R1, RZ, RZ, c[0x0][0x28] ;  /* 0x00000a00ff017624 */ /* 0x000fe400078e00ff */
[----:B------:R-:W0:Y:S01]  /*0010*/  S2R R16, SR_CTAID.X ;  /* 0x0000000000107919 */ /* 0x000e220000002500 */
[----:B------:R-:W-:Y:S01]  /*0020*/  IMAD.MOV.U32 R17, RZ, RZ, -0x200 ;  /* 0xfffffe00ff117424 */ /* 0x000fe200078e00ff */
[----:B------:R-:W1:Y:S01]  /*0030*/  LDC.U8 R18, c[0x0][0x17c] ;  /* 0x00005f00ff127b82 */ /* 0x000e620000000000 */
[----:B------:R-:W-:Y:S01]  /*0040*/  ULDC.64 UR36, c[0x0][0x118] ;  /* 0x0000460000247ab9 */ /* 0x000fe20000000a00 */
[----:B------:R-:W2:Y:S01]  /*0050*/  S2R R19, SR_TID.X ;  /* 0x0000000000137919 */ /* 0x000ea20000002100 */
[----:B------:R-:W-:Y:S01]  /*0060*/  BSSY B6, `(.L_x_268) ;  /* 0x0000112000067945 */ /* 0x000fe20003800000 */
[----:B------:R-:W-:Y:S02]  /*0070*/  PRMT R22, RZ, 0x7610, R22 ;  /* 0x00007610ff167816 */ /* 0x000fe40000000016 */
[----:B------:R-:W-:Y:S01]  /*0080*/  PRMT R25, RZ, 0x7610, R25 ;  /* 0x00007610ff197816 */ /* 0x000fe20000000019 */
[----:B0-----:R-:W-:-:S05]  /*0090*/  IMAD R17, R16, R17, c[0x0][0x160] ;  /* 0x0000580010117624 */ /* 0x001fca00078e0211 */
[----:B--2---:R-:W-:-:S13]  /*00a0*/  ISETP.GE.AND P0, PT, R19, R17, PT ;  /* 0x000000111300720c */ /* 0x004fda0003f06270 */
[----:B------:R-:W-:Y:S05]  /*00b0*/  @P0 BRA `(.L_x_269) ;  /* 0x000010c000000947 */ /* 0x000fea0003800000 */
[----:B-1----:R-:W-:Y:S01]  /*00c0*/  PRMT R0, R18, 0x9910, RZ ;  /* 0x0000991012007816 */ /* 0x002fe200000000ff */
[----:B------:R-:W-:-:S03]  /*00d0*/  IMAD R19, R16, 0x200, R19 ;  /* 0x0000020010137824 */ /* 0x000fc600078e0213 */
[----:B------:R-:W-:Y:S01]  /*00e0*/  ISETP.GT.AND P0, PT, R0, 0x9, PT ;  /* 0x000000090000780c */ /* 0x000fe20003f04270 */
[----:B------:R-:W-:-:S05]  /*00f0*/  IMAD R19, R19, c[0x0][0x180], RZ ;  /* 0x0000600013137a24 */ /* 0x000fca00078e02ff */
[----:B------:R-:W-:-:S05]  /*0100*/  IADD3 R2, P1, R19, c[0x0][0x170], RZ ;  /* 0x00005c0013027a10 */ /* 0x000fca0007f3e0ff */
[----:B------:R-:W-:Y:S02]  /*0110*/  IMAD.X R3, RZ, RZ, c[0x0][0x174], P1 ;  /* 0x00005d00ff037624 */ /* 0x000fe400008e06ff */
        /* <DEDUP_REMOVED lines=11> */
[----:B0-----:R-:W-:-:S04]  /*01d0*/  F2FP.BF16.PACK_AB R0, RZ, R0 ;  /* 0x00000000ff00723e */ /* 0x001fc800000010ff */
[----:B------:R-:W-:Y:S01]  /*01e0*/  PRMT R25, R0, 0x7610, R25 ;  /* 0x0000761000197816 */ /* 0x000fe20000000019 */
[----:B------:R-:W-:Y:S05]  /*01f0*/  BRA `(.L_x_275) ;  /* 0x00000f6000007947 */ /* 0x000fea0003800000 */
.L_x_273:
[----:B------:R-:W2:Y:S02]  /*0200*/  LDG.E.U8 R2, [R2.64] ;  /* 0x0000002402027981 */ /* 0x000ea4000c1e1100 */
[----:B--2---:R-:W0:Y:S02]  /*0210*/  I2F.U16 R0, R2 ;  /* 0x0000000200007306 */ /* 0x004e240000101000 */
[----:B0-----:R-:W-:-:S04]  /*0220*/  F2FP.BF16.PACK_AB R0, RZ, R0 ;  /* 0x00000000ff00723e */ /* 0x001fc800000010ff */
[----:B------:R-:W-:Y:S01]  /*0230*/  PRMT R25, R0, 0x7610, R25 ;  /* 0x0000761000197816 */ /* 0x000fe20000000019 */
[----:B------:R-:W-:Y:S05]  /*0240*/  BRA `(.L_x_275) ;  /* 0x00000f1000007947 */ /* 0x000fea0003800000 */
.L_x_272:
        /* <DEDUP_REMOVED lines=8> */
[----:B0-----:R-:W-:-:S04]  /*02d0*/  F2FP.BF16.PACK_AB R0, RZ, R0 ;  /* 0x00000000ff00723e */ /* 0x001fc800000010ff */
[----:B------:R-:W-:Y:S01]  /*02e0*/  PRMT R25, R0, 0x7610, R25 ;  /* 0x0000761000197816 */ /* 0x000fe20000000019 */
[----:B------:R-:W-:Y:S05]  /*02f0*/  BRA `(.L_x_275) ;  /* 0x00000e6000007947 */ /* 0x000fea0003800000 */
.L_x_277:
[----:B------:R-:W2:Y:S02]  /*0300*/  LDG.E R2, [R2.64] ;  /* 0x0000002402027981 */ /* 0x000ea4000c1e1900 */
[----:B--2---:R-:W0:Y:S02]  /*0310*/  I2F R0, R2 ;  /* 0x0000000200007306 */ /* 0x004e240000201400 */
[----:B0-----:R-:W-:-:S04]  /*0320*/  F2FP.BF16.PACK_AB R0, RZ, R0 ;  /* 0x00000000ff00723e */ /* 0x001fc800000010ff */
[----:B------:R-:W-:Y:S01]  /*0330*/  PRMT R25, R0, 0x7610, R25 ;  /* 0x0000761000197816 */ /* 0x000fe20000000019 */
[----:B------:R-:W-:Y:S05]  /*0340*/  BRA `(.L_x_275) ;  /* 0x00000e1000007947 */ /* 0x000fea0003800000 */
.L_x_276:
[----:B------:R-:W2:Y:S02]  /*0350*/  LDG.E.U16 R2, [R2.64] ;  /* 0x0000002402027981 */ /* 0x000ea4000c1e1500 */
[----:B--2---:R-:W0:Y:S02]  /*0360*/  I2F.S16 R0, R2 ;  /* 0x0000000200007306 */ /* 0x004e240000101400 */
[----:B0-----:R-:W-:-:S04]  /*0370*/  F2FP.BF16.PACK_AB R0, RZ, R0 ;  /* 0x00000000ff00723e */ /* 0x001fc800000010ff */
[----:B------:R-:W-:Y:S01]  /*0380*/  PRMT R25, R0, 0x7610, R25 ;  /* 0x0000761000197816 */ /* 0x000fe20000000019 */
[----:B------:R-:W-:Y:S05]  /*0390*/  BRA `(.L_x_275) ;  /* 0x00000dc000007947 */ /* 0x000fea0003800000 */
.L_x_271:
        /* <DEDUP_REMOVED lines=9> */
.L_x_279:
[----:B------:R-:W2:Y:S02]  /*0430*/  LDG.E.U16 R0, [R2.64] ;  /* 0x0000002402007981 */ /* 0x000ea4000c1e1500 */
[----:B--2---:R-:W-:-:S05]  /*0440*/  HADD2.F32 R0, -RZ, R0.H0_H0 ;  /* 0x20000000ff007230 */ /* 0x004fca0000004100 */
[----:B------:R-:W-:-:S04]  /*0450*/  F2FP.BF16.PACK_AB R0, RZ, R0 ;  /* 0x00000000ff00723e */ /* 0x000fc800000010ff */
[----:B------:R-:W-:Y:S01]  /*0460*/  PRMT R25, R0, 0x7610, R25 ;  /* 0x0000761000197816 */ /* 0x000fe20000000019 */
[----:B------:R-:W-:Y:S05]  /*0470*/  BRA `(.L_x_275) ;  /* 0x00000ce000007947 */ /* 0x000fea0003800000 */
.L_x_278:
        /* <DEDUP_REMOVED lines=9> */
.L_x_281:
[----:B------:R-:W2:Y:S02]  /*0510*/  LDG.E.U16 R2, [R2.64] ;  /* 0x0000002402027981 */ /* 0x000ea4000c1e1500 */
[----:B--2---:R-:W-:-:S05]  /*0520*/  HADD2.F32 R0, -RZ, R2.H0_H0 ;  /* 0x20000002ff007230 */ /* 0x004fca0000004100 */
[----:B------:R-:W-:-:S04]  /*0530*/  F2FP.BF16.PACK_AB R0, RZ, R0 ;  /* 0x00000000ff00723e */ /* 0x000fc800000010ff */
[----:B------:R-:W-:Y:S01]  /*0540*/  PRMT R25, R0, 0x7610, R25 ;  /* 0x0000761000197816 */ /* 0x000fe20000000019 */
[----:B------:R-:W-:Y:S05]  /*0550*/  BRA `(.L_x_275) ;  /* 0x00000c0000007947 */ /* 0x000fea0003800000 */
.L_x_280:
[----:B------:R-:W2:Y:S02]  /*0560*/  LDG.E.64 R2, [R2.64] ;  /* 0x0000002402027981 */ /* 0x000ea4000c1e1b00 */
[----:B--2---:R-:W0:Y:S01]  /*0570*/  F2F.F32.F64 R0, R2 ;  /* 0x0000000200007310 */ /* 0x004e220000301000 */
[----:B------:R-:W0:-:S14]  /*0580*/  DSETP.GEU.AND P0, PT, |R2|, c[0x2][0x0], PT ;  /* 0x008000000200762a */ /* 0x000e1c0003f0e200 */
[----:B0-----:R-:W-:-:S05]  /*0590*/  @!P0 FMUL R0, R0, 1.175494350822287508e-38 ;  /* 0x0080000000008820 */ /* 0x001fca0000400000 */
[----:B------:R-:W-:-:S04]  /*05a0*/  F2FP.BF16.PACK_AB R0, RZ, R0 ;  /* 0x00000000ff00723e */ /* 0x000fc800000010ff */
[----:B------:R-:W-:Y:S01]  /*05b0*/  PRMT R25, R0, 0x7610, R25 ;  /* 0x0000761000197816 */ /* 0x000fe20000000019 */
[----:B------:R-:W-:Y:S05]  /*05c0*/  BRA `(.L_x_275) ;  /* 0x00000b9000007947 */ /* 0x000fea0003800000 */
.L_x_270:
        /* <DEDUP_REMOVED lines=11> */
[----:B------:R-:W-:-:S04]  /*0680*/  F2FP.BF16.PACK_AB R0, RZ, R0 ;  /* 0x00000000ff00723e */ /* 0x000fc800000010ff */
[----:B------:R-:W-:Y:S01]  /*0690*/  PRMT R25, R0, 0x7610, R25 ;  /* 0x0000761000197816 */ /* 0x000fe20000000019 */
[----:B------:R-:W-:Y:S05]  /*06a0*/  BRA `(.L_x_275) ;  /* 0x00000ab000007947 */ /* 0x000fea0003800000 */
.L_x_284:
[----:B------:R-:W2:Y:S02]  /*06b0*/  LDG.E.64 R2, [R2.64] ;  /* 0x0000002402027981 */ /* 0x000ea4000c1e1b00 */
[----:B--2---:R-:W0:Y:S01]  /*06c0*/  F2F.F32.F64 R0, R2 ;  /* 0x0000000200007310 */ /* 0x004e220000301000 */
[----:B------:R-:W0:-:S14]  /*06d0*/  DSETP.GEU.AND P0, PT, |R2|, c[0x2][0x0], PT ;  /* 0x008000000200762a */ /* 0x000e1c0003f0e200 */
[----:B0-----:R-:W-:-:S05]  /*06e0*/  @!P0 FMUL R0, R0, 1.175494350822287508e-38 ;  /* 0x0080000000008820 */ /* 0x001fca0000400000 */
[----:B------:R-:W-:-:S04]  /*06f0*/  F2FP.BF16.PACK_AB R0, RZ, R0 ;  /* 0x00000000ff00723e */ /* 0x000fc800000010ff */
[----:B------:R-:W-:Y:S01]  /*0700*/  PRMT R25, R0, 0x7610, R25 ;  /* 0x0000761000197816 */ /* 0x000fe20000000019 */
[----:B------:R-:W-:Y:S05]  /*0710*/  BRA `(.L_x_275) ;  /* 0x00000a4000007947 */ /* 0x000fea0003800000 */
.L_x_283:
        /* <DEDUP_REMOVED lines=28> */
.L_x_286:
[----:B------:R-:W2:Y:S02]  /*08e0*/  LDG.E.U8 R3, [R2.64] ;  /* 0x0000002402037981 */ /* 0x000ea4000c1e1100 */
[----:B--2---:R-:W-:-:S05]  /*08f0*/  IMAD.SHL.U32 R0, R3, 0x2000000, RZ ;  /* 0x0200000003007824 */ /* 0x004fca00078e00ff */
[----:B------:R-:W-:-:S13]  /*0900*/  ISETP.GE.U32.AND P0, PT, R0, 0x8000000, PT ;  /* 0x080000000000780c */ /* 0x000fda0003f06070 */
[C---:B------:R-:W-:Y:S02]  /*0910*/  @P0 IMAD.SHL.U32 R4, R3.reuse, 0x200000, RZ ;  /* 0x0020000003040824 */ /* 0x040fe400078e00ff */
[C---:B------:R-:W-:Y:S02]  /*0920*/  @!P0 IMAD.SHL.U32 R0, R3.reuse, 0x100, RZ ;  /* 0x0000010003008824 */ /* 0x040fe400078e00ff */
[----:B------:R-:W-:Y:S01]  /*0930*/  IMAD.SHL.U32 R3, R3, 0x1000000, RZ ;  /* 0x0100000003037824 */ /* 0x000fe200078e00ff */
[----:B------:R-:W-:Y:S02]  /*0940*/  @P0 LOP3.LUT R4, R4, 0xfe00000, RZ, 0xc0, !PT ;  /* 0x0fe0000004040812 */ /* 0x000fe400078ec0ff */
        /* <DEDUP_REMOVED lines=9> */
.L_x_285:
[----:B------:R0:W5:Y:S01]  /*09e0*/  LDG.E.U16 R25, [R2.64] ;  /* 0x0000002402197981 */ /* 0x000162000c1e1500 */
[----:B------:R-:W-:Y:S05]  /*09f0*/  BRA `(.L_x_275) ;  /* 0x0000076000007947 */ /* 0x000fea0003800000 */
.L_x_282:
        /* <DEDUP_REMOVED lines=12> */
.L_x_289:
        /* <DEDUP_REMOVED lines=21> */
.L_x_293:
[----:B------:R-:W-:Y:S05]  /*0c10*/  BSYNC B1 ;  /* 0x0000000000017941 */ /* 0x000fea0003800000 */
.L_x_292:
[----:B------:R-:W-:Y:S01]  /*0c20*/  LEA R3, R0, 0x3b800000, 0x17 ;  /* 0x3b80000000037811 */ /* 0x000fe200078eb8ff */
[----:B------:R-:W-:-:S05]  /*0c30*/  IMAD.SHL.U32 R0, R2, 0x100000, RZ ;  /* 0x0010000002007824 */ /* 0x000fca00078e00ff */
[----:B------:R-:W-:Y:S02]  /*0c40*/  LOP3.LUT R0, R3, R0, R4, 0xfe, !PT ;  /* 0x0000000003007212 */ /* 0x000fe400078efe04 */
.L_x_291:
[----:B------:R-:W-:Y:S05]  /*0c50*/  BSYNC B0 ;  /* 0x0000000000007941 */ /* 0x000fea0003800000 */
.L_x_290:
[----:B------:R-:W-:-:S04]  /*0c60*/  F2FP.BF16.PACK_AB R0, RZ, R0 ;  /* 0x00000000ff00723e */ /* 0x000fc800000010ff */
[----:B------:R-:W-:Y:S01]  /*0c70*/  PRMT R25, R0, 0x7610, R25 ;  /* 0x0000761000197816 */ /* 0x000fe20000000019 */
[----:B------:R-:W-:Y:S05]  /*0c80*/  BRA `(.L_x_275) ;  /* 0x000004d000007947 */ /* 0x000fea0003800000 */
.L_x_288:
        /* <DEDUP_REMOVED lines=21> */
.L_x_297:
[----:B------:R-:W-:Y:S05]  /*0de0*/  BSYNC B1 ;  /* 0x0000000000017941 */ /* 0x000fea0003800000 */
.L_x_296:
[----:B------:R-:W-:Y:S01]  /*0df0*/  LEA R3, R0, 0x37800000, 0x17 ;  /* 0x3780000000037811 */ /* 0x000fe200078eb8ff */
[----:B------:R-:W-:-:S05]  /*0e00*/  IMAD.SHL.U32 R0, R2, 0x200000, RZ ;  /* 0x0020000002007824 */ /* 0x000fca00078e00ff */
[----:B------:R-:W-:Y:S02]  /*0e10*/  LOP3.LUT R0, R3, R0, R4, 0xfe, !PT ;  /* 0x0000000003007212 */ /* 0x000fe400078efe04 */
.L_x_295:
[----:B------:R-:W-:Y:S05]  /*0e20*/  BSYNC B0 ;  /* 0x0000000000007941 */ /* 0x000fea0003800000 */
.L_x_294:
[----:B------:R-:W-:-:S04]  /*0e30*/  F2FP.BF16.PACK_AB R0, RZ, R0 ;  /* 0x00000000ff00723e */ /* 0x000fc800000010ff */
[----:B------:R-:W-:Y:S01]  /*0e40*/  PRMT R25, R0, 0x7610, R25 ;  /* 0x0000761000197816 */ /* 0x000fe20000000019 */
[----:B------:R-:W-:Y:S05]  /*0e50*/  BRA `(.L_x_275) ;  /* 0x0000030000007947 */ /* 0x000fea0003800000 */
.L_x_287:
        /* <DEDUP_REMOVED lines=14> */
.L_x_301:
[----:B------:R-:W-:Y:S05]  /*0f40*/  BSYNC B0 ;  /* 0x0000000000007941 */ /* 0x000fea0003800000 */
.L_x_300:
[----:B------:R-:W-:-:S04]  /*0f50*/  F2FP.BF16.PACK_AB R0, RZ, R0 ;  /* 0x00000000ff00723e */ /* 0x000fc800000010ff */
[----:B------:R-:W-:Y:S01]  /*0f60*/  PRMT R25, R0, 0x7610, R25 ;  /* 0x0000761000197816 */ /* 0x000fe20000000019 */
[----:B------:R-:W-:Y:S05]  /*0f70*/  BRA `(.L_x_275) ;  /* 0x000001e000007947 */ /* 0x000fea0003800000 */
.L_x_274:
        /* <DEDUP_REMOVED lines=19> */
[----:B------:R-:W-:Y:S01]  /*10b0*/  PRMT R25, RZ, 0x7610, R25 ;  /* 0x00007610ff197816 */ /* 0x000fe20000000019 */
[----:B------:R-:W-:Y:S05]  /*10c0*/  BRA `(.L_x_275) ;  /* 0x0000009000007947 */ /* 0x000fea0003800000 */
.L_x_299:
[----:B------:R-:W2:Y:S02]  /*10d0*/  LDG.E.64 R2, [R2.64] ;  /* 0x0000002402027981 */ /* 0x000ea4000c1e1b00 */
[----:B--2---:R-:W0:Y:S02]  /*10e0*/  I2F.U64 R0, R2 ;  /* 0x0000000200007312 */ /* 0x004e240000301000 */
[----:B0-----:R-:W-:-:S04]  /*10f0*/  F2FP.BF16.PACK_AB R0, RZ, R0 ;  /* 0x00000000ff00723e */ /* 0x001fc800000010ff */
[----:B------:R-:W-:Y:S01]  /*1100*/  PRMT R25, R0, 0x7610, R25 ;  /* 0x0000761000197816 */ /* 0x000fe20000000019 */
[----:B------:R-:W-:Y:S05]  /*1110*/  BRA `(.L_x_275) ;  /* 0x0000004000007947 */ /* 0x000fea0003800000 */
.L_x_298:
[----:B------:R-:W2:Y:S02]  /*1120*/  LDG.E R2, [R2.64] ;  /* 0x0000002402027981 */ /* 0x000ea4000c1e1900 */
[----:B--2---:R-:W0:Y:S02]  /*1130*/  I2F.U32 R0, R2 ;  /* 0x0000000200007306 */ /* 0x004e240000201000 */
[----:B0-----:R-:W-:-:S04]  /*1140*/  F2FP.BF16.PACK_AB R0, RZ, R0 ;  /* 0x00000000ff00723e */ /* 0x001fc800000010ff */
[----:B------:R-:W-:Y:S02]  /*1150*/  PRMT R25, R0, 0x7610, R25 ;  /* 0x0000761000197816 */ /* 0x000fe40000000019 */
.L_x_275:
[----:B------:R-:W1:Y:S02]  /*1160*/  S2R R19, SR_TID.X ;  /* 0x0000000000137919 */ /* 0x000e640000002100 */
[----:B-1----:R-:W-:-:S03]  /*1170*/  IADD3 R19, R19, 0x80, RZ ;  /* 0x0000008013137810 */ /* 0x002fc60007ffe0ff */
.L_x_269:
[----:B-1----:R-:W-:Y:S05]  /*1180*/  BSYNC B6 ;  /* 0x0000000000067941 */ /* 0x002fea0003800000 */
.L_x_268:
[----:B------:R-:W-:Y:S01]  /*1190*/  ISETP.GE.AND P0, PT, R19, R17, PT ;  /* 0x000000111300720c */ /* 0x000fe20003f06270 */
[----:B------:R-:W-:-:S12]  /*11a0*/  BSSY B6, `(.L_x_302) ;  /* 0x000010d000067945 */ /* 0x000fd80003800000 */
[----:B------:R-:W-:Y:S05]  /*11b0*/  @P0 BRA `(.L_x_303) ;  /* 0x000010b000000947 */ /* 0x000fea0003800000 */
[----:B------:R-:W-:Y:S01]  /*11c0*/  IMAD R0, R16, 0x200, R19 ;  /* 0x0000020010007824 */ /* 0x000fe200078e0213 */
[----:B0-----:R-:W-:-:S03]  /*11d0*/  PRMT R3, R18, 0x9910, RZ ;  /* 0x0000991012037816 */ /* 0x001fc600000000ff */
[----:B------:R-:W-:Y:S02]  /*11e0*/  IMAD R2, R0, c[0x0][0x180], RZ ;  /* 0x0000600000027a24 */ /* 0x000fe400078e02ff */
[----:B------:R-:W-:-:S03]  /*11f0*/  IMAD.MOV.U32 R0, RZ, RZ, R3 ;  /* 0x000000ffff007224 */ /* 0x000fc600078e0003 */
[----:B------:R-:W-:Y:S02]  /*1200*/  IADD3 R2, P0, R2, c[0x0][0x170], RZ ;  /* 0x00005c0002027a10 */ /* 0x000fe40007f1e0ff */
[----:B------:R-:W-:-:S03]  /*1210*/  ISETP.GT.AND P1, PT, R0, 0x9, PT ;  /* 0x000000090000780c */ /* 0x000fc60003f24270 */
[----:B------:R-:W-:-:S10]  /*1220*/  IMAD.X R3, RZ, RZ, c[0x0][0x174], P0 ;  /* 0x00005d00ff037624 */ /* 0x000fd400000e06ff */
        /* <DEDUP_REMOVED lines=14> */
.L_x_307:
[----:B------:R-:W2:Y:S02]  /*1310*/  LDG.E.U8 R2, [R2.64] ;  /* 0x0000002402027981 */ /* 0x000ea4000c1e1100 */
[----:B--2---:R-:W0:Y:S02]  /*1320*/  I2F.U16 R0, R2 ;  /* 0x0000000200007306 */ /* 0x004e240000101000 */
[----:B0-----:R-:W-:-:S04]  /*1330*/  F2FP.BF16.PACK_AB R0, RZ, R0 ;  /* 0x00000000ff00723e */ /* 0x001fc800000010ff */
[----:B------:R-:W-:Y:S01]  /*1340*/  PRMT R22, R0, 0x7610, R22 ;  /* 0x0000761000167816 */ /* 0x000fe20000000016 */
[----:B------:R-:W-:Y:S05]  /*1350*/  BRA `(.L_x_309) ;  /* 0x00000f0000007947 */ /* 0x000fea0003800000 */
.L_x_306:
        /* <DEDUP_REMOVED lines=11> */
.L_x_311:
[----:B------:R-:W2:Y:S02]  /*1410*/  LDG.E R2, [R2.64] ;  /* 0x0000002402027981 */ /* 0x000ea4000c1e1900 */
[----:B--2---:R-:W0:Y:S02]  /*1420*/  I2F R0, R2 ;  /* 0x0000000200007306 */ /* 0x004e240000201400 */
[----:B0-----:R-:W-:-:S04]  /*1430*/  F2FP.BF16.PACK_AB R0, RZ, R0 ;  /* 0x00000000ff00723e */ /* 0x001fc800000010ff */
[----:B------:R-:W-:Y:S01]  /*1440*/  PRMT R22, R0, 0x7610, R22 ;  /* 0x0000761000167816 */ /* 0x000fe20000000016 */
[----:B------:R-:W-:Y:S05]  /*1450*/  BRA `(.L_x_309) ;  /* 0x00000e0000007947 */ /* 0x000fea0003800000 */
.L_x_310:
[----:B------:R-:W2:Y:S02]  /*1460*/  LDG.E.U16 R2, [R2.64] ;  /* 0x0000002402027981 */ /* 0x000ea4000c1e1500 */
[----:B--2---:R-:W0:Y:S02]  /*1470*/  I2F.S16 R0, R2 ;  /* 0x0000000200007306 */ /* 0x004e240000101400 */
[----:B0-----:R-:W-:-:S04]  /*1480*/  F2FP.BF16.PACK_AB R0, RZ, R0 ;  /* 0x00000000ff00723e */ /* 0x001fc800000010ff */
[----:B------:R-:W-:Y:S01]  /*1490*/  PRMT R22, R0, 0x7610, R22 ;  /* 0x0000761000167816 */ /* 0x000fe20000000016 */
[----:B------:R-:W-:Y:S05]  /*14a0*/  BRA `(.L_x_309) ;  /* 0x00000db000007947 */ /* 0x000fea0003800000 */
.L_x_305:
        /* <DEDUP_REMOVED lines=9> */
.L_x_313:
[----:B------:R-:W2:Y:S02]  /*1540*/  LDG.E.U16 R0, [R2.64] ;  /* 0x0000002402007981 */ /* 0x000ea4000c1e1500 */
[----:B--2---:R-:W-:-:S05]  /*1550*/  HADD2.F32 R0, -RZ, R0.H0_H0 ;  /* 0x20000000ff007230 */ /* 0x004fca0000004100 */
[----:B------:R-:W-:-:S04]  /*1560*/  F2FP.BF16.PACK_AB R0, RZ, R0 ;  /* 0x00000000ff00723e */ /* 0x000fc800000010ff */
[----:B------:R-:W-:Y:S01]  /*1570*/  PRMT R22, R0, 0x7610, R22 ;  /* 0x0000761000167816 */ /* 0x000fe20000000016 */
[----:B------:R-:W-:Y:S05]  /*1580*/  BRA `(.L_x_309) ;  /* 0x00000cd000007947 */ /* 0x000fea0003800000 */
.L_x_312:
        /* <DEDUP_REMOVED lines=9> */
.L_x_315:
[----:B------:R-:W2:Y:S02]  /*1620*/  LDG.E.U16 R2, [R2.64] ;  /* 0x0000002402027981 */ /* 0x000ea4000c1e1500 */
[----:B--2---:R-:W-:-:S05]  /*1630*/  HADD2.F32 R0, -RZ, R2.H0_H0 ;  /* 0x20000002ff007230 */ /* 0x004fca0000004100 */
[----:B------:R-:W-:-:S04]  /*1640*/  F2FP.BF16.PACK_AB R0, RZ, R0 ;  /* 0x00000000ff00723e */ /* 0x000fc800000010ff */
[----:B------:R-:W-:Y:S01]  /*1650*/  PRMT R22, R0, 0x7610, R22 ;  /* 0x0000761000167816 */ /* 0x000fe20000000016 */
[----:B------:R-:W-:Y:S05]  /*1660*/  BRA `(.L_x_309) ;  /* 0x00000bf000007947 */ /* 0x000fea0003800000 */
.L_x_314:
[----:B------:R-:W2:Y:S02]  /*1670*/  LDG.E.64 R2, [R2.64] ;  /* 0x0000002402027981 */ /* 0x000ea4000c1e1b00 */
[----:B--2---:R-:W0:Y:S01]  /*1680*/  F2F.F32.F64 R0, R2 ;  /* 0x0000000200007310 */ /* 0x004e220000301000 */
[----:B------:R-:W0:-:S14]  /*1690*/  DSETP.GEU.AND P0, PT, |R2|, c[0x2][0x0], PT ;  /* 0x008000000200762a */ /* 0x000e1c0003f0e200 */
[----:B0-----:R-:W-:-:S05]  /*16a0*/  @!P0 FMUL R0, R0, 1.175494350822287508e-38 ;  /* 0x0080000000008820 */ /* 0x001fca0000400000 */
[----:B------:R-:W-:-:S04]  /*16b0*/  F2FP.BF16.PACK_AB R0, RZ, R0 ;  /* 0x00000000ff00723e */ /* 0x000fc800000010ff */
[----:B------:R-:W-:Y:S01]  /*16c0*/  PRMT R22, R0, 0x7610, R22 ;  /* 0x0000761000167816 */ /* 0x000fe20000000016 */
[----:B------:R-:W-:Y:S05]  /*16d0*/  BRA `(.L_x_309) ;  /* 0x00000b8000007947 */ /* 0x000fea0003800000 */
.L_x_304:
        /* <DEDUP_REMOVED lines=14> */
.L_x_318:
[----:B------:R-:W2:Y:S02]  /*17c0*/  LDG.E.64 R2, [R2.64] ;  /* 0x0000002402027981 */ /* 0x000ea4000c1e1b00 */
[----:B--2---:R-:W0:Y:S01]  /*17d0*/  F2F.F32.F64 R0, R2 ;  /* 0x0000000200007310 */ /* 0x004e220000301000 */
[----:B------:R-:W0:-:S14]  /*17e0*/  DSETP.GEU.AND P0, PT, |R2|, c[0x2][0x0], PT ;  /* 0x008000000200762a */ /* 0x000e1c0003f0e200 */
[----:B0-----:R-:W-:-:S05]  /*17f0*/  @!P0 FMUL R0, R0, 1.175494350822287508e-38 ;  /* 0x0080000000008820 */ /* 0x001fca0000400000 */
[----:B------:R-:W-:-:S04]  /*1800*/  F2FP.BF16.PACK_AB R0, RZ, R0 ;  /* 0x00000000ff00723e */ /* 0x000fc800000010ff */
[----:B------:R-:W-:Y:S01]  /*1810*/  PRMT R22, R0, 0x7610, R22 ;  /* 0x0000761000167816 */ /* 0x000fe20000000016 */
[----:B------:R-:W-:Y:S05]  /*1820*/  BRA `(.L_x_309) ;  /* 0x00000a3000007947 */ /* 0x000fea0003800000 */
.L_x_317:
        /* <DEDUP_REMOVED lines=28> */
.L_x_320:
        /* <DEDUP_REMOVED lines=15> */
.L_x_319:
[----:B------:R0:W5:Y:S01]  /*1ae0*/  LDG.E.U16 R22, [R2.64] ;  /* 0x0000002402167981 */ /* 0x000162000c1e1500 */
[----:B------:R-:W-:Y:S05]  /*1af0*/  BRA `(.L_x_309) ;  /* 0x0000076000007947 */ /* 0x000fea0003800000 */
.L_x_316:
        /* <DEDUP_REMOVED lines=12> */
.L_x_323:
        /* <DEDUP_REMOVED lines=21> */
.L_x_327:
[----:B------:R-:W-:Y:S05]  /*1d10*/  BSYNC B1 ;  /* 0x0000000000017941 */ /* 0x000fea0003800000 */
.L_x_326:
[----:B------:R-:W-:Y:S01]  /*1d20*/  LEA R3, R0, 0x3b800000, 0x17 ;  /* 0x3b80000000037811 */ /* 0x000fe200078eb8ff */
[----:B------:R-:W-:-:S05]  /*1d30*/  IMAD.SHL.U32 R0, R2, 0x100000, RZ ;  /* 0x0010000002007824 */ /* 0x000fca00078e00ff */
[----:B------:R-:W-:Y:S02]  /*1d40*/  LOP3.LUT R0, R3, R0, R4, 0xfe, !PT ;  /* 0x0000000003007212 */ /* 0x000fe400078efe04 */
.L_x_325:
[----:B------:R-:W-:Y:S05]  /*1d50*/  BSYNC B0 ;  /* 0x0000000000007941 */ /* 0x000fea0003800000 */
.L_x_324:
[----:B------:R-:W-:-:S04]  /*1d60*/  F2FP.BF16.PACK_AB R0, RZ, R0 ;  /* 0x00000000ff00723e */ /* 0x000fc800000010ff */
[----:B------:R-:W-:Y:S01]  /*1d70*/  PRMT R22, R0, 0x7610, R22 ;  /* 0x0000761000167816 */ /* 0x000fe20000000016 */
[----:B------:R-:W-:Y:S05]  /*1d80*/  BRA `(.L_x_309) ;  /* 0x000004d000007947 */ /* 0x000fea0003800000 */
.L_x_322:
        /* <DEDUP_REMOVED lines=21> */
.L_x_331:
[----:B------:R-:W-:Y:S05]  /*1ee0*/  BSYNC B1 ;  /* 0x0000000000017941 */ /* 0x000fea0003800000 */
.L_x_330:
[----:B------:R-:W-:Y:S01]  /*1ef0*/  LEA R3, R0, 0x37800000, 0x17 ;  /* 0x3780000000037811 */ /* 0x000fe200078eb8ff */
[----:B------:R-:W-:-:S05]  /*1f00*/  IMAD.SHL.U32 R0, R2, 0x200000, RZ ;  /* 0x0020000002007824 */ /* 0x000fca00078e00ff */
[----:B------:R-:W-:Y:S02]  /*1f10*/  LOP3.LUT R0, R3, R0, R4, 0xfe, !PT ;  /* 0x0000000003007212 */ /* 0x000fe400078efe04 */
.L_x_329:
[----:B------:R-:W-:Y:S05]  /*1f20*/  BSYNC B0 ;  /* 0x0000000000007941 */ /* 0x000fea0003800000 */
.L_x_328:
[----:B------:R-:W-:-:S04]  /*1f30*/  F2FP.BF16.PACK_AB R0, RZ, R0 ;  /* 0x00000000ff00723e */ /* 0x000fc800000010ff */
[----:B------:R-:W-:Y:S01]  /*1f40*/  PRMT R22, R0, 0x7610, R22 ;  /* 0x0000761000167816 */ /* 0x000fe20000000016 */
[----:B------:R-:W-:Y:S05]  /*1f50*/  BRA `(.L_x_309) ;  /* 0x0000030000007947 */ /* 0x000fea0003800000 */
.L_x_321:
        /* <DEDUP_REMOVED lines=14> */
.L_x_335:
[----:B------:R-:W-:Y:S05]  /*2040*/  BSYNC B0 ;  /* 0x0000000000007941 */ /* 0x000fea0003800000 */
.L_x_334:
[----:B------:R-:W-:-:S04]  /*2050*/  F2FP.BF16.PACK_AB R0, RZ, R0 ;  /* 0x00000000ff00723e */ /* 0x000fc800000010ff */
[----:B------:R-:W-:Y:S01]  /*2060*/  PRMT R22, R0, 0x7610, R22 ;  /* 0x0000761000167816 */ /* 0x000fe20000000016 */
[----:B------:R-:W-:Y:S05]  /*2070*/  BRA `(.L_x_309) ;  /* 0x000001e000007947 */ /* 0x000fea0003800000 */
.L_x_308:
        /* <DEDUP_REMOVED lines=18> */
[----:B0----5:R-:W-:Y:S05]  /*21a0*/  CALL.ABS.NOINC R2 ;  /* 0x0000000002007343 */ /* 0x021fea0003c00000 */
[----:B------:R-:W-:Y:S01]  /*21b0*/  PRMT R22, RZ, 0x7610, R22 ;  /* 0x00007610ff167816 */ /* 0x000fe20000000016 */
[----:B------:R-:W-:Y:S05]  /*21c0*/  BRA `(.L_x_309) ;  /* 0x0000009000007947 */ /* 0x000fea0003800000 */
.L_x_333:
[----:B------:R-:W2:Y:S02]  /*21d0*/  LDG.E.64 R2, [R2.64] ;  /* 0x0000002402027981 */ /* 0x000ea4000c1e1b00 */
[----:B--2---:R-:W0:Y:S02]  /*21e0*/  I2F.U64 R0, R2 ;  /* 0x0000000200007312 */ /* 0x004e240000301000 */
[----:B0-----:R-:W-:-:S04]  /*21f0*/  F2FP.BF16.PACK_AB R0, RZ, R0 ;  /* 0x00000000ff00723e */ /* 0x001fc800000010ff */
[----:B------:R-:W-:Y:S01]  /*2200*/  PRMT R22, R0, 0x7610, R22 ;  /* 0x0000761000167816 */ /* 0x000fe20000000016 */
[----:B------:R-:W-:Y:S05]  /*2210*/  BRA `(.L_x_309) ;  /* 0x0000004000007947 */ /* 0x000fea0003800000 */
.L_x_332:
[----:B------:R-:W2:Y:S02]  /*2220*/  LDG.E R2, [R2.64] ;  /* 0x0000002402027981 */ /* 0x000ea4000c1e1900 */
[----:B--2---:R-:W0:Y:S02]  /*2230*/  I2F.U32 R0, R2 ;  /* 0x0000000200007306 */ /* 0x004e240000201000 */
[----:B0-----:R-:W-:-:S04]  /*2240*/  F2FP.BF16.PACK_AB R0, RZ, R0 ;  /* 0x00000000ff00723e */ /* 0x001fc800000010ff */
[----:B------:R-:W-:Y:S02]  /*2250*/  PRMT R22, R0, 0x7610, R22 ;  /* 0x0000761000167816 */ /* 0x000fe40000000016 */
.L_x_309:
[----:B------:R-:W-:-:S05]  /*2260*/  IADD3 R19, R19, 0x80, RZ ;  /* 0x0000008013137810 */ /* 0x000fca0007ffe0ff */
.L_x_303:
[----:B------:R-:W-:Y:S05]  /*2270*/  BSYNC B6 ;  /* 0x0000000000067941 */ /* 0x000fea0003800000 */
.L_x_302:
[----:B------:R-:W-:Y:S01]  /*2280*/  ISETP.GE.AND P0, PT, R19, R17, PT ;  /* 0x000000111300720c */ /* 0x000fe20003f06270 */
[----:B------:R-:W-:Y:S01]  /*2290*/  BSSY B6, `(.L_x_336) ;  /* 0x000010f000067945 */ /* 0x000fe20003800000 */
[----:B------:R-:W-:Y:S02]  /*22a0*/  PRMT R23, RZ, 0x7610, R23 ;  /* 0x00007610ff177816 */ /* 0x000fe40000000017 */
[----:B------:R-:W-:-:S09]  /*22b0*/  PRMT R26, RZ, 0x7610, R26 ;  /* 0x00007610ff1a7816 */ /* 0x000fd2000000001a */
        /* <DEDUP_REMOVED lines=22> */
.L_x_341:
[----:B------:R-:W2:Y:S02]  /*2420*/  LDG.E.U8 R2, [R2.64] ;  /* 0x0000002402027981 */ /* 0x000ea4000c1e1100 */
[----:B--2---:R-:W0:Y:S02]  /*2430*/  I2F.U16 R0, R2 ;  /* 0x0000000200007306 */ /* 0x004e240000101000 */
[----:B0-----:R-:W-:-:S04]  /*2440*/  F2FP.BF16.PACK_AB R0, RZ, R0 ;  /* 0x00000000ff00723e */ /* 0x001fc800000010ff */
[----:B------:R-:W-:Y:S01]  /*2450*/  PRMT R26, R0, 0x7610, R26 ;  /* 0x00007610001a7816 */ /* 0x000fe2000000001a */
[----:B------:R-:W-:Y:S05]  /*2460*/  BRA `(.L_x_343) ;  /* 0x00000f0000007947 */ /* 0x000fea0003800000 */
.L_x_340:
        /* <DEDUP_REMOVED lines=11> */
.L_x_345:
[----:B------:R-:W2:Y:S02]  /*2520*/  LDG.E R2, [R2.64] ;  /* 0x0000002402027981 */ /* 0x000ea4000c1e1900 */
[----:B--2---:R-:W0:Y:S02]  /*2530*/  I2F R0, R2 ;  /* 0x0000000200007306 */ /* 0x004e240000201400 */
[----:B0-----:R-:W-:-:S04]  /*2540*/  F2FP.BF16.PACK_AB R0, RZ, R0 ;  /* 0x00000000ff00723e */ /* 0x001fc800000010ff */
[----:B------:R-:W-:Y:S01]  /*2550*/  PRMT R26, R0, 0x7610, R26 ;  /* 0x00007610001a7816 */ /* 0x000fe2000000001a */
[----:B------:R-:W-:Y:S05]  /*2560*/  BRA `(.L_x_343) ;  /* 0x00000e0000007947 */ /* 0x000fea0003800000 */
.L_x_344:
[----:B------:R-:W2:Y:S02]  /*2570*/  LDG.E.U16 R2, [R2.64] ;  /* 0x0000002402027981 */ /* 0x000ea4000c1e1500 */
[----:B--2---:R-:W0:Y:S02]  /*2580*/  I2F.S16 R0, R2 ;  /* 0x0000000200007306 */ /* 0x004e240000101400 */
[----:B0-----:R-:W-:-:S04]  /*2590*/  F2FP.BF16.PACK_AB R0, RZ, R0 ;  /* 0x00000000ff00723e */ /* 0x001fc800000010ff */
[----:B------:R-:W-:Y:S01]  /*25a0*/  PRMT R26, R0, 0x7610, R26 ;  /* 0x00007610001a7816 */ /* 0x000fe2000000001a */
[----:B------:R-:W-:Y:S05]  /*25b0*/  BRA `(.L_x_343) ;  /* 0x00000db000007947 */ /* 0x000fea0003800000 */
.L_x_339:
        /* <DEDUP_REMOVED lines=9> */
.L_x_347:
[----:B------:R-:W2:Y:S02]  /*2650*/  LDG.E.U16 R0, [R2.64] ;  /* 0x0000002402007981 */ /* 0x000ea4000c1e1500 */
[----:B--2---:R-:W-:-:S05]  /*2660*/  HADD2.F32 R0, -RZ, R0.H0_H0 ;  /* 0x20000000ff007230 */ /* 0x004fca0000004100 */
[----:B------:R-:W-:-:S04]  /*2670*/  F2FP.BF16.PACK_AB R0, RZ, R0 ;  /* 0x00000000ff00723e */ /* 0x000fc800000010ff */
[----:B------:R-:W-:Y:S01]  /*2680*/  PRMT R26, R0, 0x7610, R26 ;  /* 0x00007610001a7816 */ /* 0x000fe2000000001a */
[----:B------:R-:W-:Y:S05]  /*2690*/  BRA `(.L_x_343) ;  /* 0x00000cd000007947 */ /* 0x000fea0003800000 */
.L_x_346:
        /* <DEDUP_REMOVED lines=9> */
.L_x_349:
[----:B------:R-:W2:Y:S02]  /*2730*/  LDG.E.U16 R2, [R2.64] ;  /* 0x0000002402027981 */ /* 0x000ea4000c1e1500 */
[----:B--2---:R-:W-:-:S05]  /*2740*/  HADD2.F32 R0, -RZ, R2.H0_H0 ;  /* 0x20000002ff007230 */ /* 0x004fca0000004100 */
[----:B------:R-:W-:-:S04]  /*2750*/  F2FP.BF16.PACK_AB R0, RZ, R0 ;  /* 0x00000000ff00723e */ /* 0x000fc800000010ff */
[----:B------:R-:W-:Y:S01]  /*2760*/  PRMT R26, R0, 0x7610, R26 ;  /* 0x00007610001a7816 */ /* 0x000fe2000000001a */
[----:B------:R-:W-:Y:S05]  /*2770*/  BRA `(.L_x_343) ;  /* 0x00000bf000007947 */ /* 0x000fea0003800000 */
.L_x_348:
[----:B------:R-:W2:Y:S02]  /*2780*/  LDG.E.64 R2, [R2.64] ;  /* 0x0000002402027981 */ /* 0x000ea4000c1e1b00 */
[----:B--2---:R-:W0:Y:S01]  /*2790*/  F2F.F32.F64 R0, R2 ;  /* 0x0000000200007310 */ /* 0x004e220000301000 */
[----:B------:R-:W0:-:S14]  /*27a0*/  DSETP.GEU.AND P0, PT, |R2|, c[0x2][0x0], PT ;  /* 0x008000000200762a */ /* 0x000e1c0003f0e200 */
[----:B0-----:R-:W-:-:S05]  /*27b0*/  @!P0 FMUL R0, R0, 1.175494350822287508e-38 ;  /* 0x0080000000008820 */ /* 0x001fca0000400000 */
[----:B------:R-:W-:-:S04]  /*27c0*/  F2FP.BF16.PACK_AB R0, RZ, R0 ;  /* 0x00000000ff00723e */ /* 0x000fc800000010ff */
[----:B------:R-:W-:Y:S01]  /*27d0*/  PRMT R26, R0, 0x7610, R26 ;  /* 0x00007610001a7816 */ /* 0x000fe2000000001a */
[----:B------:R-:W-:Y:S05]  /*27e0*/  BRA `(.L_x_343) ;  /* 0x00000b8000007947 */ /* 0x000fea0003800000 */
.L_x_338:
        /* <DEDUP_REMOVED lines=14> */
.L_x_352:
[----:B------:R-:W2:Y:S02]  /*28d0*/  LDG.E.64 R2, [R2.64] ;  /* 0x0000002402027981 */ /* 0x000ea4000c1e1b00 */
[----:B--2---:R-:W0:Y:S01]  /*28e0*/  F2F.F32.F64 R0, R2 ;  /* 0x0000000200007310 */ /* 0x004e220000301000 */
[----:B------:R-:W0:-:S14]  /*28f0*/  DSETP.GEU.AND P0, PT, |R2|, c[0x2][0x0], PT ;  /* 0x008000000200762a */ /* 0x000e1c0003f0e200 */
[----:B0-----:R-:W-:-:S05]  /*2900*/  @!P0 FMUL R0, R0, 1.175494350822287508e-38 ;  /* 0x0080000000008820 */ /* 0x001fca0000400000 */
[----:B------:R-:W-:-:S04]  /*2910*/  F2FP.BF16.PACK_AB R0, RZ, R0 ;  /* 0x00000000ff00723e */ /* 0x000fc800000010ff */
[----:B------:R-:W-:Y:S01]  /*2920*/  PRMT R26, R0, 0x7610, R26 ;  /* 0x00007610001a7816 */ /* 0x000fe2000000001a */
[----:B------:R-:W-:Y:S05]  /*2930*/  BRA `(.L_x_343) ;  /* 0x00000a3000007947 */ /* 0x000fea0003800000 */
.L_x_351:
        /* <DEDUP_REMOVED lines=28> */
.L_x_354:
        /* <DEDUP_REMOVED lines=15> */
.L_x_353:
[----:B------:R0:W5:Y:S01]  /*2bf0*/  LDG.E.U16 R26, [R2.64] ;  /* 0x00000024021a7981 */ /* 0x000162000c1e1500 */
[----:B------:R-:W-:Y:S05]  /*2c00*/  BRA `(.L_x_343) ;  /* 0x0000076000007947 */ /* 0x000fea0003800000 */
.L_x_350:
        /* <DEDUP_REMOVED lines=12> */
.L_x_357:
        /* <DEDUP_REMOVED lines=21> */
.L_x_361:
[----:B------:R-:W-:Y:S05]  /*2e20*/  BSYNC B1 ;  /* 0x0000000000017941 */ /* 0x000fea0003800000 */
.L_x_360:
[----:B------:R-:W-:Y:S01]  /*2e30*/  LEA R3, R0, 0x3b800000, 0x17 ;  /* 0x3b80000000037811 */ /* 0x000fe200078eb8ff */
[----:B------:R-:W-:-:S05]  /*2e40*/  IMAD.SHL.U32 R0, R2, 0x100000, RZ ;  /* 0x0010000002007824 */ /* 0x000fca00078e00ff */
[----:B------:R-:W-:Y:S02]  /*2e50*/  LOP3.LUT R0, R3, R0, R4, 0xfe, !PT ;  /* 0x0000000003007212 */ /* 0x000fe400078efe04 */
.L_x_359:
[----:B------:R-:W-:Y:S05]  /*2e60*/  BSYNC B0 ;  /* 0x0000000000007941 */ /* 0x000fea0003800000 */
.L_x_358:
[----:B------:R-:W-:-:S04]  /*2e70*/  F2FP.BF16.PACK_AB R0, RZ, R0 ;  /* 0x00000000ff00723e */ /* 0x000fc800000010ff */
[----:B------:R-:W-:Y:S01]  /*2e80*/  PRMT R26, R0, 0x7610, R26 ;  /* 0x00007610001a7816 */ /* 0x000fe2000000001a */
[----:B------:R-:W-:Y:S05]  /*2e90*/  BRA `(.L_x_343) ;  /* 0x000004d000007947 */ /* 0x000fea0003800000 */
.L_x_356:
        /* <DEDUP_REMOVED lines=21> */
.L_x_365:
[----:B------:R-:W-:Y:S05]  /*2ff0*/  BSYNC B1 ;  /* 0x0000000000017941 */ /* 0x000fea0003800000 */
.L_x_364:
[----:B------:R-:W-:Y:S01]  /*3000*/  LEA R3, R0, 0x37800000, 0x17 ;  /* 0x3780000000037811 */ /* 0x000fe200078eb8ff */
[----:B------:R-:W-:-:S05]  /*3010*/  IMAD.SHL.U32 R0, R2, 0x200000, RZ ;  /* 0x0020000002007824 */ /* 0x000fca00078e00ff */
[----:B------:R-:W-:Y:S02]  /*3020*/  LOP3.LUT R0, R3, R0, R4, 0xfe, !PT ;  /* 0x0000000003007212 */ /* 0x000fe400078efe04 */
.L_x_363:
[----:B------:R-:W-:Y:S05]  /*3030*/  BSYNC B0 ;  /* 0x0000000000007941 */ /* 0x000fea0003800000 */
.L_x_362:
[----:B------:R-:W-:-:S04]  /*3040*/  F2FP.BF16.PACK_AB R0, RZ, R0 ;  /* 0x00000000ff00723e */ /* 0x000fc800000010ff */
[----:B------:R-:W-:Y:S01]  /*3050*/  PRMT R26, R0, 0x7610, R26 ;  /* 0x00007610001a7816 */ /* 0x000fe2000000001a */
[----:B------:R-:W-:Y:S05]  /*3060*/  BRA `(.L_x_343) ;  /* 0x0000030000007947 */ /* 0x000fea0003800000 */
.L_x_355:
        /* <DEDUP_REMOVED lines=14> */
.L_x_369:
[----:B------:R-:W-:Y:S05]  /*3150*/  BSYNC B0 ;  /* 0x0000000000007941 */ /* 0x000fea0003800000 */
.L_x_368:
[----:B------:R-:W-:-:S04]  /*3160*/  F2FP.BF16.PACK_AB R0, RZ, R0 ;  /* 0x00000000ff00723e */ /* 0x000fc800000010ff */
[----:B------:R-:W-:Y:S01]  /*3170*/  PRMT R26, R0, 0x7610, R26 ;  /* 0x00007610001a7816 */ /* 0x000fe2000000001a */
[----:B------:R-:W-:Y:S05]  /*3180*/  BRA `(.L_x_343) ;  /* 0x000001e000007947 */ /* 0x000fea0003800000 */
.L_x_342:
        /* <DEDUP_REMOVED lines=21> */
.L_x_367:
[----:B------:R-:W2:Y:S02]  /*32e0*/  LDG.E.64 R2, [R2.64] ;  /* 0x0000002402027981 */ /* 0x000ea4000c1e1b00 */
[----:B--2---:R-:W0:Y:S02]  /*32f0*/  I2F.U64 R0, R2 ;  /* 0x0000000200007312 */ /* 0x004e240000301000 */
[----:B0-----:R-:W-:-:S04]  /*3300*/  F2FP.BF16.PACK_AB R0, RZ, R0 ;  /* 0x00000000ff00723e */ /* 0x001fc800000010ff */
[----:B------:R-:W-:Y:S01]  /*3310*/  PRMT R26, R0, 0x7610, R26 ;  /* 0x00007610001a7816 */ /* 0x000fe2000000001a */
[----:B------:R-:W-:Y:S05]  /*3320*/  BRA `(.L_x_343) ;  /* 0x0000004000007947 */ /* 0x000fea0003800000 */
.L_x_366:
[----:B------:R-:W2:Y:S02]  /*3330*/  LDG.E R2, [R2.64] ;  /* 0x0000002402027981 */ /* 0x000ea4000c1e1900 */
[----:B--2---:R-:W0:Y:S02]  /*3340*/  I2F.U32 R0, R2 ;  /* 0x0000000200007306 */ /* 0x004e240000201000 */
[----:B0-----:R-:W-:-:S04]  /*3350*/  F2FP.BF16.PACK_AB R0, RZ, R0 ;  /* 0x00000000ff00723e */ /* 0x001fc800000010ff */
[----:B------:R-:W-:Y:S02]  /*3360*/  PRMT R26, R0, 0x7610, R26 ;  /* 0x00007610001a7816 */ /* 0x000fe4000000001a */
.L_x_343:
[----:B------:R-:W-:-:S05]  /*3370*/  IADD3 R19, R19, 0x80, RZ ;  /* 0x0000008013137810 */ /* 0x000fca0007ffe0ff */
.L_x_337:
[----:B------:R-:W-:Y:S05]  /*3380*/  BSYNC B6 ;  /* 0x0000000000067941 */ /* 0x000fea0003800000 */
.L_x_336:
[----:B------:R-:W-:Y:S01]  /*3390*/  ISETP.GE.AND P0, PT, R19, R17, PT ;  /* 0x000000111300720c */ /* 0x000fe20003f06270 */
[----:B------:R-:W-:-:S12]  /*33a0*/  BSSY B6, `(.L_x_370) ;  /* 0x000010b000067945 */ /* 0x000fd80003800000 */
[----:B------:R-:W-:Y:S05]  /*33b0*/  @P0 BRA `(.L_x_371) ;  /* 0x0000109000000947 */ /* 0x000fea0003800000 */
[----:B------:R-:W-:Y:S01]  /*33c0*/  PRMT R0, R18, 0x9910, RZ ;  /* 0x0000991012007816 */ /* 0x000fe200000000ff */
[----:B------:R-:W-:-:S03]  /*33d0*/  IMAD R19, R16, 0x200, R19 ;  /* 0x0000020010137824 */ /* 0x000fc600078e0213 */
[----:B------:R-:W-:Y:S01]  /*33e0*/  ISETP.GT.AND P1, PT, R0, 0x9, PT ;  /* 0x000000090000780c */ /* 0x000fe20003f24270 */
[----:B------:R-:W-:-:S05]  /*33f0*/  IMAD R19, R19, c[0x0][0x180], RZ ;  /* 0x0000600013137a24 */ /* 0x000fca00078e02ff */
[----:B0-----:R-:W-:-:S05]  /*3400*/  IADD3 R2, P0, R19, c[0x0][0x170], RZ ;  /* 0x00005c0013027a10 */ /* 0x001fca0007f1e0ff */
        /* <DEDUP_REMOVED lines=15> */
.L_x_375:
[----:B------:R-:W2:Y:S02]  /*3500*/  LDG.E.U8 R2, [R2.64] ;  /* 0x0000002402027981 */ /* 0x000ea4000c1e1100 */
[----:B--2---:R-:W0:Y:S02]  /*3510*/  I2F.U16 R0, R2 ;  /* 0x0000000200007306 */ /* 0x004e240000101000 */
[----:B0-----:R-:W-:-:S04]  /*3520*/  F2FP.BF16.PACK_AB R0, RZ, R0 ;  /* 0x00000000ff00723e */ /* 0x001fc800000010ff */
[----:B------:R-:W-:Y:S01]  /*3530*/  PRMT R23, R0, 0x7610, R23 ;  /* 0x0000761000177816 */ /* 0x000fe20000000017 */
[----:B------:R-:W-:Y:S05]  /*3540*/  BRA `(.L_x_371) ;  /* 0x00000f0000007947 */ /* 0x000fea0003800000 */
.L_x_374:
        /* <DEDUP_REMOVED lines=11> */
.L_x_378:
[----:B------:R-:W2:Y:S02]  /*3600*/  LDG.E R2, [R2.64] ;  /* 0x0000002402027981 */ /* 0x000ea4000c1e1900 */
[----:B--2---:R-:W0:Y:S02]  /*3610*/  I2F R0, R2 ;  /* 0x0000000200007306 */ /* 0x004e240000201400 */
[----:B0-----:R-:W-:-:S04]  /*3620*/  F2FP.BF16.PACK_AB R0, RZ, R0 ;  /* 0x00000000ff00723e */ /* 0x001fc800000010ff */
[----:B------:R-:W-:Y:S01]  /*3630*/  PRMT R23, R0, 0x7610, R23 ;  /* 0x0000761000177816 */ /* 0x000fe20000000017 */
[----:B------:R-:W-:Y:S05]  /*3640*/  BRA `(.L_x_371) ;  /* 0x00000e0000007947 */ /* 0x000fea0003800000 */
.L_x_377:
[----:B------:R-:W2:Y:S02]  /*3650*/  LDG.E.U16 R2, [R2.64] ;  /* 0x0000002402027981 */ /* 0x000ea4000c1e1500 */
[----:B--2---:R-:W0:Y:S02]  /*3660*/  I2F.S16 R0, R2 ;  /* 0x0000000200007306 */ /* 0x004e240000101400 */
[----:B0-----:R-:W-:-:S04]  /*3670*/  F2FP.BF16.PACK_AB R0, RZ, R0 ;  /* 0x00000000ff00723e */ /* 0x001fc800000010ff */
[----:B------:R-:W-:Y:S01]  /*3680*/  PRMT R23, R0, 0x7610, R23 ;  /* 0x0000761000177816 */ /* 0x000fe20000000017 */
[----:B------:R-:W-:Y:S05]  /*3690*/  BRA `(.L_x_371) ;  /* 0x00000db000007947 */ /* 0x000fea0003800000 */
.L_x_373:
        /* <DEDUP_REMOVED lines=9> */
.L_x_380:
[----:B------:R-:W2:Y:S02]  /*3730*/  LDG.E.U16 R0, [R2.64] ;  /* 0x0000002402007981 */ /* 0x000ea4000c1e1500 */
[----:B--2---:R-:W-:-:S05]  /*3740*/  HADD2.F32 R0, -RZ, R0.H0_H0 ;  /* 0x20000000ff007230 */ /* 0x004fca0000004100 */
[----:B------:R-:W-:-:S04]  /*3750*/  F2FP.BF16.PACK_AB R0, RZ, R0 ;  /* 0x00000000ff00723e */ /* 0x000fc800000010ff */
[----:B------:R-:W-:Y:S01]  /*3760*/  PRMT R23, R0, 0x7610, R23 ;  /* 0x0000761000177816 */ /* 0x000fe20000000017 */
[----:B------:R-:W-:Y:S05]  /*3770*/  BRA `(.L_x_371) ;  /* 0x00000cd000007947 */ /* 0x000fea0003800000 */
.L_x_379:
        /* <DEDUP_REMOVED lines=9> */
.L_x_382:
[----:B------:R-:W2:Y:S02]  /*3810*/  LDG.E.U16 R2, [R2.64] ;  /* 0x0000002402027981 */ /* 0x000ea4000c1e1500 */
[----:B--2---:R-:W-:-:S05]  /*3820*/  HADD2.F32 R0, -RZ, R2.H0_H0 ;  /* 0x20000002ff007230 */ /* 0x004fca0000004100 */
[----:B------:R-:W-:-:S04]  /*3830*/  F2FP.BF16.PACK_AB R0, RZ, R0 ;  /* 0x00000000ff00723e */ /* 0x000fc800000010ff */
[----:B------:R-:W-:Y:S01]  /*3840*/  PRMT R23, R0, 0x7610, R23 ;  /* 0x0000761000177816 */ /* 0x000fe20000000017 */
[----:B------:R-:W-:Y:S05]  /*3850*/  BRA `(.L_x_371) ;  /* 0x00000bf000007947 */ /* 0x000fea0003800000 */
.L_x_381:
[----:B------:R-:W2:Y:S02]  /*3860*/  LDG.E.64 R2, [R2.64] ;  /* 0x0000002402027981 */ /* 0x000ea4000c1e1b00 */
[----:B--2---:R-:W0:Y:S01]  /*3870*/  F2F.F32.F64 R0, R2 ;  /* 0x0000000200007310 */ /* 0x004e220000301000 */
[----:B------:R-:W0:-:S14]  /*3880*/  DSETP.GEU.AND P0, PT, |R2|, c[0x2][0x0], PT ;  /* 0x008000000200762a */ /* 0x000e1c0003f0e200 */
[----:B0-----:R-:W-:-:S05]  /*3890*/  @!P0 FMUL R0, R0, 1.175494350822287508e-38 ;  /* 0x0080000000008820 */ /* 0x001fca0000400000 */
[----:B------:R-:W-:-:S04]  /*38a0*/  F2FP.BF16.PACK_AB R0, RZ, R0 ;  /* 0x00000000ff00723e */ /* 0x000fc800000010ff */
[----:B------:R-:W-:Y:S01]  /*38b0*/  PRMT R23, R0, 0x7610, R23 ;  /* 0x0000761000177816 */ /* 0x000fe20000000017 */
[----:B------:R-:W-:Y:S05]  /*38c0*/  BRA `(.L_x_371) ;  /* 0x00000b8000007947 */ /* 0x000fea0003800000 */
.L_x_372:
        /* <DEDUP_REMOVED lines=14> */
.L_x_385:
[----:B------:R-:W2:Y:S02]  /*39b0*/  LDG.E.64 R2, [R2.64] ;  /* 0x0000002402027981 */ /* 0x000ea4000c1e1b00 */
[----:B--2---:R-:W0:Y:S01]  /*39c0*/  F2F.F32.F64 R0, R2 ;  /* 0x0000000200007310 */ /* 0x004e220000301000 */
[----:B------:R-:W0:-:S14]  /*39d0*/  DSETP.GEU.AND P0, PT, |R2|, c[0x2][0x0], PT ;  /* 0x008000000200762a */ /* 0x000e1c0003f0e200 */
[----:B0-----:R-:W-:-:S05]  /*39e0*/  @!P0 FMUL R0, R0, 1.175494350822287508e-38 ;  /* 0x0080000000008820 */ /* 0x001fca0000400000 */
[----:B------:R-:W-:-:S04]  /*39f0*/  F2FP.BF16.PACK_AB R0, RZ, R0 ;  /* 0x00000000ff00723e */ /* 0x000fc800000010ff */
[----:B------:R-:W-:Y:S01]  /*3a00*/  PRMT R23, R0, 0x7610, R23 ;  /* 0x0000761000177816 */ /* 0x000fe20000000017 */
[----:B------:R-:W-:Y:S05]  /*3a10*/  BRA `(.L_x_371) ;  /* 0x00000a3000007947 */ /* 0x000fea0003800000 */
.L_x_384:
        /* <DEDUP_REMOVED lines=28> */
.L_x_387:
        /* <DEDUP_REMOVED lines=15> */
.L_x_386:
[----:B------:R0:W5:Y:S01]  /*3cd0*/  LDG.E.U16 R23, [R2.64] ;  /* 0x0000002402177981 */ /* 0x000162000c1e1500 */
[----:B------:R-:W-:Y:S05]  /*3ce0*/  BRA `(.L_x_371) ;  /* 0x0000076000007947 */ /* 0x000fea0003800000 */
.L_x_383:
        /* <DEDUP_REMOVED lines=12> */
.L_x_390:
        /* <DEDUP_REMOVED lines=21> */
.L_x_394:
[----:B------:R-:W-:Y:S05]  /*3f00*/  BSYNC B1 ;  /* 0x0000000000017941 */ /* 0x000fea0003800000 */
.L_x_393:
[----:B------:R-:W-:Y:S01]  /*3f10*/  LEA R3, R0, 0x3b800000, 0x17 ;  /* 0x3b80000000037811 */ /* 0x000fe200078eb8ff */
[----:B------:R-:W-:-:S05]  /*3f20*/  IMAD.SHL.U32 R0, R2, 0x100000, RZ ;  /* 0x0010000002007824 */ /* 0x000fca00078e00ff */
[----:B------:R-:W-:Y:S02]  /*3f30*/  LOP3.LUT R0, R3, R0, R4, 0xfe, !PT ;  /* 0x0000000003007212 */ /* 0x000fe400078efe04 */
.L_x_392:
[----:B------:R-:W-:Y:S05]  /*3f40*/  BSYNC B0 ;  /* 0x0000000000007941 */ /* 0x000fea0003800000 */
.L_x_391:
[----:B------:R-:W-:-:S04]  /*3f50*/  F2FP.BF16.PACK_AB R0, RZ, R0 ;  /* 0x00000000ff00723e */ /* 0x000fc800000010ff */
[----:B------:R-:W-:Y:S01]  /*3f60*/  PRMT R23, R0, 0x7610, R23 ;  /* 0x0000761000177816 */ /* 0x000fe20000000017 */
[----:B------:R-:W-:Y:S05]  /*3f70*/  BRA `(.L_x_371) ;  /* 0x000004d000007947 */ /* 0x000fea0003800000 */
.L_x_389:
        /* <DEDUP_REMOVED lines=21> */
.L_x_398:
[----:B------:R-:W-:Y:S05]  /*40d0*/  BSYNC B1 ;  /* 0x0000000000017941 */ /* 0x000fea0003800000 */
.L_x_397:
[----:B------:R-:W-:Y:S01]  /*40e0*/  LEA R3, R0, 0x37800000, 0x17 ;  /* 0x3780000000037811 */ /* 0x000fe200078eb8ff */
[----:B------:R-:W-:-:S05]  /*40f0*/  IMAD.SHL.U32 R0, R2, 0x200000, RZ ;  /* 0x0020000002007824 */ /* 0x000fca00078e00ff */
[----:B------:R-:W-:Y:S02]  /*4100*/  LOP3.LUT R0, R3, R0, R4, 0xfe, !PT ;  /* 0x0000000003007212 */ /* 0x000fe400078efe04 */
.L_x_396:
[----:B------:R-:W-:Y:S05]  /*4110*/  BSYNC B0 ;  /* 0x0000000000007941 */ /* 0x000fea0003800000 */
.L_x_395:
[----:B------:R-:W-:-:S04]  /*4120*/  F2FP.BF16.PACK_AB R0, RZ, R0 ;  /* 0x00000000ff00723e */ /* 0x000fc800000010ff */
[----:B------:R-:W-:Y:S01]  /*4130*/  PRMT R23, R0, 0x7610, R23 ;  /* 0x0000761000177816 */ /* 0x000fe20000000017 */
[----:B------:R-:W-:Y:S05]  /*4140*/  BRA `(.L_x_371) ;  /* 0x0000030000007947 */ /* 0x000fea0003800000 */
.L_x_388:
        /* <DEDUP_REMOVED lines=14> */
.L_x_402:
[----:B------:R-:W-:Y:S05]  /*4230*/  BSYNC B0 ;  /* 0x0000000000007941 */ /* 0x000fea0003800000 */
.L_x_401:
[----:B------:R-:W-:-:S04]  /*4240*/  F2FP.BF16.PACK_AB R0, RZ, R0 ;  /* 0x00000000ff00723e */ /* 0x000fc800000010ff */
[----:B------:R-:W-:Y:S01]  /*4250*/  PRMT R23, R0, 0x7610, R23 ;  /* 0x0000761000177816 */ /* 0x000fe20000000017 */
[----:B------:R-:W-:Y:S05]  /*4260*/  BRA `(.L_x_371) ;  /* 0x000001e000007947 */ /* 0x000fea0003800000 */
.L_x_376:
        /* <DEDUP_REMOVED lines=21> */
.L_x_400:
[----:B------:R-:W2:Y:S02]  /*43c0*/  LDG.E.64 R2, [R2.64] ;  /* 0x0000002402027981 */ /* 0x000ea4000c1e1b00 */
[----:B--2---:R-:W0:Y:S02]  /*43d0*/  I2F.U64 R0, R2 ;  /* 0x0000000200007312 */ /* 0x004e240000301000 */
[----:B0-----:R-:W-:-:S04]  /*43e0*/  F2FP.BF16.PACK_AB R0, RZ, R0 ;  /* 0x00000000ff00723e */ /* 0x001fc800000010ff */
[----:B------:R-:W-:Y:S01]  /*43f0*/  PRMT R23, R0, 0x7610, R23 ;  /* 0x0000761000177816 */ /* 0x000fe20000000017 */
[----:B------:R-:W-:Y:S05]  /*4400*/  BRA `(.L_x_371) ;  /* 0x0000004000007947 */ /* 0x000fea0003800000 */
.L_x_399:
[----:B------:R-:W2:Y:S02]  /*4410*/  LDG.E R2, [R2.64] ;  /* 0x0000002402027981 */ /* 0x000ea4000c1e1900 */
[----:B--2---:R-:W0:Y:S02]  /*4420*/  I2F.U32 R0, R2 ;  /* 0x0000000200007306 */ /* 0x004e240000201000 */
[----:B0-----:R-:W-:-:S04]  /*4430*/  F2FP.BF16.PACK_AB R0, RZ, R0 ;  /* 0x00000000ff00723e */ /* 0x001fc800000010ff */
[----:B------:R-:W-:Y:S02]  /*4440*/  PRMT R23, R0, 0x7610, R23 ;  /* 0x0000761000177816 */ /* 0x000fe40000000017 */
.L_x_371:
[----:B------:R-:W-:Y:S05]  /*4450*/  BSYNC B6 ;  /* 0x0000000000067941 */ /* 0x000fea0003800000 */
.L_x_370:
[----:B------:R-:W1:Y:S01]  /*4460*/  S2R R19, SR_TID.X ;  /* 0x0000000000137919 */ /* 0x000e620000002100 */
[----:B------:R-:W2:Y:S01]  /*4470*/  LDC.U8 R18, c[0x0][0x184] ;  /* 0x00006100ff127b82 */ /* 0x000ea20000000000 */
[----:B------:R-:W-:Y:S01]  /*4480*/  BSSY B0, `(.L_x_403) ;  /* 0x0000024000007945 */ /* 0x000fe20003800000 */
[CC--:B-1----:R-:W-:Y:S02]  /*4490*/  ISETP.GE.AND P2, PT, R19.reuse, R17.reuse, PT ;  /* 0x000000111300720c */ /* 0x0c2fe40003f46270 */
[C---:B------:R-:W-:Y:S02]  /*44a0*/  IADD3 R0, R19.reuse, 0x100, RZ ;  /* 0x0000010013007810 */ /* 0x040fe40007ffe0ff */
[C---:B0-----:R-:W-:Y:S02]  /*44b0*/  IADD3 R2, R19.reuse, 0x180, RZ ;  /* 0x0000018013027810 */ /* 0x041fe40007ffe0ff */
[----:B------:R-:W-:Y:S02]  /*44c0*/  IADD3 R24, R19, 0x80, RZ ;  /* 0x0000008013187810 */ /* 0x000fe40007ffe0ff */
[----:B------:R-:W-:-:S02]  /*44d0*/  ISETP.GE.AND P0, PT, R0, R17, PT ;  /* 0x000000110000720c */ /* 0x000fc40003f06270 */
[-C--:B------:R-:W-:Y:S02]  /*44e0*/  ISETP.GE.AND P1, PT, R2, R17.reuse, PT ;  /* 0x000000110200720c */ /* 0x080fe40003f26270 */
[----:B------:R-:W-:Y:S01]  /*44f0*/  ISETP.GE.AND P3, PT, R24, R17, PT ;  /* 0x000000111800720c */ /* 0x000fe20003f66270 */
[----:B------:R-:W-:Y:S07]  /*4500*/  @P2 BRA `(.L_x_404) ;  /* 0x000001b000002947 */ /* 0x000fee0003800000 */
[----:B--2--5:R-:W-:Y:S01]  /*4510*/  PRMT R25, RZ, 0x5410, R25 ;  /* 0x00005410ff197816 */ /* 0x024fe20000000019 */
[----:B------:R-:W-:Y:S02]  /*4520*/  IMAD.MOV.U32 R3, RZ, RZ, 0x42fc0000 ;  /* 0x42fc0000ff037424 */ /* 0x000fe400078e00ff */
[----:B------:R-:W-:Y:S02]  /*4530*/  IMAD.MOV.U32 R7, RZ, RZ, 0x363d0ada ;  /* 0x363d0adaff077424 */ /* 0x000fe400078e00ff */
[C---:B------:R-:W-:Y:S02]  /*4540*/  FMUL.FTZ R0, |R25|.reuse, 1.4426950216293334961 ;  /* 0x3fb8aa3b19007820 */ /* 0x040fe40000410200 */
[----:B------:R-:W-:-:S04]  /*4550*/  FMUL.FTZ R4, R25, R25 ;  /* 0x0000001919047220 */ /* 0x000fc80000410000 */
[----:B------:R-:W0:Y:S01]  /*4560*/  FRND.TRUNC R0, R0 ;  /* 0x0000000000007307 */ /* 0x000e22000020d000 */
[----:B------:R-:W-:-:S04]  /*4570*/  FFMA.FTZ R7, R4, R7, 0.00019836159481201320887 ;  /* 0x394fff4904077423 */ /* 0x000fc80000010007 */
[----:B------:R-:W-:-:S04]  /*4580*/  FFMA.FTZ R7, R4, R7, 0.0083333496004343032837 ;  /* 0x3c08889a04077423 */ /* 0x000fc80000010007 */
[----:B------:R-:W-:-:S04]  /*4590*/  FFMA.FTZ R7, R4, R7, 0.16666667163372039795 ;  /* 0x3e2aaaab04077423 */ /* 0x000fc80000010007 */
[----:B------:R-:W-:Y:S01]  /*45a0*/  FMUL.FTZ R4, R4, R7 ;  /* 0x0000000704047220 */ /* 0x000fe20000410000 */
[----:B0-----:R-:W-:Y:S02]  /*45b0*/  FSETP.GT.FTZ.AND P4, PT, |R0|, 126, PT ;  /* 0x42fc00000000780b */ /* 0x001fe40003f94200 */
        /* <DEDUP_REMOVED lines=8> */
[----:B------:R-:W0:Y:S02]  /*4640*/  MUFU.EX2 R3, R3 ;  /* 0x0000000300037308 */ /* 0x000e240000000800 */
[----:B0-----:R-:W-:-:S06]  /*4650*/  FMUL.FTZ R2, R2, R3 ;  /* 0x0000000302027220 */ /* 0x001fcc0000410000 */
[----:B------:R-:W0:Y:S02]  /*4660*/  MUFU.RCP R5, R2 ;  /* 0x0000000200057308 */ /* 0x000e240000001000 */
[----:B0-----:R-:W-:-:S04]  /*4670*/  FMUL.FTZ R5, R5, -0.125 ;  /* 0xbe00000005057820 */ /* 0x001fc80000410000 */
[----:B------:R-:W-:-:S05]  /*4680*/  FFMA.FTZ R0, R2, 2, R5 ;  /* 0x4000000002007823 */ /* 0x000fca0000010005 */
[--C-:B------:R-:W-:Y:S01]  /*4690*/  LOP3.LUT R0, R0, 0x80000000, R25.reuse, 0xb8, !PT ;  /* 0x8000000000007812 */ /* 0x100fe200078eb819 */
[----:B------:R-:W-:-:S05]  /*46a0*/  @!P4 FFMA.FTZ R0, R25, R4, R25 ;  /* 0x000000041900c223 */ /* 0x000fca0000010019 */
[----:B------:R-:W-:Y:S02]  /*46b0*/  F2FP.BF16.PACK_AB R0, RZ, R0 ;  /* 0x00000000ff00723e */ /* 0x000fe400000010ff */
.L_x_404:
[----:B--2---:R-:W-:Y:S05]  /*46c0*/  BSYNC B0 ;  /* 0x0000000000007941 */ /* 0x004fea0003800000 */
.L_x_403:
[----:B------:R-:W-:Y:S01]  /*46d0*/  BSSY B0, `(.L_x_405) ;  /* 0x000001d000007945 */ /* 0x000fe20003800000 */
[----:B------:R-:W-:Y:S05]  /*46e0*/  @P3 BRA `(.L_x_406) ;  /* 0x000001b000003947 */ /* 0x000fea0003800000 */
[----:B-----5:R-:W-:Y:S01]  /*46f0*/  PRMT R22, RZ, 0x5410, R22 ;  /* 0x00005410ff167816 */ /* 0x020fe20000000016 */
        /* <DEDUP_REMOVED lines=26> */
.L_x_406:
[----:B------:R-:W-:Y:S05]  /*48a0*/  BSYNC B0 ;  /* 0x0000000000007941 */ /* 0x000fea0003800000 */
.L_x_405:
        /* <DEDUP_REMOVED lines=29> */
.L_x_408:
[----:B------:R-:W-:Y:S05]  /*4a80*/  BSYNC B0 ;  /* 0x0000000000007941 */ /* 0x000fea0003800000 */
.L_x_407:
        /* <DEDUP_REMOVED lines=29> */
.L_x_410:
[----:B------:R-:W-:Y:S05]  /*4c60*/  BSYNC B0 ;  /* 0x0000000000007941 */ /* 0x000fea0003800000 */
.L_x_409:
[----:B------:R-:W-:Y:S01]  /*4c70*/  BSSY B6, `(.L_x_411) ;  /* 0x0000113000067945 */ /* 0x000fe20003800000 */
[----:B------:R-:W-:Y:S05]  /*4c80*/  @P2 BRA `(.L_x_412) ;  /* 0x0000111000002947 */ /* 0x000fea0003800000 */
[----:B------:R-:W-:Y:S01]  /*4c90*/  PRMT R4, R18, 0x9910, RZ ;  /* 0x0000991012047816 */ /* 0x000fe200000000ff */
        /* <DEDUP_REMOVED lines=14> */
[----:B------:R-:W-:Y:S01]  /*4d80*/  PRMT R0, RZ, 0x5410, R0 ;  /* 0x00005410ff007816 */ /* 0x000fe20000000000 */
[----:B------:R-:W-:-:S03]  /*4d90*/  IMAD.MOV.U32 R19, RZ, RZ, R24 ;  /* 0x000000ffff137224 */ /* 0x000fc600078e0018 */
[----:B------:R-:W0:Y:S02]  /*4da0*/  F2I.FTZ.TRUNC.NTZ R5, R0 ;  /* 0x0000000000057305 */ /* 0x000e24000021f100 */
[----:B0-----:R0:W-:Y:S01]  /*4db0*/  STG.E.U8 [R2.64], R5 ;  /* 0x0000000502007986 */ /* 0x0011e2000c101124 */
[----:B------:R-:W-:Y:S05]  /*4dc0*/  BRA `(.L_x_412) ;  /* 0x00000fd000007947 */ /* 0x000fea0003800000 */
.L_x_416:
[----:B------:R-:W-:Y:S01]  /*4dd0*/  PRMT R5, RZ, 0x5410, R0 ;  /* 0x00005410ff057816 */ /* 0x000fe20000000000 */
[----:B------:R-:W-:-:S05]  /*4de0*/  IMAD.MOV.U32 R19, RZ, RZ, R24 ;  /* 0x000000ffff137224 */ /* 0x000fca00078e0018 */
[----:B------:R-:W0:Y:S02]  /*4df0*/  F2I.S64.TRUNC R4, R5 ;  /* 0x0000000500047311 */ /* 0x000e24000020d900 */
[----:B0-----:R0:W-:Y:S01]  /*4e00*/  STG.E.U8 [R2.64], R4 ;  /* 0x0000000402007986 */ /* 0x0011e2000c101124 */
[----:B------:R-:W-:Y:S05]  /*4e10*/  BRA `(.L_x_412) ;  /* 0x00000f8000007947 */ /* 0x000fea0003800000 */
.L_x_415:
[----:B------:R-:W-:-:S13]  /*4e20*/  ISETP.NE.AND P0, PT, R4, 0x2, PT ;  /* 0x000000020400780c */ /* 0x000fda0003f05270 */
[----:B------:R-:W-:Y:S05]  /*4e30*/  @!P0 BRA `(.L_x_418) ;  /* 0x000000e000008947 */ /* 0x000fea0003800000 */
[----:B------:R-:W-:-:S13]  /*4e40*/  ISETP.NE.AND P0, PT, R4, 0x3, PT ;  /* 0x000000030400780c */ /* 0x000fda0003f05270 */
[----:B------:R-:W-:Y:S05]  /*4e50*/  @!P0 BRA `(.L_x_419) ;  /* 0x0000007000008947 */ /* 0x000fea0003800000 */
[----:B------:R-:W-:-:S13]  /*4e60*/  ISETP.NE.AND P0, PT, R4, 0x4, PT ;  /* 0x000000040400780c */ /* 0x000fda0003f05270 */
[----:B------:R-:W-:Y:S05]  /*4e70*/  @P0 BRA `(.L_x_417) ;  /* 0x00000d4000000947 */ /* 0x000fea0003800000 */
[----:B------:R-:W-:Y:S01]  /*4e80*/  PRMT R4, RZ, 0x5410, R0 ;  /* 0x00005410ff047816 */ /* 0x000fe20000000000 */
[----:B------:R-:W-:-:S05]  /*4e90*/  IMAD.MOV.U32 R19, RZ, RZ, R24 ;  /* 0x000000ffff137224 */ /* 0x000fca00078e0018 */
[----:B------:R-:W0:Y:S02]  /*4ea0*/  F2I.S64.TRUNC R4, R4 ;  /* 0x0000000400047311 */ /* 0x000e24000020d900 */
[----:B0-----:R0:W-:Y:S01]  /*4eb0*/  STG.E.64 [R2.64], R4 ;  /* 0x0000000402007986 */ /* 0x0011e2000c101b24 */
[----:B------:R-:W-:Y:S05]  /*4ec0*/  BRA `(.L_x_412) ;  /* 0x00000ed000007947 */ /* 0x000fea0003800000 */
.L_x_419:
[----:B------:R-:W-:Y:S01]  /*4ed0*/  PRMT R0, RZ, 0x5410, R0 ;  /* 0x00005410ff007816 */ /* 0x000fe20000000000 */
[----:B------:R-:W-:-:S03]  /*4ee0*/  IMAD.MOV.U32 R19, RZ, RZ, R24 ;  /* 0x000000ffff137224 */ /* 0x000fc600078e0018 */
[----:B------:R-:W0:Y:S02]  /*4ef0*/  F2I.FTZ.TRUNC.NTZ R5, R0 ;  /* 0x0000000000057305 */ /* 0x000e24000021f100 */
[----:B0-----:R0:W-:Y:S01]  /*4f00*/  STG.E [R2.64], R5 ;  /* 0x0000000502007986 */ /* 0x0011e2000c101924 */
[----:B------:R-:W-:Y:S05]  /*4f10*/  BRA `(.L_x_412) ;  /* 0x00000e8000007947 */ /* 0x000fea0003800000 */
.L_x_418:
[----:B------:R-:W-:Y:S01]  /*4f20*/  PRMT R0, RZ, 0x5410, R0 ;  /* 0x00005410ff007816 */ /* 0x000fe20000000000 */
[----:B------:R-:W-:-:S03]  /*4f30*/  IMAD.MOV.U32 R19, RZ, RZ, R24 ;  /* 0x000000ffff137224 */ /* 0x000fc600078e0018 */
[----:B------:R-:W0:Y:S02]  /*4f40*/  F2I.FTZ.TRUNC.NTZ R5, R0 ;  /* 0x0000000000057305 */ /* 0x000e24000021f100 */
[----:B0-----:R0:W-:Y:S01]  /*4f50*/  STG.E.U16 [R2.64], R5 ;  /* 0x0000000502007986 */ /* 0x0011e2000c101524 */
[----:B------:R-:W-:Y:S05]  /*4f60*/  BRA `(.L_x_412) ;  /* 0x00000e3000007947 */ /* 0x000fea0003800000 */
.L_x_414:
[----:B------:R-:W-:-:S13]  /*4f70*/  ISETP.GT.AND P0, PT, R4, 0x6, PT ;  /* 0x000000060400780c */ /* 0x000fda0003f04270 */
[----:B------:R-:W-:Y:S05]  /*4f80*/  @P0 BRA `(.L_x_420) ;  /* 0x000000d000000947 */ /* 0x000fea0003800000 */
[----:B------:R-:W-:-:S13]  /*4f90*/  ISETP.NE.AND P0, PT, R4, 0x5, PT ;  /* 0x000000050400780c */ /* 0x000fda0003f05270 */
[----:B------:R-:W-:Y:S05]  /*4fa0*/  @!P0 BRA `(.L_x_421) ;  /* 0x0000006000008947 */ /* 0x000fea0003800000 */
[----:B------:R-:W-:-:S13]  /*4fb0*/  ISETP.NE.AND P0, PT, R4, 0x6, PT ;  /* 0x000000060400780c */ /* 0x000fda0003f05270 */
[----:B------:R-:W-:Y:S05]  /*4fc0*/  @P0 BRA `(.L_x_417) ;  /* 0x00000bf000000947 */ /* 0x000fea0003800000 */
[----:B------:R-:W-:Y:S01]  /*4fd0*/  PRMT R5, RZ, 0x5410, R0 ;  /* 0x00005410ff057816 */ /* 0x000fe20000000000 */
[----:B------:R-:W-:-:S04]  /*4fe0*/  IMAD.MOV.U32 R19, RZ, RZ, R24 ;  /* 0x000000ffff137224 */ /* 0x000fc800078e0018 */
[----:B------:R0:W-:Y:S01]  /*4ff0*/  STG.E [R2.64], R5 ;  /* 0x0000000502007986 */ /* 0x0001e2000c101924 */
[----:B------:R-:W-:Y:S05]  /*5000*/  BRA `(.L_x_412) ;  /* 0x00000d9000007947 */ /* 0x000fea0003800000 */
.L_x_421:
[----:B------:R-:W-:Y:S01]  /*5010*/  PRMT R0, RZ, 0x5410, R0 ;  /* 0x00005410ff007816 */ /* 0x000fe20000000000 */
[----:B------:R-:W-:-:S03]  /*5020*/  IMAD.MOV.U32 R19, RZ, RZ, R24 ;  /* 0x000000ffff137224 */ /* 0x000fc600078e0018 */
[----:B------:R-:W-:-:S05]  /*5030*/  F2FP.PACK_AB R0, RZ, R0 ;  /* 0x00000000ff00723e */ /* 0x000fca00000000ff */
[----:B------:R0:W-:Y:S01]  /*5040*/  STG.E.U16 [R2.64], R0 ;  /* 0x0000000002007986 */ /* 0x0001e2000c101524 */
[----:B------:R-:W-:Y:S05]  /*5050*/  BRA `(.L_x_412) ;  /* 0x00000d4000007947 */ /* 0x000fea0003800000 */
.L_x_420:
[----:B------:R-:W-:-:S13]  /*5060*/  ISETP.NE.AND P0, PT, R4, 0x7, PT ;  /* 0x000000070400780c */ /* 0x000fda0003f05270 */
[----:B------:R-:W-:Y:S05]  /*5070*/  @!P0 BRA `(.L_x_422) ;  /* 0x000000f000008947 */ /* 0x000fea0003800000 */
[----:B------:R-:W-:-:S13]  /*5080*/  ISETP.NE.AND P0, PT, R4, 0x8, PT ;  /* 0x000000080400780c */ /* 0x000fda0003f05270 */
[----:B------:R-:W-:Y:S05]  /*5090*/  @!P0 BRA `(.L_x_423) ;  /* 0x0000007000008947 */ /* 0x000fea0003800000 */
[----:B------:R-:W-:-:S13]  /*50a0*/  ISETP.NE.AND P0, PT, R4, 0x9, PT ;  /* 0x000000090400780c */ /* 0x000fda0003f05270 */
[----:B------:R-:W-:Y:S05]  /*50b0*/  @P0 BRA `(.L_x_417) ;  /* 0x00000b0000000947 */ /* 0x000fea0003800000 */
[----:B------:R-:W-:Y:S01]  /*50c0*/  IMAD.MOV.U32 R5, RZ, RZ, RZ ;  /* 0x000000ffff057224 */ /* 0x000fe200078e00ff */
[----:B------:R-:W-:Y:S01]  /*50d0*/  PRMT R4, RZ, 0x5410, R0 ;  /* 0x00005410ff047816 */ /* 0x000fe20000000000 */
[----:B------:R-:W-:-:S04]  /*50e0*/  IMAD.MOV.U32 R19, RZ, RZ, R24 ;  /* 0x000000ffff137224 */ /* 0x000fc800078e0018 */
[----:B------:R0:W-:Y:S01]  /*50f0*/  STG.E.64 [R2.64], R4 ;  /* 0x0000000402007986 */ /* 0x0001e2000c101b24 */
[----:B------:R-:W-:Y:S05]  /*5100*/  BRA `(.L_x_412) ;  /* 0x00000c9000007947 */ /* 0x000fea0003800000 */
.L_x_423:
[----:B------:R-:W-:Y:S01]  /*5110*/  PRMT R0, RZ, 0x5410, R0 ;  /* 0x00005410ff007816 */ /* 0x000fe20000000000 */
[----:B------:R-:W-:-:S03]  /*5120*/  IMAD.MOV.U32 R19, RZ, RZ, R24 ;  /* 0x000000ffff137224 */ /* 0x000fc600078e0018 */
[----:B------:R-:W-:-:S04]  /*5130*/  F2FP.PACK_AB R5, RZ, R0 ;  /* 0x00000000ff05723e */ /* 0x000fc800000000ff */
[----:B------:R-:W-:-:S05]  /*5140*/  PRMT R5, R5, 0x5410, RZ ;  /* 0x0000541005057816 */ /* 0x000fca00000000ff */
[----:B------:R0:W-:Y:S01]  /*5150*/  STG.E [R2.64], R5 ;  /* 0x0000000502007986 */ /* 0x0001e2000c101924 */
[----:B------:R-:W-:Y:S05]  /*5160*/  BRA `(.L_x_412) ;  /* 0x00000c3000007947 */ /* 0x000fea0003800000 */
.L_x_422:
[----:B------:R-:W-:Y:S01]  /*5170*/  PRMT R4, RZ, 0x5410, R0 ;  /* 0x00005410ff047816 */ /* 0x000fe20000000000 */
[----:B------:R-:W-:-:S04]  /*5180*/  IMAD.MOV.U32 R19, RZ, RZ, R24 ;  /* 0x000000ffff137224 */ /* 0x000fc800078e0018 */
[----:B------:R-:W-:-:S06]  /*5190*/  FMUL.FTZ R4, R4, 1 ;  /* 0x3f80000004047820 */ /* 0x000fcc0000410000 */
[----:B------:R-:W0:Y:S02]  /*51a0*/  F2F.F64.F32 R4, R4 ;  /* 0x0000000400047310 */ /* 0x000e240000201800 */
[----:B0-----:R0:W-:Y:S01]  /*51b0*/  STG.E.64 [R2.64], R4 ;  /* 0x0000000402007986 */ /* 0x0011e2000c101b24 */
[----:B------:R-:W-:Y:S05]  /*51c0*/  BRA `(.L_x_412) ;  /* 0x00000bd000007947 */ /* 0x000fea0003800000 */
.L_x_413:
        /* <DEDUP_REMOVED lines=8> */
[----:B------:R-:W-:Y:S01]  /*5250*/  PRMT R0, RZ, 0x5410, R0 ;  /* 0x00005410ff007816 */ /* 0x000fe20000000000 */
[----:B------:R-:W-:-:S03]  /*5260*/  IMAD.MOV.U32 R19, RZ, RZ, R24 ;  /* 0x000000ffff137224 */ /* 0x000fc600078e0018 */
[----:B------:R-:W-:-:S04]  /*5270*/  FSETP.NEU.FTZ.AND P0, PT, R0, RZ, PT ;  /* 0x000000ff0000720b */ /* 0x000fc80003f1d000 */
[----:B------:R-:W-:-:S05]  /*5280*/  SEL R5, RZ, 0x1, !P0 ;  /* 0x00000001ff057807 */ /* 0x000fca0004000000 */
[----:B------:R0:W-:Y:S01]  /*5290*/  STG.E.U8 [R2.64], R5 ;  /* 0x0000000502007986 */ /* 0x0001e2000c101124 */
[----:B------:R-:W-:Y:S05]  /*52a0*/  BRA `(.L_x_412) ;  /* 0x00000af000007947 */ /* 0x000fea0003800000 */
.L_x_426:
[----:B------:R-:W-:Y:S01]  /*52b0*/  PRMT R0, RZ, 0x5410, R0 ;  /* 0x00005410ff007816 */ /* 0x000fe20000000000 */
[----:B------:R-:W-:Y:S01]  /*52c0*/  CS2R R6, SRZ ;  /* 0x0000000000067805 */ /* 0x000fe2000001ff00 */
[----:B------:R-:W-:-:S03]  /*52d0*/  IMAD.MOV.U32 R19, RZ, RZ, R24 ;  /* 0x000000ffff137224 */ /* 0x000fc600078e0018 */
[----:B------:R-:W-:-:S04]  /*52e0*/  FMUL.FTZ R0, R0, 1 ;  /* 0x3f80000000007820 */ /* 0x000fc80000410000 */
[----:B------:R-:W0:Y:S02]  /*52f0*/  F2F.F64.F32 R4, R0 ;  /* 0x0000000000047310 */ /* 0x000e240000201800 */
[----:B0-----:R0:W-:Y:S01]  /*5300*/  STG.E.128 [R2.64], R4 ;  /* 0x0000000402007986 */ /* 0x0011e2000c101d24 */
[----:B------:R-:W-:Y:S05]  /*5310*/  BRA `(.L_x_412) ;  /* 0x00000a8000007947 */ /* 0x000fea0003800000 */
.L_x_425:
        /* <DEDUP_REMOVED lines=21> */
.L_x_430:
[----:B------:R-:W-:Y:S05]  /*5470*/  BSYNC B0 ;  /* 0x0000000000007941 */ /* 0x000fea0003800000 */
.L_x_429:
[----:B------:R-:W-:Y:S01]  /*5480*/  LOP3.LUT R5, R0, R5, RZ, 0xfc, !PT ;  /* 0x0000000500057212 */ /* 0x000fe200078efcff */
[----:B------:R-:W-:-:S04]  /*5490*/  IMAD.MOV.U32 R19, RZ, RZ, R24 ;  /* 0x000000ffff137224 */ /* 0x000fc800078e0018 */
[----:B------:R0:W-:Y:S01]  /*54a0*/  STG.E.U8 [R2.64], R5 ;  /* 0x0000000502007986 */ /* 0x0001e2000c101124 */
[----:B------:R-:W-:Y:S05]  /*54b0*/  BRA `(.L_x_412) ;  /* 0x000008e000007947 */ /* 0x000fea0003800000 */
.L_x_428:
        /* <DEDUP_REMOVED lines=13> */
.L_x_432:
[----:B------:R-:W-:Y:S01]  /*5590*/  IMAD.MOV.U32 R0, RZ, RZ, 0x7f ;  /* 0x0000007fff007424 */ /* 0x000fe200078e00ff */
[----:B------:R-:W-:-:S04]  /*55a0*/  ISETP.GT.U32.AND P0, PT, R4, 0x7f800000, PT ;  /* 0x7f8000000400780c */ /* 0x000fc80003f04070 */
[----:B------:R-:W-:-:S04]  /*55b0*/  SEL R0, R0, 0x7c, P0 ;  /* 0x0000007c00007807 */ /* 0x000fc80000000000 */
.L_x_433:
[----:B------:R-:W-:Y:S05]  /*55c0*/  BSYNC B0 ;  /* 0x0000000000007941 */ /* 0x000fea0003800000 */
.L_x_431:
[----:B------:R-:W-:Y:S01]  /*55d0*/  LOP3.LUT R4, R5, 0x80000000, RZ, 0xc0, !PT ;  /* 0x8000000005047812 */ /* 0x000fe200078ec0ff */
[----:B------:R-:W-:-:S03]  /*55e0*/  IMAD.MOV.U32 R19, RZ, RZ, R24 ;  /* 0x000000ffff137224 */ /* 0x000fc600078e0018 */
[----:B------:R-:W-:-:S04]  /*55f0*/  SHF.R.U32.HI R5, RZ, 0x18, R4 ;  /* 0x00000018ff057819 */ /* 0x000fc80000011604 */
[----:B------:R-:W-:-:S05]  /*5600*/  LOP3.LUT R5, R0, R5, RZ, 0xfc, !PT ;  /* 0x0000000500057212 */ /* 0x000fca00078efcff */
[----:B------:R0:W-:Y:S01]  /*5610*/  STG.E.U8 [R2.64], R5 ;  /* 0x0000000502007986 */ /* 0x0001e2000c101124 */
[----:B------:R-:W-:Y:S05]  /*5620*/  BRA `(.L_x_412) ;  /* 0x0000077000007947 */ /* 0x000fea0003800000 */
.L_x_427:
[----:B------:R0:W-:Y:S01]  /*5630*/  STG.E.U16 [R2.64], R0 ;  /* 0x0000000002007986 */ /* 0x0001e2000c101524 */
[----:B------:R-:W-:Y:S01]  /*5640*/  IMAD.MOV.U32 R19, RZ, RZ, R24 ;  /* 0x000000ffff137224 */ /* 0x000fe200078e0018 */
[----:B------:R-:W-:Y:S05]  /*5650*/  BRA `(.L_x_412) ;  /* 0x0000074000007947 */ /* 0x000fea0003800000 */
.L_x_424:
        /* <DEDUP_REMOVED lines=10> */
[----:B------:R-:W0:Y:S02]  /*5700*/  F2I.FTZ.U32.TRUNC.NTZ R5, R5 ;  /* 0x0000000500057305 */ /* 0x000e24000021f000 */
[----:B0-----:R0:W-:Y:S01]  /*5710*/  STG.E.U16 [R2.64], R5 ;  /* 0x0000000502007986 */ /* 0x0011e2000c101524 */
[----:B------:R-:W-:Y:S05]  /*5720*/  BRA `(.L_x_412) ;  /* 0x0000067000007947 */ /* 0x000fea0003800000 */
.L_x_436:
        /* <DEDUP_REMOVED lines=13> */
[----:B------:R-:W-:-:S05]  /*5800*/  FADD.FTZ R0, R5, 8192 ;  /* 0x4600000005007421 */ /* 0x000fca0000010000 */
[----:B------:R-:W-:Y:S02]  /*5810*/  LOP3.LUT P0, R4, R0, 0xff, RZ, 0xc0, !PT ;  /* 0x000000ff00047812 */ /* 0x000fe4000780c0ff */
[----:B------:R-:W-:-:S11]  /*5820*/  PRMT R0, RZ, 0x7610, R0 ;  /* 0x00007610ff007816 */ /* 0x000fd60000000000 */
[----:B------:R-:W-:Y:S05]  /*5830*/  @!P0 BRA `(.L_x_438) ;  /* 0x0000004000008947 */ /* 0x000fea0003800000 */
.L_x_439:
[----:B------:R-:W-:-:S04]  /*5840*/  LOP3.LUT R0, R7, 0x80000000, RZ, 0xc0, !PT ;  /* 0x8000000007007812 */ /* 0x000fc800078ec0ff */
[----:B------:R-:W-:-:S04]  /*5850*/  SHF.R.U32.HI R5, RZ, 0x18, R0 ;  /* 0x00000018ff057819 */ /* 0x000fc80000011600 */
[----:B------:R-:W-:-:S04]  /*5860*/  LOP3.LUT R4, R4, R5, RZ, 0xfc, !PT ;  /* 0x0000000504047212 */ /* 0x000fc800078efcff */
[----:B------:R-:W-:Y:S02]  /*5870*/  PRMT R0, R4, 0x7610, R0 ;  /* 0x0000761004007816 */ /* 0x000fe40000000000 */
.L_x_438:
[----:B------:R-:W-:Y:S05]  /*5880*/  BSYNC B0 ;  /* 0x0000000000007941 */ /* 0x000fea0003800000 */
.L_x_437:
[----:B------:R0:W-:Y:S01]  /*5890*/  STG.E.U8 [R2.64], R0 ;  /* 0x0000000002007986 */ /* 0x0001e2000c101124 */
[----:B------:R-:W-:Y:S01]  /*58a0*/  IMAD.MOV.U32 R19, RZ, RZ, R24 ;  /* 0x000000ffff137224 */ /* 0x000fe200078e0018 */
[----:B------:R-:W-:Y:S05]  /*58b0*/  BRA `(.L_x_412) ;  /* 0x000004e000007947 */ /* 0x000fea0003800000 */
.L_x_435:
        /* <DEDUP_REMOVED lines=17> */
.L_x_442:
[----:B------:R-:W-:-:S04]  /*59d0*/  LOP3.LUT R0, R7, 0x80000000, RZ, 0xc0, !PT ;  /* 0x8000000007007812 */ /* 0x000fc800078ec0ff */
[----:B------:R-:W-:-:S04]  /*59e0*/  SHF.R.U32.HI R5, RZ, 0x18, R0 ;  /* 0x00000018ff057819 */ /* 0x000fc80000011600 */
[----:B------:R-:W-:-:S04]  /*59f0*/  LOP3.LUT R4, R4, R5, RZ, 0xfc, !PT ;  /* 0x0000000504047212 */ /* 0x000fc800078efcff */
[----:B------:R-:W-:Y:S02]  /*5a00*/  PRMT R0, R4, 0x7610, R0 ;  /* 0x0000761004007816 */ /* 0x000fe40000000000 */
.L_x_441:
[----:B------:R-:W-:Y:S05]  /*5a10*/  BSYNC B0 ;  /* 0x0000000000007941 */ /* 0x000fea0003800000 */
.L_x_440:
[----:B------:R0:W-:Y:S01]  /*5a20*/  STG.E.U8 [R2.64], R0 ;  /* 0x0000000002007986 */ /* 0x0001e2000c101124 */
[----:B------:R-:W-:Y:S01]  /*5a30*/  IMAD.MOV.U32 R19, RZ, RZ, R24 ;  /* 0x000000ffff137224 */ /* 0x000fe200078e0018 */
[----:B------:R-:W-:Y:S05]  /*5a40*/  BRA `(.L_x_412) ;  /* 0x0000035000007947 */ /* 0x000fea0003800000 */
.L_x_434:
[----:B------:R-:W-:-:S13]  /*5a50*/  ISETP.NE.AND P0, PT, R4, 0x1c, PT ;  /* 0x0000001c0400780c */ /* 0x000fda0003f05270 */
[----:B------:R-:W-:Y:S05]  /*5a60*/  @!P0 BRA `(.L_x_443) ;  /* 0x000002f000008947 */ /* 0x000fea0003800000 */
[----:B------:R-:W-:-:S13]  /*5a70*/  ISETP.NE.AND P0, PT, R4, 0x1d, PT ;  /* 0x0000001d0400780c */ /* 0x000fda0003f05270 */
[----:B------:R-:W-:Y:S05]  /*5a80*/  @!P0 BRA `(.L_x_444) ;  /* 0x0000028000008947 */ /* 0x000fea0003800000 */
[----:B------:R-:W-:-:S13]  /*5a90*/  ISETP.NE.AND P0, PT, R4, 0x2c, PT ;  /* 0x0000002c0400780c */ /* 0x000fda0003f05270 */
[----:B------:R-:W-:Y:S05]  /*5aa0*/  @P0 BRA `(.L_x_417) ;  /* 0x0000011000000947 */ /* 0x000fea0003800000 */
[----:B------:R-:W-:Y:S01]  /*5ab0*/  PRMT R5, RZ, 0x5410, R0 ;  /* 0x00005410ff057816 */ /* 0x000fe20000000000 */
[----:B------:R-:W-:Y:S01]  /*5ac0*/  IMAD.MOV.U32 R19, RZ, RZ, R24 ;  /* 0x000000ffff137224 */ /* 0x000fe200078e0018 */
[----:B------:R-:W-:Y:S02]  /*5ad0*/  PLOP3.LUT P0, PT, PT, PT, PT, 0x80, 0x0 ;  /* 0x000000000000781c */ /* 0x000fe40003f0f070 */
[----:B------:R-:W-:-:S04]  /*5ae0*/  SHF.R.U32.HI R6, RZ, 0x17, R5 ;  /* 0x00000017ff067819 */ /* 0x000fc80000011605 */
[----:B------:R-:W-:-:S04]  /*5af0*/  LOP3.LUT R4, R6, 0xff, RZ, 0xc0, !PT ;  /* 0x000000ff06047812 */ /* 0x000fc800078ec0ff */
[----:B------:R-:W-:-:S13]  /*5b00*/  ISETP.NE.AND P2, PT, R4, 0xff, PT ;  /* 0x000000ff0400780c */ /* 0x000fda0003f45270 */
[--C-:B------:R-:W-:Y:S02]  /*5b10*/  @P2 SHF.R.U32.HI R0, RZ, 0x16, R5.reuse ;  /* 0x00000016ff002819 */ /* 0x100fe40000011605 */
[----:B------:R-:W-:Y:S01]  /*5b20*/  @P2 LOP3.LUT P1, RZ, R4, 0x3fffff, R5, 0xf8, !PT ;  /* 0x003fffff04ff2812 */ /* 0x000fe2000782f805 */
[----:B------:R-:W-:Y:S01]  /*5b30*/  IMAD.MOV.U32 R5, RZ, RZ, 0xff ;  /* 0x000000ffff057424 */ /* 0x000fe200078e00ff */
        /* <DEDUP_REMOVED lines=8> */
.L_x_417:
        /* <DEDUP_REMOVED lines=19> */
[----:B------:R-:W-:Y:S01]  /*5cf0*/  IMAD.MOV.U32 R19, RZ, RZ, R24 ;  /* 0x000000ffff137224 */ /* 0x000fe200078e0018 */
[----:B------:R-:W-:Y:S05]  /*5d00*/  BRA `(.L_x_412) ;  /* 0x0000009000007947 */ /* 0x000fea0003800000 */
.L_x_444:
[----:B------:R-:W-:Y:S01]  /*5d10*/  PRMT R4, RZ, 0x5410, R0 ;  /* 0x00005410ff047816 */ /* 0x000fe20000000000 */
[----:B------:R-:W-:-:S05]  /*5d20*/  IMAD.MOV.U32 R19, RZ, RZ, R24 ;  /* 0x000000ffff137224 */ /* 0x000fca00078e0018 */
[----:B------:R-:W0:Y:S02]  /*5d30*/  F2I.U64.TRUNC R4, R4 ;  /* 0x0000000400047311 */ /* 0x000e24000020d800 */
[----:B0-----:R0:W-:Y:S01]  /*5d40*/  STG.E.64 [R2.64], R4 ;  /* 0x0000000402007986 */ /* 0x0011e2000c101b24 */
[----:B------:R-:W-:Y:S05]  /*5d50*/  BRA `(.L_x_412) ;  /* 0x0000004000007947 */ /* 0x000fea0003800000 */
.L_x_443:
[----:B------:R-:W-:Y:S01]  /*5d60*/  PRMT R0, RZ, 0x5410, R0 ;  /* 0x00005410ff007816 */ /* 0x000fe20000000000 */
[----:B------:R-:W-:-:S03]  /*5d70*/  IMAD.MOV.U32 R19, RZ, RZ, R24 ;  /* 0x000000ffff137224 */ /* 0x000fc600078e0018 */
[----:B------:R-:W0:Y:S02]  /*5d80*/  F2I.FTZ.U32.TRUNC.NTZ R5, R0 ;  /* 0x0000000000057305 */ /* 0x000e24000021f000 */
[----:B0-----:R0:W-:Y:S02]  /*5d90*/  STG.E [R2.64], R5 ;  /* 0x0000000502007986 */ /* 0x0011e4000c101924 */
.L_x_412:
[----:B------:R-:W-:Y:S05]  /*5da0*/  BSYNC B6 ;  /* 0x0000000000067941 */ /* 0x000fea0003800000 */
.L_x_411:
[----:B------:R-:W-:Y:S01]  /*5db0*/  ISETP.GE.AND P0, PT, R19, R17, PT ;  /* 0x000000111300720c */ /* 0x000fe20003f06270 */
[----:B------:R-:W-:-:S12]  /*5dc0*/  BSSY B6, `(.L_x_445) ;  /* 0x00001fe000067945 */ /* 0x000fd80003800000 */
[----:B------:R-:W-:Y:S05]  /*5dd0*/  @P0 BRA `(.L_x_446) ;  /* 0x00001fc000000947 */ /* 0x000fea0003800000 */
[----:B0-----:R-:W-:Y:S01]  /*5de0*/  IMAD R0, R16, 0x200, R19 ;  /* 0x0000020010007824 */ /* 0x001fe200078e0213 */
[----:B------:R-:W-:-:S03]  /*5df0*/  PRMT R3, R18, 0x9910, RZ ;  /* 0x0000991012037816 */ /* 0x000fc600000000ff */
        /* <DEDUP_REMOVED lines=14> */
[----:B-----5:R-:W-:-:S06]  /*5ee0*/  PRMT R25, RZ, 0x5410, R25 ;  /* 0x00005410ff197816 */ /* 0x020fcc0000000019 */
[----:B------:R-:W0:Y:S02]  /*5ef0*/  F2I.FTZ.TRUNC.NTZ R25, R25 ;  /* 0x0000001900197305 */ /* 0x000e24000021f100 */
[----:B0-----:R0:W-:Y:S01]  /*5f00*/  STG.E.U8 [R2.64], R25 ;  /* 0x0000001902007986 */ /* 0x0011e2000c101124 */
[----:B------:R-:W-:Y:S05]  /*5f10*/  BRA `(.L_x_452) ;  /* 0x00000e8000007947 */ /* 0x000fea0003800000 */
.L_x_450:
[----:B-----5:R-:W-:-:S06]  /*5f20*/  PRMT R5, RZ, 0x5410, R25 ;  /* 0x00005410ff057816 */ /* 0x020fcc0000000019 */
[----:B------:R-:W0:Y:S02]  /*5f30*/  F2I.S64.TRUNC R4, R5 ;  /* 0x0000000500047311 */ /* 0x000e24000020d900 */
[----:B0-----:R0:W-:Y:S01]  /*5f40*/  STG.E.U8 [R2.64], R4 ;  /* 0x0000000402007986 */ /* 0x0011e2000c101124 */
[----:B------:R-:W-:Y:S05]  /*5f50*/  BRA `(.L_x_452) ;  /* 0x00000e4000007947 */ /* 0x000fea0003800000 */
.L_x_449:
[----:B------:R-:W-:-:S13]  /*5f60*/  ISETP.NE.AND P0, PT, R0, 0x2, PT ;  /* 0x000000020000780c */ /* 0x000fda0003f05270 */
[----:B------:R-:W-:Y:S05]  /*5f70*/  @!P0 BRA `(.L_x_453) ;  /* 0x000000c000008947 */ /* 0x000fea0003800000 */
[----:B------:R-:W-:-:S13]  /*5f80*/  ISETP.NE.AND P0, PT, R0, 0x3, PT ;  /* 0x000000030000780c */ /* 0x000fda0003f05270 */
[----:B------:R-:W-:Y:S05]  /*5f90*/  @!P0 BRA `(.L_x_454) ;  /* 0x0000006000008947 */ /* 0x000fea0003800000 */
[----:B------:R-:W-:-:S13]  /*5fa0*/  ISETP.NE.AND P0, PT, R0, 0x4, PT ;  /* 0x000000040000780c */ /* 0x000fda0003f05270 */
[----:B------:R-:W-:Y:S05]  /*5fb0*/  @P0 BRA `(.L_x_451) ;  /* 0x00000c3000000947 */ /* 0x000fea0003800000 */
[----:B-----5:R-:W-:-:S06]  /*5fc0*/  PRMT R4, RZ, 0x5410, R25 ;  /* 0x00005410ff047816 */ /* 0x020fcc0000000019 */
[----:B------:R-:W0:Y:S02]  /*5fd0*/  F2I.S64.TRUNC R4, R4 ;  /* 0x0000000400047311 */ /* 0x000e24000020d900 */
[----:B0-----:R0:W-:Y:S01]  /*5fe0*/  STG.E.64 [R2.64], R4 ;  /* 0x0000000402007986 */ /* 0x0011e2000c101b24 */
[----:B------:R-:W-:Y:S05]  /*5ff0*/  BRA `(.L_x_452) ;  /* 0x00000da000007947 */ /* 0x000fea0003800000 */
.L_x_454:
[----:B-----5:R-:W-:-:S06]  /*6000*/  PRMT R25, RZ, 0x5410, R25 ;  /* 0x00005410ff197816 */ /* 0x020fcc0000000019 */
[----:B------:R-:W0:Y:S02]  /*6010*/  F2I.FTZ.TRUNC.NTZ R25, R25 ;  /* 0x0000001900197305 */ /* 0x000e24000021f100 */
[----:B0-----:R0:W-:Y:S01]  /*6020*/  STG.E [R2.64], R25 ;  /* 0x0000001902007986 */ /* 0x0011e2000c101924 */
[----:B------:R-:W-:Y:S05]  /*6030*/  BRA `(.L_x_452) ;  /* 0x00000d6000007947 */ /* 0x000fea0003800000 */
.L_x_453:
[----:B-----5:R-:W-:-:S06]  /*6040*/  PRMT R25, RZ, 0x5410, R25 ;  /* 0x00005410ff197816 */ /* 0x020fcc0000000019 */
[----:B------:R-:W0:Y:S02]  /*6050*/  F2I.FTZ.TRUNC.NTZ R25, R25 ;  /* 0x0000001900197305 */ /* 0x000e24000021f100 */
[----:B0-----:R0:W-:Y:S01]  /*6060*/  STG.E.U16 [R2.64], R25 ;  /* 0x0000001902007986 */ /* 0x0011e2000c101524 */
[----:B------:R-:W-:Y:S05]  /*6070*/  BRA `(.L_x_452) ;  /* 0x00000d2000007947 */ /* 0x000fea0003800000 */
.L_x_448:
[----:B------:R-:W-:-:S13]  /*6080*/  ISETP.GT.AND P0, PT, R0, 0x6, PT ;  /* 0x000000060000780c */ /* 0x000fda0003f04270 */
[----:B------:R-:W-:Y:S05]  /*6090*/  @P0 BRA `(.L_x_455) ;  /* 0x000000b000000947 */ /* 0x000fea0003800000 */
[----:B------:R-:W-:-:S13]  /*60a0*/  ISETP.NE.AND P0, PT, R0, 0x5, PT ;  /* 0x000000050000780c */ /* 0x000fda0003f05270 */
[----:B------:R-:W-:Y:S05]  /*60b0*/  @!P0 BRA `(.L_x_456) ;  /* 0x0000005000008947 */ /* 0x000fea0003800000 */
[----:B------:R-:W-:-:S13]  /*60c0*/  ISETP.NE.AND P0, PT, R0, 0x6, PT ;  /* 0x000000060000780c */ /* 0x000fda0003f05270 */
[----:B------:R-:W-:Y:S05]  /*60d0*/  @P0 BRA `(.L_x_451) ;  /* 0x00000b1000000947 */ /* 0x000fea0003800000 */
[----:B-----5:R-:W-:-:S05]  /*60e0*/  PRMT R25, RZ, 0x5410, R25 ;  /* 0x00005410ff197816 */ /* 0x020fca0000000019 */
[----:B------:R0:W-:Y:S01]  /*60f0*/  STG.E [R2.64], R25 ;  /* 0x0000001902007986 */ /* 0x0001e2000c101924 */
[----:B------:R-:W-:Y:S05]  /*6100*/  BRA `(.L_x_452) ;  /* 0x00000c9000007947 */ /* 0x000fea0003800000 */
.L_x_456:
[----:B-----5:R-:W-:-:S04]  /*6110*/  PRMT R0, RZ, 0x5410, R25 ;  /* 0x00005410ff007816 */ /* 0x020fc80000000019 */
[----:B------:R-:W-:-:S05]  /*6120*/  F2FP.PACK_AB R0, RZ, R0 ;  /* 0x00000000ff00723e */ /* 0x000fca00000000ff */
[----:B------:R0:W-:Y:S01]  /*6130*/  STG.E.U16 [R2.64], R0 ;  /* 0x0000000002007986 */ /* 0x0001e2000c101524 */
[----:B------:R-:W-:Y:S05]  /*6140*/  BRA `(.L_x_452) ;  /* 0x00000c5000007947 */ /* 0x000fea0003800000 */
.L_x_455:
[----:B------:R-:W-:-:S13]  /*6150*/  ISETP.NE.AND P0, PT, R0, 0x7, PT ;  /* 0x000000070000780c */ /* 0x000fda0003f05270 */
[----:B------:R-:W-:Y:S05]  /*6160*/  @!P0 BRA `(.L_x_457) ;  /* 0x000000d000008947 */ /* 0x000fea0003800000 */
[----:B------:R-:W-:-:S13]  /*6170*/  ISETP.NE.AND P0, PT, R0, 0x8, PT ;  /* 0x000000080000780c */ /* 0x000fda0003f05270 */
[----:B------:R-:W-:Y:S05]  /*6180*/  @!P0 BRA `(.L_x_458) ;  /* 0x0000006000008947 */ /* 0x000fea0003800000 */
[----:B------:R-:W-:-:S13]  /*6190*/  ISETP.NE.AND P0, PT, R0, 0x9, PT ;  /* 0x000000090000780c */ /* 0x000fda0003f05270 */
[----:B------:R-:W-:Y:S05]  /*61a0*/  @P0 BRA `(.L_x_451) ;  /* 0x00000a4000000947 */ /* 0x000fea0003800000 */
[----:B------:R-:W-:Y:S01]  /*61b0*/  IMAD.MOV.U32 R5, RZ, RZ, RZ ;  /* 0x000000ffff057224 */ /* 0x000fe200078e00ff */
[----:B-----5:R-:W-:-:S05]  /*61c0*/  PRMT R4, RZ, 0x5410, R25 ;  /* 0x00005410ff047816 */ /* 0x020fca0000000019 */
[----:B------:R0:W-:Y:S01]  /*61d0*/  STG.E.64 [R2.64], R4 ;  /* 0x0000000402007986 */ /* 0x0001e2000c101b24 */
[----:B------:R-:W-:Y:S05]  /*61e0*/  BRA `(.L_x_452) ;  /* 0x00000bb000007947 */ /* 0x000fea0003800000 */
.L_x_458:
[----:B-----5:R-:W-:-:S04]  /*61f0*/  PRMT R25, RZ, 0x5410, R25 ;  /* 0x00005410ff197816 */ /* 0x020fc80000000019 */
[----:B------:R-:W-:-:S04]  /*6200*/  F2FP.PACK_AB R5, RZ, R25 ;  /* 0x00000019ff05723e */ /* 0x000fc800000000ff */
[----:B------:R-:W-:-:S05]  /*6210*/  PRMT R5, R5, 0x5410, RZ ;  /* 0x0000541005057816 */ /* 0x000fca00000000ff */
[----:B------:R0:W-:Y:S01]  /*6220*/  STG.E [R2.64], R5 ;  /* 0x0000000502007986 */ /* 0x0001e2000c101924 */
[----:B------:R-:W-:Y:S05]  /*6230*/  BRA `(.L_x_452) ;  /* 0x00000b6000007947 */ /* 0x000fea0003800000 */
.L_x_457:
[----:B-----5:R-:W-:-:S05]  /*6240*/  PRMT R4, RZ, 0x5410, R25 ;  /* 0x00005410ff047816 */ /* 0x020fca0000000019 */
[----:B------:R-:W-:-:S06]  /*6250*/  FMUL.FTZ R4, R4, 1 ;  /* 0x3f80000004047820 */ /* 0x000fcc0000410000 */
[----:B------:R-:W0:Y:S02]  /*6260*/  F2F.F64.F32 R4, R4 ;  /* 0x0000000400047310 */ /* 0x000e240000201800 */
[----:B0-----:R0:W-:Y:S01]  /*6270*/  STG.E.64 [R2.64], R4 ;  /* 0x0000000402007986 */ /* 0x0011e2000c101b24 */
[----:B------:R-:W-:Y:S05]  /*6280*/  BRA `(.L_x_452) ;  /* 0x00000b1000007947 */ /* 0x000fea0003800000 */
.L_x_447:
        /* <DEDUP_REMOVED lines=8> */
[----:B-----5:R-:W-:-:S04]  /*6310*/  PRMT R25, RZ, 0x5410, R25 ;  /* 0x00005410ff197816 */ /* 0x020fc80000000019 */
[----:B------:R-:W-:-:S04]  /*6320*/  FSETP.NEU.FTZ.AND P0, PT, R25, RZ, PT ;  /* 0x000000ff1900720b */ /* 0x000fc80003f1d000 */
[----:B------:R-:W-:-:S05]  /*6330*/  SEL R5, RZ, 0x1, !P0 ;  /* 0x00000001ff057807 */ /* 0x000fca0004000000 */
[----:B------:R0:W-:Y:S01]  /*6340*/  STG.E.U8 [R2.64], R5 ;  /* 0x0000000502007986 */ /* 0x0001e2000c101124 */
[----:B------:R-:W-:Y:S05]  /*6350*/  BRA `(.L_x_452) ;  /* 0x00000a4000007947 */ /* 0x000fea0003800000 */
.L_x_461:
[----:B-----5:R-:W-:Y:S01]  /*6360*/  PRMT R25, RZ, 0x5410, R25 ;  /* 0x00005410ff197816 */ /* 0x020fe20000000019 */
[----:B------:R-:W-:-:S04]  /*6370*/  CS2R R6, SRZ ;  /* 0x0000000000067805 */ /* 0x000fc8000001ff00 */
[----:B------:R-:W-:-:S06]  /*6380*/  FMUL.FTZ R4, R25, 1 ;  /* 0x3f80000019047820 */ /* 0x000fcc0000410000 */
[----:B------:R-:W0:Y:S02]  /*6390*/  F2F.F64.F32 R4, R4 ;  /* 0x0000000400047310 */ /* 0x000e240000201800 */
[----:B0-----:R0:W-:Y:S01]  /*63a0*/  STG.E.128 [R2.64], R4 ;  /* 0x0000000402007986 */ /* 0x0011e2000c101d24 */
[----:B------:R-:W-:Y:S05]  /*63b0*/  BRA `(.L_x_452) ;  /* 0x000009e000007947 */ /* 0x000fea0003800000 */
.L_x_460:
[----:B------:R-:W-:-:S13]  /*63c0*/  ISETP.NE.AND P0, PT, R0, 0xf, PT ;  /* 0x0000000f0000780c */ /* 0x000fda0003f05270 */
[----:B------:R-:W-:Y:S05]  /*63d0*/  @!P0 BRA `(.L_x_462) ;  /* 0x000002d000008947 */ /* 0x000fea0003800000 */
[----:B------:R-:W-:-:S13]  /*63e0*/  ISETP.NE.AND P0, PT, R0, 0x17, PT ;  /* 0x000000170000780c */ /* 0x000fda0003f05270 */
[----:B------:R-:W-:Y:S05]  /*63f0*/  @!P0 BRA `(.L_x_463) ;  /* 0x0000015000008947 */ /* 0x000fea0003800000 */
[----:B------:R-:W-:-:S13]  /*6400*/  ISETP.NE.AND P0, PT, R0, 0x18, PT ;  /* 0x000000180000780c */ /* 0x000fda0003f05270 */
[----:B------:R-:W-:Y:S05]  /*6410*/  @P0 BRA `(.L_x_451) ;  /* 0x000007d000000947 */ /* 0x000fea0003800000 */
[----:B-----5:R-:W-:Y:S01]  /*6420*/  PRMT R25, RZ, 0x5410, R25 ;  /* 0x00005410ff197816 */ /* 0x020fe20000000019 */
        /* <DEDUP_REMOVED lines=14> */
.L_x_465:
[----:B------:R-:W-:Y:S05]  /*6510*/  BSYNC B0 ;  /* 0x0000000000007941 */ /* 0x000fea0003800000 */
.L_x_464:
[----:B------:R-:W-:-:S05]  /*6520*/  LOP3.LUT R5, R0, R5, RZ, 0xfc, !PT ;  /* 0x0000000500057212 */ /* 0x000fca00078efcff */
[----:B------:R0:W-:Y:S01]  /*6530*/  STG.E.U8 [R2.64], R5 ;  /* 0x0000000502007986 */ /* 0x0001e2000c101124 */
[----:B------:R-:W-:Y:S05]  /*6540*/  BRA `(.L_x_452) ;  /* 0x0000085000007947 */ /* 0x000fea0003800000 */
.L_x_463:
[----:B-----5:R-:W-:Y:S01]  /*6550*/  PRMT R25, RZ, 0x5410, R25 ;  /* 0x00005410ff197816 */ /* 0x020fe20000000019 */
        /* <DEDUP_REMOVED lines=12> */
.L_x_467:
[----:B------:R-:W-:Y:S01]  /*6620*/  IMAD.MOV.U32 R0, RZ, RZ, 0x7f ;  /* 0x0000007fff007424 */ /* 0x000fe200078e00ff */
[----:B------:R-:W-:-:S04]  /*6630*/  ISETP.GT.U32.AND P0, PT, R4, 0x7f800000, PT ;  /* 0x7f8000000400780c */ /* 0x000fc80003f04070 */
[----:B------:R-:W-:-:S04]  /*6640*/  SEL R0, R0, 0x7c, P0 ;  /* 0x0000007c00007807 */ /* 0x000fc80000000000 */
.L_x_468:
[----:B------:R-:W-:Y:S05]  /*6650*/  BSYNC B0 ;  /* 0x0000000000007941 */ /* 0x000fea0003800000 */
.L_x_466:
[----:B------:R-:W-:-:S04]  /*6660*/  LOP3.LUT R4, R25, 0x80000000, RZ, 0xc0, !PT ;  /* 0x8000000019047812 */ /* 0x000fc800078ec0ff */
[----:B------:R-:W-:-:S04]  /*6670*/  SHF.R.U32.HI R5, RZ, 0x18, R4 ;  /* 0x00000018ff057819 */ /* 0x000fc80000011604 */
[----:B------:R-:W-:-:S05]  /*6680*/  LOP3.LUT R5, R0, R5, RZ, 0xfc, !PT ;  /* 0x0000000500057212 */ /* 0x000fca00078efcff */
[----:B------:R0:W-:Y:S01]  /*6690*/  STG.E.U8 [R2.64], R5 ;  /* 0x0000000502007986 */ /* 0x0001e2000c101124 */
[----:B------:R-:W-:Y:S05]  /*66a0*/  BRA `(.L_x_452) ;  /* 0x000006f000007947 */ /* 0x000fea0003800000 */
.L_x_462:
[----:B-----5:R0:W-:Y:S01]  /*66b0*/  STG.E.U16 [R2.64], R25 ;  /* 0x0000001902007986 */ /* 0x0201e2000c101524 */
[----:B------:R-:W-:Y:S05]  /*66c0*/  BRA `(.L_x_452) ;  /* 0x000006d000007947 */ /* 0x000fea0003800000 */
.L_x_459:
        /* <DEDUP_REMOVED lines=8> */
[----:B-----5:R-:W-:-:S06]  /*6750*/  PRMT R5, RZ, 0x5410, R25 ;  /* 0x00005410ff057816 */ /* 0x020fcc0000000019 */
[----:B------:R-:W0:Y:S02]  /*6760*/  F2I.FTZ.U32.TRUNC.NTZ R5, R5 ;  /* 0x0000000500057305 */ /* 0x000e24000021f000 */
[----:B0-----:R0:W-:Y:S01]  /*6770*/  STG.E.U16 [R2.64], R5 ;  /* 0x0000000502007986 */ /* 0x0011e2000c101524 */
[----:B------:R-:W-:Y:S05]  /*6780*/  BRA `(.L_x_452) ;  /* 0x0000061000007947 */ /* 0x000fea0003800000 */
.L_x_471:
[----:B-----5:R-:W-:Y:S01]  /*6790*/  PRMT R25, RZ, 0x5410, R25 ;  /* 0x00005410ff197816 */ /* 0x020fe20000000019 */
        /* <DEDUP_REMOVED lines=16> */
.L_x_474:
[----:B------:R-:W-:-:S04]  /*68a0*/  LOP3.LUT R0, R25, 0x80000000, RZ, 0xc0, !PT ;  /* 0x8000000019007812 */ /* 0x000fc800078ec0ff */
[----:B------:R-:W-:-:S04]  /*68b0*/  SHF.R.U32.HI R5, RZ, 0x18, R0 ;  /* 0x00000018ff057819 */ /* 0x000fc80000011600 */
[----:B------:R-:W-:-:S04]  /*68c0*/  LOP3.LUT R4, R4, R5, RZ, 0xfc, !PT ;  /* 0x0000000504047212 */ /* 0x000fc800078efcff */
[----:B------:R-:W-:Y:S02]  /*68d0*/  PRMT R0, R4, 0x7610, R0 ;  /* 0x0000761004007816 */ /* 0x000fe40000000000 */
.L_x_473:
[----:B------:R-:W-:Y:S05]  /*68e0*/  BSYNC B0 ;  /* 0x0000000000007941 */ /* 0x000fea0003800000 */
.L_x_472:
[----:B------:R0:W-:Y:S01]  /*68f0*/  STG.E.U8 [R2.64], R0 ;  /* 0x0000000002007986 */ /* 0x0001e2000c101124 */
[----:B------:R-:W-:Y:S05]  /*6900*/  BRA `(.L_x_452) ;  /* 0x0000049000007947 */ /* 0x000fea0003800000 */
.L_x_470:
        /* <DEDUP_REMOVED lines=17> */
.L_x_477:
[----:B------:R-:W-:-:S04]  /*6a20*/  LOP3.LUT R0, R25, 0x80000000, RZ, 0xc0, !PT ;  /* 0x8000000019007812 */ /* 0x000fc800078ec0ff */
[----:B------:R-:W-:-:S04]  /*6a30*/  SHF.R.U32.HI R5, RZ, 0x18, R0 ;  /* 0x00000018ff057819 */ /* 0x000fc80000011600 */
[----:B------:R-:W-:-:S04]  /*6a40*/  LOP3.LUT R4, R4, R5, RZ, 0xfc, !PT ;  /* 0x0000000504047212 */ /* 0x000fc800078efcff */
[----:B------:R-:W-:Y:S02]  /*6a50*/  PRMT R0, R4, 0x7610, R0 ;  /* 0x0000761004007816 */ /* 0x000fe40000000000 */
.L_x_476:
[----:B------:R-:W-:Y:S05]  /*6a60*/  BSYNC B0 ;  /* 0x0000000000007941 */ /* 0x000fea0003800000 */
.L_x_475:
[----:B------:R0:W-:Y:S01]  /*6a70*/  STG.E.U8 [R2.64], R0 ;  /* 0x0000000002007986 */ /* 0x0001e2000c101124 */
[----:B------:R-:W-:Y:S05]  /*6a80*/  BRA `(.L_x_452) ;  /* 0x0000031000007947 */ /* 0x000fea0003800000 */
.L_x_469:
[----:B------:R-:W-:-:S13]  /*6a90*/  ISETP.NE.AND P0, PT, R0, 0x1c, PT ;  /* 0x0000001c0000780c */ /* 0x000fda0003f05270 */
[----:B------:R-:W-:Y:S05]  /*6aa0*/  @!P0 BRA `(.L_x_478) ;  /* 0x000002c000008947 */ /* 0x000fea0003800000 */
[----:B------:R-:W-:-:S13]  /*6ab0*/  ISETP.NE.AND P0, PT, R0, 0x1d, PT ;  /* 0x0000001d0000780c */ /* 0x000fda0003f05270 */
[----:B------:R-:W-:Y:S05]  /*6ac0*/  @!P0 BRA `(.L_x_479) ;  /* 0x0000026000008947 */ /* 0x000fea0003800000 */
[----:B------:R-:W-:-:S13]  /*6ad0*/  ISETP.NE.AND P0, PT, R0, 0x2c, PT ;  /* 0x0000002c0000780c */ /* 0x000fda0003f05270 */
[----:B------:R-:W-:Y:S05]  /*6ae0*/  @P0 BRA `(.L_x_451) ;  /* 0x0000010000000947 */ /* 0x000fea0003800000 */
[----:B-----5:R-:W-:Y:S01]  /*6af0*/  PRMT R25, RZ, 0x5410, R25 ;  /* 0x00005410ff197816 */ /* 0x020fe20000000019 */
        /* <DEDUP_REMOVED lines=15> */
.L_x_451:
        /* <DEDUP_REMOVED lines=19> */
[----:B------:R-:W-:Y:S05]  /*6d20*/  BRA `(.L_x_452) ;  /* 0x0000007000007947 */ /* 0x000fea0003800000 */
.L_x_479:
[----:B-----5:R-:W-:-:S06]  /*6d30*/  PRMT R4, RZ, 0x5410, R25 ;  /* 0x00005410ff047816 */ /* 0x020fcc0000000019 */
[----:B------:R-:W0:Y:S02]  /*6d40*/  F2I.U64.TRUNC R4, R4 ;  /* 0x0000000400047311 */ /* 0x000e24000020d800 */
[----:B0-----:R0:W-:Y:S01]  /*6d50*/  STG.E.64 [R2.64], R4 ;  /* 0x0000000402007986 */ /* 0x0011e2000c101b24 */
[----:B------:R-:W-:Y:S05]  /*6d60*/  BRA `(.L_x_452) ;  /* 0x0000003000007947 */ /* 0x000fea0003800000 */
.L_x_478:
[----:B-----5:R-:W-:-:S06]  /*6d70*/  PRMT R25, RZ, 0x5410, R25 ;  /* 0x00005410ff197816 */ /* 0x020fcc0000000019 */
[----:B------:R-:W0:Y:S02]  /*6d80*/  F2I.FTZ.U32.TRUNC.NTZ R25, R25 ;  /* 0x0000001900197305 */ /* 0x000e24000021f000 */
[----:B0-----:R0:W-:Y:S02]  /*6d90*/  STG.E [R2.64], R25 ;  /* 0x0000001902007986 */ /* 0x0011e4000c101924 */
.L_x_452:
[----:B------:R-:W-:-:S04]  /*6da0*/  IADD3 R19, R19, 0x80, RZ ;  /* 0x0000008013137810 */ /* 0x000fc80007ffe0ff */
[----:B------:R-:W-:-:S13]  /*6db0*/  ISETP.GE.AND P0, PT, R19, R17, PT ;  /* 0x000000111300720c */ /* 0x000fda0003f06270 */
        /* <DEDUP_REMOVED lines=21> */
.L_x_483:
[----:B------:R-:W-:-:S06]  /*6f10*/  PRMT R5, RZ, 0x5410, R22 ;  /* 0x00005410ff057816 */ /* 0x000fcc0000000016 */
[----:B------:R-:W0:Y:S02]  /*6f20*/  F2I.S64.TRUNC R4, R5 ;  /* 0x0000000500047311 */ /* 0x000e24000020d900 */
[----:B0-----:R0:W-:Y:S01]  /*6f30*/  STG.E.U8 [R2.64], R4 ;  /* 0x0000000402007986 */ /* 0x0011e2000c101124 */
[----:B------:R-:W-:Y:S05]  /*6f40*/  BRA `(.L_x_485) ;  /* 0x00000e4000007947 */ /* 0x000fea0003800000 */
.L_x_482:
        /* <DEDUP_REMOVED lines=10> */
.L_x_487:
[----:B------:R-:W-:-:S04]  /*6ff0*/  PRMT R22, RZ, 0x5410, R22 ;  /* 0x00005410ff167816 */ /* 0x000fc80000000016 */
[----:B------:R-:W0:Y:S02]  /*7000*/  F2I.FTZ.TRUNC.NTZ R5, R22 ;  /* 0x0000001600057305 */ /* 0x000e24000021f100 */
[----:B0-----:R0:W-:Y:S01]  /*7010*/  STG.E [R2.64], R5 ;  /* 0x0000000502007986 */ /* 0x0011e2000c101924 */
[----:B------:R-:W-:Y:S05]  /*7020*/  BRA `(.L_x_485) ;  /* 0x00000d6000007947 */ /* 0x000fea0003800000 */
.L_x_486:
[----:B------:R-:W-:-:S04]  /*7030*/  PRMT R22, RZ, 0x5410, R22 ;  /* 0x00005410ff167816 */ /* 0x000fc80000000016 */
[----:B------:R-:W0:Y:S02]  /*7040*/  F2I.FTZ.TRUNC.NTZ R5, R22 ;  /* 0x0000001600057305 */ /* 0x000e24000021f100 */
[----:B0-----:R0:W-:Y:S01]  /*7050*/  STG.E.U16 [R2.64], R5 ;  /* 0x0000000502007986 */ /* 0x0011e2000c101524 */
[----:B------:R-:W-:Y:S05]  /*7060*/  BRA `(.L_x_485) ;  /* 0x00000d2000007947 */ /* 0x000fea0003800000 */
.L_x_481:
        /* <DEDUP_REMOVED lines=9> */
.L_x_489:
[----:B------:R-:W-:-:S04]  /*7100*/  PRMT R0, RZ, 0x5410, R22 ;  /* 0x00005410ff007816 */ /* 0x000fc80000000016 */
[----:B------:R-:W-:-:S05]  /*7110*/  F2FP.PACK_AB R0, RZ, R0 ;  /* 0x00000000ff00723e */ /* 0x000fca00000000ff */
[----:B------:R0:W-:Y:S01]  /*7120*/  STG.E.U16 [R2.64], R0 ;  /* 0x0000000002007986 */ /* 0x0001e2000c101524 */
[----:B------:R-:W-:Y:S05]  /*7130*/  BRA `(.L_x_485) ;  /* 0x00000c5000007947 */ /* 0x000fea0003800000 */
.L_x_488:
        /* <DEDUP_REMOVED lines=10> */
.L_x_491:
[----:B------:R-:W-:-:S04]  /*71e0*/  PRMT R22, RZ, 0x5410, R22 ;  /* 0x00005410ff167816 */ /* 0x000fc80000000016 */
[----:B------:R-:W-:-:S04]  /*71f0*/  F2FP.PACK_AB R5, RZ, R22 ;  /* 0x00000016ff05723e */ /* 0x000fc800000000ff */
[----:B------:R-:W-:-:S05]  /*7200*/  PRMT R5, R5, 0x5410, RZ ;  /* 0x0000541005057816 */ /* 0x000fca00000000ff */
[----:B------:R0:W-:Y:S01]  /*7210*/  STG.E [R2.64], R5 ;  /* 0x0000000502007986 */ /* 0x0001e2000c101924 */
[----:B------:R-:W-:Y:S05]  /*7220*/  BRA `(.L_x_485) ;  /* 0x00000b6000007947 */ /* 0x000fea0003800000 */
.L_x_490:
[----:B------:R-:W-:-:S05]  /*7230*/  PRMT R4, RZ, 0x5410, R22 ;  /* 0x00005410ff047816 */ /* 0x000fca0000000016 */
[----:B------:R-:W-:-:S06]  /*7240*/  FMUL.FTZ R4, R4, 1 ;  /* 0x3f80000004047820 */ /* 0x000fcc0000410000 */
[----:B------:R-:W0:Y:S02]  /*7250*/  F2F.F64.F32 R4, R4 ;  /* 0x0000000400047310 */ /* 0x000e240000201800 */
[----:B0-----:R0:W-:Y:S01]  /*7260*/  STG.E.64 [R2.64], R4 ;  /* 0x0000000402007986 */ /* 0x0011e2000c101b24 */
[----:B------:R-:W-:Y:S05]  /*7270*/  BRA `(.L_x_485) ;  /* 0x00000b1000007947 */ /* 0x000fea0003800000 */
.L_x_480:
        /* <DEDUP_REMOVED lines=13> */
.L_x_494:
[----:B------:R-:W-:Y:S01]  /*7350*/  PRMT R22, RZ, 0x5410, R22 ;  /* 0x00005410ff167816 */ /* 0x000fe20000000016 */
[----:B------:R-:W-:-:S04]  /*7360*/  CS2R R6, SRZ ;  /* 0x0000000000067805 */ /* 0x000fc8000001ff00 */
[----:B------:R-:W-:-:S06]  /*7370*/  FMUL.FTZ R4, R22, 1 ;  /* 0x3f80000016047820 */ /* 0x000fcc0000410000 */
[----:B------:R-:W0:Y:S02]  /*7380*/  F2F.F64.F32 R4, R4 ;  /* 0x0000000400047310 */ /* 0x000e240000201800 */
[----:B0-----:R0:W-:Y:S01]  /*7390*/  STG.E.128 [R2.64], R4 ;  /* 0x0000000402007986 */ /* 0x0011e2000c101d24 */
[----:B------:R-:W-:Y:S05]  /*73a0*/  BRA `(.L_x_485) ;  /* 0x000009e000007947 */ /* 0x000fea0003800000 */
.L_x_493:
        /* <DEDUP_REMOVED lines=21> */
.L_x_498:
[----:B------:R-:W-:Y:S05]  /*7500*/  BSYNC B0 ;  /* 0x0000000000007941 */ /* 0x000fea0003800000 */
.L_x_497:
[----:B------:R-:W-:-:S05]  /*7510*/  LOP3.LUT R5, R0, R5, RZ, 0xfc, !PT ;  /* 0x0000000500057212 */ /* 0x000fca00078efcff */
[----:B------:R0:W-:Y:S01]  /*7520*/  STG.E.U8 [R2.64], R5 ;  /* 0x0000000502007986 */ /* 0x0001e2000c101124 */
[----:B------:R-:W-:Y:S05]  /*7530*/  BRA `(.L_x_485) ;  /* 0x0000085000007947 */ /* 0x000fea0003800000 */
.L_x_496:
        /* <DEDUP_REMOVED lines=13> */
.L_x_500:
[----:B------:R-:W-:Y:S01]  /*7610*/  IMAD.MOV.U32 R0, RZ, RZ, 0x7f ;  /* 0x0000007fff007424 */ /* 0x000fe200078e00ff */
[----:B------:R-:W-:-:S04]  /*7620*/  ISETP.GT.U32.AND P0, PT, R4, 0x7f800000, PT ;  /* 0x7f8000000400780c */ /* 0x000fc80003f04070 */
[----:B------:R-:W-:-:S04]  /*7630*/  SEL R0, R0, 0x7c, P0 ;  /* 0x0000007c00007807 */ /* 0x000fc80000000000 */
.L_x_501:
[----:B------:R-:W-:Y:S05]  /*7640*/  BSYNC B0 ;  /* 0x0000000000007941 */ /* 0x000fea0003800000 */
.L_x_499:
[----:B------:R-:W-:-:S04]  /*7650*/  LOP3.LUT R4, R5, 0x80000000, RZ, 0xc0, !PT ;  /* 0x8000000005047812 */ /* 0x000fc800078ec0ff */
[----:B------:R-:W-:-:S04]  /*7660*/  SHF.R.U32.HI R5, RZ, 0x18, R4 ;  /* 0x00000018ff057819 */ /* 0x000fc80000011604 */
[----:B------:R-:W-:-:S05]  /*7670*/  LOP3.LUT R5, R0, R5, RZ, 0xfc, !PT ;  /* 0x0000000500057212 */ /* 0x000fca00078efcff */
[----:B------:R0:W-:Y:S01]  /*7680*/  STG.E.U8 [R2.64], R5 ;  /* 0x0000000502007986 */ /* 0x0001e2000c101124 */
[----:B------:R-:W-:Y:S05]  /*7690*/  BRA `(.L_x_485) ;  /* 0x000006f000007947 */ /* 0x000fea0003800000 */
.L_x_495:
[----:B------:R0:W-:Y:S01]  /*76a0*/  STG.E.U16 [R2.64], R22 ;  /* 0x0000001602007986 */ /* 0x0001e2000c101524 */
[----:B------:R-:W-:Y:S05]  /*76b0*/  BRA `(.L_x_485) ;  /* 0x000006d000007947 */ /* 0x000fea0003800000 */
.L_x_492:
        /* <DEDUP_REMOVED lines=12> */
.L_x_504:
        /* <DEDUP_REMOVED lines=17> */
.L_x_507:
[----:B------:R-:W-:-:S04]  /*7890*/  LOP3.LUT R0, R7, 0x80000000, RZ, 0xc0, !PT ;  /* 0x8000000007007812 */ /* 0x000fc800078ec0ff */
[----:B------:R-:W-:-:S04]  /*78a0*/  SHF.R.U32.HI R5, RZ, 0x18, R0 ;  /* 0x00000018ff057819 */ /* 0x000fc80000011600 */
[----:B------:R-:W-:-:S04]  /*78b0*/  LOP3.LUT R4, R4, R5, RZ, 0xfc, !PT ;  /* 0x0000000504047212 */ /* 0x000fc800078efcff */
[----:B------:R-:W-:Y:S02]  /*78c0*/  PRMT R0, R4, 0x7610, R0 ;  /* 0x0000761004007816 */ /* 0x000fe40000000000 */
.L_x_506:
[----:B------:R-:W-:Y:S05]  /*78d0*/  BSYNC B0 ;  /* 0x0000000000007941 */ /* 0x000fea0003800000 */
.L_x_505:
[----:B------:R0:W-:Y:S01]  /*78e0*/  STG.E.U8 [R2.64], R0 ;  /* 0x0000000002007986 */ /* 0x0001e2000c101124 */
[----:B------:R-:W-:Y:S05]  /*78f0*/  BRA `(.L_x_485) ;  /* 0x0000049000007947 */ /* 0x000fea0003800000 */
.L_x_503:
        /* <DEDUP_REMOVED lines=17> */
.L_x_510:
[----:B------:R-:W-:-:S04]  /*7a10*/  LOP3.LUT R0, R7, 0x80000000, RZ, 0xc0, !PT ;  /* 0x8000000007007812 */ /* 0x000fc800078ec0ff */
[----:B------:R-:W-:-:S04]  /*7a20*/  SHF.R.U32.HI R5, RZ, 0x18, R0 ;  /* 0x00000018ff057819 */ /* 0x000fc80000011600 */
[----:B------:R-:W-:-:S04]  /*7a30*/  LOP3.LUT R4, R4, R5, RZ, 0xfc, !PT ;  /* 0x0000000504047212 */ /* 0x000fc800078efcff */
[----:B------:R-:W-:Y:S02]  /*7a40*/  PRMT R0, R4, 0x7610, R0 ;  /* 0x0000761004007816 */ /* 0x000fe40000000000 */
.L_x_509:
[----:B------:R-:W-:Y:S05]  /*7a50*/  BSYNC B0 ;  /* 0x0000000000007941 */ /* 0x000fea0003800000 */
.L_x_508:
[----:B------:R0:W-:Y:S01]  /*7a60*/  STG.E.U8 [R2.64], R0 ;  /* 0x0000000002007986 */ /* 0x0001e2000c101124 */
[----:B------:R-:W-:Y:S05]  /*7a70*/  BRA `(.L_x_485) ;  /* 0x0000031000007947 */ /* 0x000fea0003800000 */
.L_x_502:
[----:B------:R-:W-:-:S13]  /*7a80*/  ISETP.NE.AND P0, PT, R0, 0x1c, PT ;  /* 0x0000001c0000780c */ /* 0x000fda0003f05270 */
[----:B------:R-:W-:Y:S05]  /*7a90*/  @!P0 BRA `(.L_x_511) ;  /* 0x000002c000008947 */ /* 0x000fea0003800000 */
[----:B------:R-:W-:-:S13]  /*7aa0*/  ISETP.NE.AND P0, PT, R0, 0x1d, PT ;  /* 0x0000001d0000780c */ /* 0x000fda0003f05270 */
[----:B------:R-:W-:Y:S05]  /*7ab0*/  @!P0 BRA `(.L_x_512) ;  /* 0x0000026000008947 */ /* 0x000fea0003800000 */
[----:B------:R-:W-:-:S13]  /*7ac0*/  ISETP.NE.AND P0, PT, R0, 0x2c, PT ;  /* 0x0000002c0000780c */ /* 0x000fda0003f05270 */
[----:B------:R-:W-:Y:S05]  /*7ad0*/  @P0 BRA `(.L_x_484) ;  /* 0x0000010000000947 */ /* 0x000fea0003800000 */
[----:B------:R-:W-:Y:S02]  /*7ae0*/  PRMT R5, RZ, 0x5410, R22 ;  /* 0x00005410ff057816 */ /* 0x000fe40000000016 */
        /* <DEDUP_REMOVED lines=15> */
.L_x_484:
        /* <DEDUP_REMOVED lines=20> */
.L_x_512:
[----:B------:R-:W-:-:S06]  /*7d20*/  PRMT R4, RZ, 0x5410, R22 ;  /* 0x00005410ff047816 */ /* 0x000fcc0000000016 */
[----:B------:R-:W0:Y:S02]  /*7d30*/  F2I.U64.TRUNC R4, R4 ;  /* 0x0000000400047311 */ /* 0x000e24000020d800 */
[----:B0-----:R0:W-:Y:S01]  /*7d40*/  STG.E.64 [R2.64], R4 ;  /* 0x0000000402007986 */ /* 0x0011e2000c101b24 */
[----:B------:R-:W-:Y:S05]  /*7d50*/  BRA `(.L_x_485) ;  /* 0x0000003000007947 */ /* 0x000fea0003800000 */
.L_x_511:
[----:B------:R-:W-:-:S04]  /*7d60*/  PRMT R22, RZ, 0x5410, R22 ;  /* 0x00005410ff167816 */ /* 0x000fc80000000016 */
[----:B------:R-:W0:Y:S02]  /*7d70*/  F2I.FTZ.U32.TRUNC.NTZ R5, R22 ;  /* 0x0000001600057305 */ /* 0x000e24000021f000 */
[----:B0-----:R0:W-:Y:S02]  /*7d80*/  STG.E [R2.64], R5 ;  /* 0x0000000502007986 */ /* 0x0011e4000c101924 */
.L_x_485:
[----:B------:R-:W-:Y:S02]  /*7d90*/  IADD3 R19, R19, 0x80, RZ ;  /* 0x0000008013137810 */ /* 0x000fe40007ffe0ff */
.L_x_446:
[----:B------:R-:W-:Y:S05]  /*7da0*/  BSYNC B6 ;  /* 0x0000000000067941 */ /* 0x000fea0003800000 */
.L_x_445:
[----:B------:R-:W-:-:S13]  /*7db0*/  ISETP.GE.AND P0, PT, R19, R17, PT ;  /* 0x000000111300720c */ /* 0x000fda0003f06270 */
[----:B------:R-:W-:Y:S05]  /*7dc0*/  @P0 EXIT ;  /* 0x000000000000094d */ /* 0x000fea0003800000 */
[----:B0-----:R-:W-:Y:S01]  /*7dd0*/  PRMT R0, R18, 0x9910, RZ ;  /* 0x0000991012007816 */ /* 0x001fe200000000ff */
        /* <DEDUP_REMOVED lines=16> */
[----:B0-----:R-:W-:Y:S01]  /*7ee0*/  STG.E.U8 [R2.64], R23 ;  /* 0x0000001702007986 */ /* 0x001fe2000c101124 */
[----:B------:R-:W-:Y:S05]  /*7ef0*/  EXIT ;  /* 0x000000000000794d */ /* 0x000fea0003800000 */
.L_x_516:
[----:B-----5:R-:W-:-:S06]  /*7f00*/  PRMT R5, RZ, 0x5410, R23 ;  /* 0x00005410ff057816 */ /* 0x020fcc0000000017 */
[----:B------:R-:W0:Y:S02]  /*7f10*/  F2I.S64.TRUNC R4, R5 ;  /* 0x0000000500047311 */ /* 0x000e24000020d900 */
[----:B0-----:R-:W-:Y:S01]  /*7f20*/  STG.E.U8 [R2.64], R4 ;  /* 0x0000000402007986 */ /* 0x001fe2000c101124 */
[----:B------:R-:W-:Y:S05]  /*7f30*/  EXIT ;  /* 0x000000000000794d */ /* 0x000fea0003800000 */
.L_x_515:
        /* <DEDUP_REMOVED lines=8> */
[----:B0-----:R-:W-:Y:S01]  /*7fc0*/  STG.E.64 [R2.64], R4 ;  /* 0x0000000402007986 */ /* 0x001fe2000c101b24 */
[----:B------:R-:W-:Y:S05]  /*7fd0*/  EXIT ;  /* 0x000000000000794d */ /* 0x000fea0003800000 */
.L_x_519:
[----:B-----5:R-:W-:-:S06]  /*7fe0*/  PRMT R23, RZ, 0x5410, R23 ;  /* 0x00005410ff177816 */ /* 0x020fcc0000000017 */
[----:B------:R-:W0:Y:S02]  /*7ff0*/  F2I.FTZ.TRUNC.NTZ R23, R23 ;  /* 0x0000001700177305 */ /* 0x000e24000021f100 */
[----:B0-----:R-:W-:Y:S01]  /*8000*/  STG.E [R2.64], R23 ;  /* 0x0000001702007986 */ /* 0x001fe2000c101924 */
[----:B------:R-:W-:Y:S05]  /*8010*/  EXIT ;  /* 0x000000000000794d */ /* 0x000fea0003800000 */
.L_x_518:
[----:B-----5:R-:W-:-:S06]  /*8020*/  PRMT R23, RZ, 0x5410, R23 ;  /* 0x00005410ff177816 */ /* 0x020fcc0000000017 */
[----:B------:R-:W0:Y:S02]  /*8030*/  F2I.FTZ.TRUNC.NTZ R23, R23 ;  /* 0x0000001700177305 */ /* 0x000e24000021f100 */
[----:B0-----:R-:W-:Y:S01]  /*8040*/  STG.E.U16 [R2.64], R23 ;  /* 0x0000001702007986 */ /* 0x001fe2000c101524 */
[----:B------:R-:W-:Y:S05]  /*8050*/  EXIT ;  /* 0x000000000000794d */ /* 0x000fea0003800000 */
.L_x_514:
[----:B------:R-:W-:-:S13]  /*8060*/  ISETP.GT.AND P0, PT, R0, 0x6, PT ;  /* 0x000000060000780c */ /* 0x000fda0003f04270 */
[----:B------:R-:W-:Y:S05]  /*8070*/  @P0 BRA `(.L_x_520) ;  /* 0x000000b000000947 */ /* 0x000fea0003800000 */
[----:B------:R-:W-:-:S13]  /*8080*/  ISETP.NE.AND P0, PT, R0, 0x5, PT ;  /* 0x000000050000780c */ /* 0x000fda0003f05270 */
[----:B------:R-:W-:Y:S05]  /*8090*/  @!P0 BRA `(.L_x_521) ;  /* 0x0000005000008947 */ /* 0x000fea0003800000 */
[----:B------:R-:W-:-:S13]  /*80a0*/  ISETP.NE.AND P0, PT, R0, 0x6, PT ;  /* 0x000000060000780c */ /* 0x000fda0003f05270 */
[----:B------:R-:W-:Y:S05]  /*80b0*/  @P0 BRA `(.L_x_517) ;  /* 0x00000b1000000947 */ /* 0x000fea0003800000 */
[----:B-----5:R-:W-:-:S05]  /*80c0*/  PRMT R23, RZ, 0x5410, R23 ;  /* 0x00005410ff177816 */ /* 0x020fca0000000017 */
[----:B------:R-:W-:Y:S01]  /*80d0*/  STG.E [R2.64], R23 ;  /* 0x0000001702007986 */ /* 0x000fe2000c101924 */
[----:B------:R-:W-:Y:S05]  /*80e0*/  EXIT ;  /* 0x000000000000794d */ /* 0x000fea0003800000 */
.L_x_521:
[----:B-----5:R-:W-:-:S04]  /*80f0*/  PRMT R0, RZ, 0x5410, R23 ;  /* 0x00005410ff007816 */ /* 0x020fc80000000017 */
[----:B------:R-:W-:-:S05]  /*8100*/  F2FP.PACK_AB R0, RZ, R0 ;  /* 0x00000000ff00723e */ /* 0x000fca00000000ff */
[----:B------:R-:W-:Y:S01]  /*8110*/  STG.E.U16 [R2.64], R0 ;  /* 0x0000000002007986 */ /* 0x000fe2000c101524 */
[----:B------:R-:W-:Y:S05]  /*8120*/  EXIT ;  /* 0x000000000000794d */ /* 0x000fea0003800000 */
.L_x_520:
        /* <DEDUP_REMOVED lines=8> */
[----:B------:R-:W-:Y:S01]  /*81b0*/  STG.E.64 [R2.64], R4 ;  /* 0x0000000402007986 */ /* 0x000fe2000c101b24 */
[----:B------:R-:W-:Y:S05]  /*81c0*/  EXIT ;  /* 0x000000000000794d */ /* 0x000fea0003800000 */
.L_x_523:
[----:B-----5:R-:W-:-:S04]  /*81d0*/  PRMT R23, RZ, 0x5410, R23 ;  /* 0x00005410ff177816 */ /* 0x020fc80000000017 */
[----:B------:R-:W-:-:S04]  /*81e0*/  F2FP.PACK_AB R5, RZ, R23 ;  /* 0x00000017ff05723e */ /* 0x000fc800000000ff */
[----:B------:R-:W-:-:S05]  /*81f0*/  PRMT R5, R5, 0x5410, RZ ;  /* 0x0000541005057816 */ /* 0x000fca00000000ff */
[----:B------:R-:W-:Y:S01]  /*8200*/  STG.E [R2.64], R5 ;  /* 0x0000000502007986 */ /* 0x000fe2000c101924 */
[----:B------:R-:W-:Y:S05]  /*8210*/  EXIT ;  /* 0x000000000000794d */ /* 0x000fea0003800000 */
.L_x_522:
[----:B-----5:R-:W-:-:S05]  /*8220*/  PRMT R4, RZ, 0x5410, R23 ;  /* 0x00005410ff047816 */ /* 0x020fca0000000017 */
[----:B------:R-:W-:-:S06]  /*8230*/  FMUL.FTZ R4, R4, 1 ;  /* 0x3f80000004047820 */ /* 0x000fcc0000410000 */
[----:B------:R-:W0:Y:S02]  /*8240*/  F2F.F64.F32 R4, R4 ;  /* 0x0000000400047310 */ /* 0x000e240000201800 */
[----:B0-----:R-:W-:Y:S01]  /*8250*/  STG.E.64 [R2.64], R4 ;  /* 0x0000000402007986 */ /* 0x001fe2000c101b24 */
[----:B------:R-:W-:Y:S05]  /*8260*/  EXIT ;  /* 0x000000000000794d */ /* 0x000fea0003800000 */
.L_x_513:
        /* <DEDUP_REMOVED lines=11> */
[----:B------:R-:W-:Y:S01]  /*8320*/  STG.E.U8 [R2.64], R5 ;  /* 0x0000000502007986 */ /* 0x000fe2000c101124 */
[----:B------:R-:W-:Y:S05]  /*8330*/  EXIT ;  /* 0x000000000000794d */ /* 0x000fea0003800000 */
.L_x_526:
[----:B-----5:R-:W-:Y:S01]  /*8340*/  PRMT R23, RZ, 0x5410, R23 ;  /* 0x00005410ff177816 */ /* 0x020fe20000000017 */
[----:B------:R-:W-:-:S04]  /*8350*/  CS2R R6, SRZ ;  /* 0x0000000000067805 */ /* 0x000fc8000001ff00 */
[----:B------:R-:W-:-:S06]  /*8360*/  FMUL.FTZ R4, R23, 1 ;  /* 0x3f80000017047820 */ /* 0x000fcc0000410000 */
[----:B------:R-:W0:Y:S02]  /*8370*/  F2F.F64.F32 R4, R4 ;  /* 0x0000000400047310 */ /* 0x000e240000201800 */
[----:B0-----:R-:W-:Y:S01]  /*8380*/  STG.E.128 [R2.64], R4 ;  /* 0x0000000402007986 */ /* 0x001fe2000c101d24 */
[----:B------:R-:W-:Y:S05]  /*8390*/  EXIT ;  /* 0x000000000000794d */ /* 0x000fea0003800000 */
.L_x_525:
        /* <DEDUP_REMOVED lines=21> */
.L_x_530:
[----:B------:R-:W-:Y:S05]  /*84f0*/  BSYNC B0 ;  /* 0x0000000000007941 */ /* 0x000fea0003800000 */
.L_x_529:
[----:B------:R-:W-:-:S05]  /*8500*/  LOP3.LUT R5, R0, R5, RZ, 0xfc, !PT ;  /* 0x0000000500057212 */ /* 0x000fca00078efcff */
[----:B------:R-:W-:Y:S01]  /*8510*/  STG.E.U8 [R2.64], R5 ;  /* 0x0000000502007986 */ /* 0x000fe2000c101124 */
[----:B------:R-:W-:Y:S05]  /*8520*/  EXIT ;  /* 0x000000000000794d */ /* 0x000fea0003800000 */
.L_x_528:
        /* <DEDUP_REMOVED lines=13> */
.L_x_532:
[----:B------:R-:W-:Y:S01]  /*8600*/  IMAD.MOV.U32 R0, RZ, RZ, 0x7f ;  /* 0x0000007fff007424 */ /* 0x000fe200078e00ff */
[----:B------:R-:W-:-:S04]  /*8610*/  ISETP.GT.U32.AND P0, PT, R4, 0x7f800000, PT ;  /* 0x7f8000000400780c */ /* 0x000fc80003f04070 */
[----:B------:R-:W-:-:S04]  /*8620*/  SEL R0, R0, 0x7c, P0 ;  /* 0x0000007c00007807 */ /* 0x000fc80000000000 */
.L_x_533:
[----:B------:R-:W-:Y:S05]  /*8630*/  BSYNC B0 ;  /* 0x0000000000007941 */ /* 0x000fea0003800000 */
.L_x_531:
[----:B------:R-:W-:-:S04]  /*8640*/  LOP3.LUT R4, R23, 0x80000000, RZ, 0xc0, !PT ;  /* 0x8000000017047812 */ /* 0x000fc800078ec0ff */
[----:B------:R-:W-:-:S04]  /*8650*/  SHF.R.U32.HI R5, RZ, 0x18, R4 ;  /* 0x00000018ff057819 */ /* 0x000fc80000011604 */
[----:B------:R-:W-:-:S05]  /*8660*/  LOP3.LUT R5, R0, R5, RZ, 0xfc, !PT ;  /* 0x0000000500057212 */ /* 0x000fca00078efcff */
[----:B------:R-:W-:Y:S01]  /*8670*/  STG.E.U8 [R2.64], R5 ;  /* 0x0000000502007986 */ /* 0x000fe2000c101124 */
[----:B------:R-:W-:Y:S05]  /*8680*/  EXIT ;  /* 0x000000000000794d */ /* 0x000fea0003800000 */
.L_x_527:
[----:B-----5:R-:W-:Y:S01]  /*8690*/  STG.E.U16 [R2.64], R23 ;  /* 0x0000001702007986 */ /* 0x020fe2000c101524 */
[----:B------:R-:W-:Y:S05]  /*86a0*/  EXIT ;  /* 0x000000000000794d */ /* 0x000fea0003800000 */
.L_x_524:
        /* <DEDUP_REMOVED lines=10> */
[----:B0-----:R-:W-:Y:S01]  /*8750*/  STG.E.U16 [R2.64], R5 ;  /* 0x0000000502007986 */ /* 0x001fe2000c101524 */
[----:B------:R-:W-:Y:S05]  /*8760*/  EXIT ;  /* 0x000000000000794d */ /* 0x000fea0003800000 */
.L_x_536:
        /* <DEDUP_REMOVED lines=17> */
.L_x_539:
[----:B------:R-:W-:-:S04]  /*8880*/  LOP3.LUT R0, R23, 0x80000000, RZ, 0xc0, !PT ;  /* 0x8000000017007812 */ /* 0x000fc800078ec0ff */
[----:B------:R-:W-:-:S04]  /*8890*/  SHF.R.U32.HI R5, RZ, 0x18, R0 ;  /* 0x00000018ff057819 */ /* 0x000fc80000011600 */
[----:B------:R-:W-:-:S04]  /*88a0*/  LOP3.LUT R4, R4, R5, RZ, 0xfc, !PT ;  /* 0x0000000504047212 */ /* 0x000fc800078efcff */
[----:B------:R-:W-:Y:S02]  /*88b0*/  PRMT R0, R4, 0x7610, R0 ;  /* 0x0000761004007816 */ /* 0x000fe40000000000 */
.L_x_538:
[----:B------:R-:W-:Y:S05]  /*88c0*/  BSYNC B0 ;  /* 0x0000000000007941 */ /* 0x000fea0003800000 */
.L_x_537:
[----:B------:R-:W-:Y:S01]  /*88d0*/  STG.E.U8 [R2.64], R0 ;  /* 0x0000000002007986 */ /* 0x000fe2000c101124 */
[----:B------:R-:W-:Y:S05]  /*88e0*/  EXIT ;  /* 0x000000000000794d */ /* 0x000fea0003800000 */
.L_x_535:
        /* <DEDUP_REMOVED lines=17> */
.L_x_542:
[----:B------:R-:W-:-:S04]  /*8a00*/  LOP3.LUT R0, R23, 0x80000000, RZ, 0xc0, !PT ;  /* 0x8000000017007812 */ /* 0x000fc800078ec0ff */
[----:B------:R-:W-:-:S04]  /*8a10*/  SHF.R.U32.HI R5, RZ, 0x18, R0 ;  /* 0x00000018ff057819 */ /* 0x000fc80000011600 */
[----:B------:R-:W-:-:S04]  /*8a20*/  LOP3.LUT R4, R4, R5, RZ, 0xfc, !PT ;  /* 0x0000000504047212 */ /* 0x000fc800078efcff */
[----:B------:R-:W-:Y:S02]  /*8a30*/  PRMT R0, R4, 0x7610, R0 ;  /* 0x0000761004007816 */ /* 0x000fe40000000000 */
.L_x_541:
[----:B------:R-:W-:Y:S05]  /*8a40*/  BSYNC B0 ;  /* 0x0000000000007941 */ /* 0x000fea0003800000 */
.L_x_540:
[----:B------:R-:W-:Y:S01]  /*8a50*/  STG.E.U8 [R2.64], R0 ;  /* 0x0000000002007986 */ /* 0x000fe2000c101124 */
[----:B------:R-:W-:Y:S05]  /*8a60*/  EXIT ;  /* 0x000000000000794d */ /* 0x000fea0003800000 */
.L_x_534:
        /* <DEDUP_REMOVED lines=22> */
.L_x_517:
        /* <DEDUP_REMOVED lines=19> */
[----:B------:R-:W-:Y:S05]  /*8d00*/  EXIT ;  /* 0x000000000000794d */ /* 0x000fea0003800000 */
.L_x_544:
[----:B-----5:R-:W-:-:S06]  /*8d10*/  PRMT R4, RZ, 0x5410, R23 ;  /* 0x00005410ff047816 */ /* 0x020fcc0000000017 */
[----:B------:R-:W0:Y:S02]  /*8d20*/  F2I.U64.TRUNC R4, R4 ;  /* 0x0000000400047311 */ /* 0x000e24000020d800 */
[----:B0-----:R-:W-:Y:S01]  /*8d30*/  STG.E.64 [R2.64], R4 ;  /* 0x0000000402007986 */ /* 0x001fe2000c101b24 */
[----:B------:R-:W-:Y:S05]  /*8d40*/  EXIT ;  /* 0x000000000000794d */ /* 0x000fea0003800000 */
.L_x_543:
[----:B-----5:R-:W-:-:S06]  /*8d50*/  PRMT R23, RZ, 0x5410, R23 ;  /* 0x00005410ff177816 */ /* 0x020fcc0000000017 */
[----:B------:R-:W0:Y:S02]  /*8d60*/  F2I.FTZ.U32.TRUNC.NTZ R23, R23 ;  /* 0x0000001700177305 */ /* 0x000e24000021f000 */
[----:B0-----:R-:W-:Y:S01]  /*8d70*/  STG.E [R2.64], R23 ;  /* 0x0000001702007986 */ /* 0x001fe2000c101924 */
[----:B------:R-:W-:Y:S05]  /*8d80*/  EXIT ;  /* 0x000000000000794d */ /* 0x000fea0003800000 */
.L_x_545:
        /* <DEDUP_REMOVED lines=15> */
.L_x_2686:


//--------------------- .text._ZN2at6native18elementwise_kernelILi128ELi4EZNS0_22gpu_kernel_impl_nocastIZZZNS0_16sinh_kernel_cudaERNS_18TensorIteratorBaseEENKUlvE0_clEvENKUlvE2_clEvEUlN3c108BFloat16EE_EEvS4_RKT_EUliE_EEviT1_ --------------------------
	.section	.text._ZN2at6native18elementwise_kernelILi128ELi4EZNS0_22gpu_kernel_impl_nocastIZZZNS0_16sinh_kernel_cudaERNS_18TensorIteratorBaseEENKUlvE0_clEvENKUlvE2_clEvEUlN3c108BFloat16EE_EEvS4_RKT_EUliE_EEviT1_,"ax",@progbits
	.sectioninfo	@"SHI_REGISTERS=13"
	.align	128
        .global         _ZN2at6native18elementwise_kernelILi128ELi4EZNS0_22gpu_kernel_impl_nocastIZZZNS0_16sinh_kernel_cudaERNS_18TensorIteratorBaseEENKUlvE0_clEvENKUlvE2_clEvEUlN3c108BFloat16EE_EEvS4_RKT_EUliE_EEviT1_
        .type           _ZN2at6native18elementwise_kernelILi128ELi4EZNS0_22gpu_kernel_impl_nocastIZZZNS0_16sinh_kernel_cudaERNS_18TensorIteratorBaseEENKUlvE0_clEvENKUlvE2_clEvEUlN3c108BFloat16EE_EEvS4_RKT_EUliE_EEviT1_,@function
        .size           _ZN2at6native18elementwise_kernelILi128ELi4EZNS0_22gpu_kernel_impl_nocastIZZZNS0_16sinh_kernel_cudaERNS_18TensorIteratorBaseEENKUlvE0_clEvENKUlvE2_clEvEUlN3c108BFloat16EE_EEvS4_RKT_EUliE_EEviT1_,(.L_x_2687 - _ZN2at6native18elementwise_kernelILi128ELi4EZNS0_22gpu_kernel_impl_nocastIZZZNS0_16sinh_kernel_cudaERNS_18TensorIteratorBaseEENKUlvE0_clEvENKUlvE2_clEvEUlN3c108BFloat16EE_EEvS4_RKT_EUliE_EEviT1_)
        .other          _ZN2at6native18elementwise_kernelILi128ELi4EZNS0_22gpu_kernel_impl_nocastIZZZNS0_16sinh_kernel_cudaERNS_18TensorIteratorBaseEENKUlvE0_clEvENKUlvE2_clEvEUlN3c108BFloat16EE_EEvS4_RKT_EUliE_EEviT1_,@"STO_CUDA_ENTRY STV_DEFAULT"
_ZN2at6native18elementwise_kernelILi128ELi4EZNS0_22gpu_kernel_impl_nocastIZZZNS0_16sinh_kernel_cudaERNS_18TensorIteratorBaseEENKUlvE0_clEvENKUlvE2_clEvEUlN3c108BFloat16EE_EEvS4_RKT_EUliE_EEviT1_:
.text._ZN2at6native18elementwise_kernelILi128ELi4EZNS0_22gpu_kernel_impl_nocastIZZZNS0_16sinh_kernel_cudaERNS_18TensorIteratorBaseEENKUlvE0_clEvENKUlvE2_clEvEUlN3c108BFloat16EE_EEvS4_RKT_EUliE_EEviT1_:
[----:B------:R-:W-:Y:S02]  /*0000*/  MOV R1, c[0x0][0x28] ;  /* 0x00000a0000017a02 */ /* 0x000fe40000000f00 */
[----:B------:R-:W0:Y:S01]  /*0010*/  S2R R0, SR_CTAID.X ;  /* 0x0000000000007919 */ /* 0x000e220000002500 */
[----:B------:R-:W-:Y:S01]  /*0020*/  ULDC.64 UR4, c[0x0][0x118] ;  /* 0x0000460000047ab9 */ /* 0x000fe20000000a00 */
[----:B------:R-:W-:Y:S02]  /*0030*/  BSSY B0, `(.L_x_546) ;  /* 0x000010a000007945 */ /* 0x000fe40003800000 */
[----:B------:R-:W0:Y:S02]  /*0040*/  S2R R3, SR_TID.X ;  /* 0x0000000000037919 */ /* 0x000e240000002100 */
[----:B0-----:R-:W-:-:S04]  /*0050*/  LEA R0, R0, R3, 0x9 ;  /* 0x0000000300007211 */ /* 0x001fc800078e48ff */
[----:B------:R-:W-:-:S13]  /*0060*/  ISETP.GE.AND P0, PT, R0, c[0x0][0x160], PT ;  /* 0x0000580000007a0c */ /* 0x000fda0003f06270 */
[----:B------:R-:W-:Y:S05]  /*0070*/  @P0 BRA `(.L_x_547) ;  /* 0x0000105000000947 */ /* 0x000fea0003800000 */
[----:B------:R-:W-:Y:S01]  /*0080*/  ISETP.NE.AND P0, PT, RZ, c[0x0][0x168], PT ;  /* 0x00005a00ff007a0c */ /* 0x000fe20003f05270 */
[----:B------:R-:W-:-:S12]  /*0090*/  CS2R R2, SRZ ;  /* 0x0000000000027805 */ /* 0x000fd8000001ff00 */
[----:B------:R-:W-:Y:S05]  /*00a0*/  @!P0 BRA `(.L_x_548) ;  /* 0x00000e0000008947 */ /* 0x000fea0003800000 */
[----:B------:R-:W-:Y:S01]  /*00b0*/  HFMA2.MMA R2, -RZ, RZ, 0, 0 ;  /* 0x00000000ff027435 */ /* 0x000fe200000001ff */
[----:B------:R-:W-:Y:S02]  /*00c0*/  MOV R3, R0 ;  /* 0x0000000000037202 */ /* 0x000fe40000000f00 */
[----:B------:R-:W-:-:S04]  /*00d0*/  MOV R8, c[0x0][0x168] ;  /* 0x00005a0000087a02 */ /* 0x000fc80000000f00 */
[----:B------:R-:W-:-:S03]  /*00e0*/  ISETP.NE.AND P0, PT, R8, 0x1, PT ;  /* 0x000000010800780c */ /* 0x000fc60003f05270 */
[----:B------:R-:W-:-:S05]  /*00f0*/  IMAD.HI.U32 R4, R0, c[0x0][0x170], R2 ;  /* 0x00005c0000047a27 */ /* 0x000fca00078e0002 */
[----:B------:R-:W-:-:S04]  /*0100*/  SHF.R.U32.HI R5, RZ, c[0x0][0x174], R4 ;  /* 0x00005d00ff057a19 */ /* 0x000fc80000011604 */
[----:B------:R-:W-:-:S05]  /*0110*/  IADD3 R3, -R5, RZ, RZ ;  /* 0x000000ff05037210 */ /* 0x000fca0007ffe1ff */
[----:B------:R-:W-:-:S04]  /*0120*/  IMAD R3, R3, c[0x0][0x16c], R0 ;  /* 0x00005b0003037a24 */ /* 0x000fc800078e0200 */
[C---:B------:R-:W-:Y:S02]  /*0130*/  IMAD R2, R3.reuse, c[0x0][0x298], RZ ;  /* 0x0000a60003027a24 */ /* 0x040fe400078e02ff */
[----:B------:R-:W-:Y:S01]  /*0140*/  IMAD R3, R3, c[0x0][0x29c], RZ ;  /* 0x0000a70003037a24 */ /* 0x000fe200078e02ff */
[----:B------:R-:W-:Y:S05]  /*0150*/  @!P0 BRA `(.L_x_548) ;  /* 0x00000d5000008947 */ /* 0x000fea0003800000 */
[----:B------:R-:W-:Y:S02]  /*0160*/  MOV R4, RZ ;  /* 0x000000ff00047202 */ /* 0x000fe40000000f00 */
[----:B------:R-:W-:-:S03]  /*0170*/  ISETP.NE.AND P0, PT, R8, 0x2, PT ;  /* 0x000000020800780c */ /* 0x000fc60003f05270 */
[----:B------:R-:W-:-:S05]  /*0180*/  IMAD.HI.U32 R6, R5, c[0x0][0x17c], R4 ;  /* 0x00005f0005067a27 */ /* 0x000fca00078e0004 */
[----:B------:R-:W-:-:S04]  /*0190*/  SHF.R.U32.HI R7, RZ, c[0x0][0x180], R6 ;  /* 0x00006000ff077a19 */ /* 0x000fc80000011606 */
[----:B------:R-:W-:-:S05]  /*01a0*/  IADD3 R4, -R7, RZ, RZ ;  /* 0x000000ff07047210 */ /* 0x000fca0007ffe1ff */
[----:B------:R-:W-:-:S04]  /*01b0*/  IMAD R4, R4, c[0x0][0x178], R5 ;  /* 0x00005e0004047a24 */ /* 0x000fc800078e0205 */
[C---:B------:R-:W-:Y:S02]  /*01c0*/  IMAD R2, R4.reuse, c[0x0][0x2a0], R2 ;  /* 0x0000a80004027a24 */ /* 0x040fe400078e0202 */
[----:B------:R-:W-:Y:S01]  /*01d0*/  IMAD R3, R4, c[0x0][0x2a4], R3 ;  /* 0x0000a90004037a24 */ /* 0x000fe200078e0203 */
[----:B------:R-:W-:Y:S05]  /*01e0*/  @!P0 BRA `(.L_x_548) ;  /* 0x00000cc000008947 */ /* 0x000fea0003800000 */
[----:B------:R-:W-:Y:S01]  /*01f0*/  HFMA2.MMA R6, -RZ, RZ, 0, 0 ;  /* 0x00000000ff067435 */ /* 0x000fe200000001ff */
[----:B------:R-:W-:-:S09]  /*0200*/  ISETP.NE.AND P0, PT, R8, 0x3, PT ;  /* 0x000000030800780c */ /* 0x000fd20003f05270 */
[----:B------:R-:W-:-:S05]  /*0210*/  IMAD.HI.U32 R4, R7, c[0x0][0x188], R6 ;  /* 0x0000620007047a27 */ /* 0x000fca00078e0006 */
[----:B------:R-:W-:-:S04]  /*0220*/  SHF.R.U32.HI R5, RZ, c[0x0][0x18c], R4 ;  /* 0x00006300ff057a19 */ /* 0x000fc80000011604 */
[----:B------:R-:W-:-:S05]  /*0230*/  IADD3 R6, -R5, RZ, RZ ;  /* 0x000000ff05067210 */ /* 0x000fca0007ffe1ff */
[----:B------:R-:W-:-:S04]  /*0240*/  IMAD R6, R6, c[0x0][0x184], R7 ;  /* 0x0000610006067a24 */ /* 0x000fc800078e0207 */
[C---:B------:R-:W-:Y:S02]  /*0250*/  IMAD R2, R6.reuse, c[0x0][0x2a8], R2 ;  /* 0x0000aa0006027a24 */ /* 0x040fe400078e0202 */
[----:B------:R-:W-:Y:S01]  /*0260*/  IMAD R3, R6, c[0x0][0x2ac], R3 ;  /* 0x0000ab0006037a24 */ /* 0x000fe200078e0203 */
        /* <DEDUP_REMOVED lines=76> */
[----:B------:R-:W-:-:S05]  /*0730*/  SHF.R.U32.HI R7, RZ, c[0x0][0x1f8], R6 ;  /* 0x00007e00ff077a19 */ /* 0x000fca0000011606 */
[----:B------:R-:W-:-:S04]  /*0740*/  IMAD.MOV R4, RZ, RZ, -R7 ;  /* 0x000000ffff047224 */ /* 0x000fc800078e0a07 */
        /* <DEDUP_REMOVED lines=106> */
[----:B------:R-:W-:Y:S02]  /*0df0*/  SHF.R.U32.HI R7, RZ, c[0x0][0x288], R6 ;  /* 0x0000a200ff077a19 */ /* 0x000fe40000011606 */
[----:B------:R-:W-:-:S03]  /*0e00*/  @P0 MOV R6, RZ ;  /* 0x000000ff00060202 */ /* 0x000fc60000000f00 */
[--C-:B------:R-:W-:Y:S02]  /*0e10*/  IMAD.MOV R9, RZ, RZ, -R7.reuse ;  /* 0x000000ffff097224 */ /* 0x100fe400078e0a07 */
[----:B------:R-:W-:-:S05]  /*0e20*/  @P0 IMAD.HI.U32 R4, R7, c[0x0][0x290], R6 ;  /* 0x0000a40007040a27 */ /* 0x000fca00078e0006 */
[----:B------:R-:W-:Y:S01]  /*0e30*/  @P0 SHF.R.U32.HI R6, RZ, c[0x0][0x294], R4 ;  /* 0x0000a500ff060a19 */ /* 0x000fe20000011604 */
[----:B------:R-:W-:-:S03]  /*0e40*/  IMAD R4, R9, c[0x0][0x280], R5 ;  /* 0x0000a00009047a24 */ /* 0x000fc600078e0205 */
[----:B------:R-:W-:Y:S01]  /*0e50*/  @P0 IADD3 R6, -R6, RZ, RZ ;  /* 0x000000ff06060210 */ /* 0x000fe20007ffe1ff */
[C---:B------:R-:W-:Y:S02]  /*0e60*/  IMAD R2, R4.reuse, c[0x0][0x350], R2 ;  /* 0x0000d40004027a24 */ /* 0x040fe400078e0202 */
[----:B------:R-:W-:Y:S02]  /*0e70*/  IMAD R3, R4, c[0x0][0x354], R3 ;  /* 0x0000d50004037a24 */ /* 0x000fe400078e0203 */
[----:B------:R-:W-:-:S04]  /*0e80*/  @P0 IMAD R6, R6, c[0x0][0x28c], R7 ;  /* 0x0000a30006060a24 */ /* 0x000fc800078e0207 */
[C---:B------:R-:W-:Y:S02]  /*0e90*/  @P0 IMAD R2, R6.reuse, c[0x0][0x358], R2 ;  /* 0x0000d60006020a24 */ /* 0x040fe400078e0202 */
[----:B------:R-:W-:-:S05]  /*0ea0*/  @P0 IMAD R3, R6, c[0x0][0x35c], R3 ;  /* 0x0000d70006030a24 */ /* 0x000fca00078e0203 */
.L_x_548:
[----:B------:R-:W-:-:S04]  /*0eb0*/  IADD3 R4, P0, R3, c[0x0][0x368], RZ ;  /* 0x0000da0003047a10 */ /* 0x000fc80007f1e0ff */
[----:B------:R-:W-:-:S05]  /*0ec0*/  IADD3.X R5, RZ, c[0x0][0x36c], RZ, P0, !PT ;  /* 0x0000db00ff057a10 */ /* 0x000fca00007fe4ff */
[----:B------:R-:W2:Y:S01]  /*0ed0*/  LDG.E.U16 R4, [R4.64] ;  /* 0x0000000404047981 */ /* 0x000ea2000c1e1500 */
[----:B------:R-:W-:Y:S02]  /*0ee0*/  MOV R6, 0x42fc0000 ;  /* 0x42fc000000067802 */ /* 0x000fe40000000f00 */
[----:B------:R-:W-:Y:S02]  /*0ef0*/  MOV R10, 0x363d0ada ;  /* 0x363d0ada000a7802 */ /* 0x000fe40000000f00 */
[----:B------:R-:W-:Y:S02]  /*0f00*/  IADD3 R0, R0, 0x80, RZ ;  /* 0x0000008000007810 */ /* 0x000fe40007ffe0ff */
[----:B--2---:R-:W-:-:S05]  /*0f10*/  PRMT R4, RZ, 0x5410, R4 ;  /* 0x00005410ff047816 */ /* 0x004fca0000000004 */
        /* <DEDUP_REMOVED lines=14> */
[----:B------:R-:W-:-:S03]  /*1000*/  FMUL.FTZ R6, R6, 1.4426950216293334961 ;  /* 0x3fb8aa3b06067820 */ /* 0x000fc60000410000 */
[----:B------:R-:W-:-:S03]  /*1010*/  SHF.L.U32 R7, R7, 0x17, RZ ;  /* 0x0000001707077819 */ /* 0x000fc600000006ff */
[----:B------:R-:W0:Y:S02]  /*1020*/  MUFU.EX2 R6, R6 ;  /* 0x0000000600067308 */ /* 0x000e240000000800 */
[----:B0-----:R-:W-:-:S06]  /*1030*/  FMUL.FTZ R7, R7, R6 ;  /* 0x0000000607077220 */ /* 0x001fcc0000410000 */
[----:B------:R-:W0:Y:S02]  /*1040*/  MUFU.RCP R8, R7 ;  /* 0x0000000700087308 */ /* 0x000e240000001000 */
[----:B0-----:R-:W-:-:S04]  /*1050*/  FMUL.FTZ R8, R8, -0.125 ;  /* 0xbe00000008087820 */ /* 0x001fc80000410000 */
[----:B------:R-:W-:-:S05]  /*1060*/  FFMA.FTZ R3, R7, 2, R8 ;  /* 0x4000000007037823 */ /* 0x000fca0000010008 */
[--C-:B------:R-:W-:Y:S01]  /*1070*/  LOP3.LUT R3, R3, 0x80000000, R4.reuse, 0xb8, !PT ;  /* 0x8000000003037812 */ /* 0x100fe200078eb804 */
[----:B------:R-:W-:Y:S01]  /*1080*/  @!P0 FFMA.FTZ R3, R4, R5, R4 ;  /* 0x0000000504038223 */ /* 0x000fe20000010004 */
[----:B------:R-:W-:-:S04]  /*1090*/  IADD3 R2, P0, R2, c[0x0][0x360], RZ ;  /* 0x0000d80002027a10 */ /* 0x000fc80007f1e0ff */
[----:B------:R-:W-:Y:S02]  /*10a0*/  F2FP.BF16.PACK_AB R4, RZ, R3 ;  /* 0x00000003ff04723e */ /* 0x000fe400000010ff */
[----:B------:R-:W-:-:S05]  /*10b0*/  IADD3.X R3, RZ, c[0x0][0x364], RZ, P0, !PT ;  /* 0x0000d900ff037a10 */ /* 0x000fca00007fe4ff */
[----:B------:R0:W-:Y:S02]  /*10c0*/  STG.E.U16 [R2.64], R4 ;  /* 0x0000000402007986 */ /* 0x0001e4000c101504 */
.L_x_547:
[----:B------:R-:W-:Y:S05]  /*10d0*/  BSYNC B0 ;  /* 0x0000000000007941 */ /* 0x000fea0003800000 */
.L_x_546:
[----:B------:R-:W-:Y:S01]  /*10e0*/  ISETP.GE.AND P0, PT, R0, c[0x0][0x160], PT ;  /* 0x0000580000007a0c */ /* 0x000fe20003f06270 */
[----:B------:R-:W-:-:S12]  /*10f0*/  BSSY B0, `(.L_x_549) ;  /* 0x000020e000007945 */ /* 0x000fd80003800000 */
[----:B------:R-:W-:Y:S05]  /*1100*/  @P0 BRA `(.L_x_550) ;  /* 0x000020c000000947 */ /* 0x000fea0003800000 */
[----:B------:R-:W-:Y:S01]  /*1110*/  ISETP.NE.AND P0, PT, RZ, c[0x0][0x168], PT ;  /* 0x00005a00ff007a0c */ /* 0x000fe20003f05270 */
[----:B0-----:R-:W-:-:S12]  /*1120*/  CS2R R2, SRZ ;  /* 0x0000000000027805 */ /* 0x001fd8000001ff00 */
        /* <DEDUP_REMOVED lines=75> */
[----:B------:R-:W-:Y:S01]  /*15e0*/  IMAD.MOV.U32 R6, RZ, RZ, RZ ;  /* 0x000000ffff067224 */ /* 0x000fe200078e00ff */
        /* <DEDUP_REMOVED lines=134> */
[----:B------:R-:W-:Y:S02]  /*1e50*/  ISETP.NE.AND P0, PT, R8, 0x18, PT ;  /* 0x000000180800780c */ /* 0x000fe40003f05270 */
[----:B------:R-:W-:-:S05]  /*1e60*/  MOV R4, RZ ;  /* 0x000000ff00047202 */ /* 0x000fca0000000f00 */
[----:B------:R-:W-:-:S05]  /*1e70*/  IMAD.HI.U32 R6, R5, c[0x0][0x284], R4 ;  /* 0x0000a10005067a27 */ /* 0x000fca00078e0004 */
[----:B------:R-:W-:Y:S02]  /*1e80*/  SHF.R.U32.HI R7, RZ, c[0x0][0x288], R6 ;  /* 0x0000a200ff077a19 */ /* 0x000fe40000011606 */
[----:B------:R-:W-:Y:S02]  /*1e90*/  @P0 MOV R6, RZ ;  /* 0x000000ff00060202 */ /* 0x000fe40000000f00 */
[----:B------:R-:W-:-:S03]  /*1ea0*/  IADD3 R9, -R7, RZ, RZ ;  /* 0x000000ff07097210 */ /* 0x000fc60007ffe1ff */
        /* <DEDUP_REMOVED lines=9> */
.L_x_551:
        /* <DEDUP_REMOVED lines=32> */
[----:B------:R-:W-:Y:S02]  /*2140*/  IADD3.X R3, RZ, c[0x0][0x364], RZ, P0, !PT ;  /* 0x0000d900ff037a10 */ /* 0x000fe400007fe4ff */
[----:B------:R-:W-:-:S03]  /*2150*/  ISETP.GE.AND P0, PT, R0, c[0x0][0x160], PT ;  /* 0x0000580000007a0c */ /* 0x000fc60003f06270 */
[----:B------:R0:W-:Y:S10]  /*2160*/  STG.E.U16 [R2.64], R4 ;  /* 0x0000000402007986 */ /* 0x0001f4000c101504 */
        /* <DEDUP_REMOVED lines=228> */
.L_x_552:
        /* <DEDUP_REMOVED lines=34> */
.L_x_550:
[----:B------:R-:W-:Y:S05]  /*31d0*/  BSYNC B0 ;  /* 0x0000000000007941 */ /* 0x000fea0003800000 */
.L_x_549:
[----:B------:R-:W-:-:S13]  /*31e0*/  ISETP.GE.AND P0, PT, R0, c[0x0][0x160], PT ;  /* 0x0000580000007a0c */ /* 0x000fda0003f06270 */
[----:B------:R-:W-:Y:S05]  /*31f0*/  @P0 EXIT ;  /* 0x000000000000094d */ /* 0x000fea0003800000 */
        /* <DEDUP_REMOVED lines=216> */
[----:B------:R-:W-:Y:S02]  /*3f80*/  @P0 MOV R6, RZ ;  /* 0x000000ff00060202 */ /* 0x000fe40000000f00 */
[----:B------:R-:W-:-:S03]  /*3f90*/  IADD3 R4, -R7, RZ, RZ ;  /* 0x000000ff07047210 */ /* 0x000fc60007ffe1ff */
[----:B------:R-:W-:-:S04]  /*3fa0*/  @P0 IMAD.HI.U32 R0, R7, c[0x0][0x290], R6 ;  /* 0x0000a40007000a27 */ /* 0x000fc800078e0006 */
[----:B------:R-:W-:Y:S01]  /*3fb0*/  IMAD R4, R4, c[0x0][0x280], R5 ;  /* 0x0000a00004047a24 */ /* 0x000fe200078e0205 */
[----:B------:R-:W-:-:S03]  /*3fc0*/  @P0 SHF.R.U32.HI R0, RZ, c[0x0][0x294], R0 ;  /* 0x0000a500ff000a19 */ /* 0x000fc60000011600 */
[----:B------:R-:W-:Y:S01]  /*3fd0*/  IMAD R2, R4, c[0x0][0x350], R2 ;  /* 0x0000d40004027a24 */ /* 0x000fe200078e0202 */
[----:B------:R-:W-:Y:S01]  /*3fe0*/  @P0 IADD3 R6, -R0, RZ, RZ ;  /* 0x000000ff00060210 */ /* 0x000fe20007ffe1ff */
[----:B------:R-:W-:-:S04]  /*3ff0*/  IMAD R3, R4, c[0x0][0x354], R3 ;  /* 0x0000d50004037a24 */ /* 0x000fc800078e0203 */
[----:B------:R-:W-:-:S04]  /*4000*/  @P0 IMAD R6, R6, c[0x0][0x28c], R7 ;  /* 0x0000a30006060a24 */ /* 0x000fc800078e0207 */
[C---:B------:R-:W-:Y:S02]  /*4010*/  @P0 IMAD R2, R6.reuse, c[0x0][0x358], R2 ;  /* 0x0000d60006020a24 */ /* 0x040fe400078e0202 */
[----:B------:R-:W-:-:S05]  /*4020*/  @P0 IMAD R3, R6, c[0x0][0x35c], R3 ;  /* 0x0000d70006030a24 */ /* 0x000fca00078e0203 */
.L_x_553:
[----:B------:R-:W-:-:S04]  /*4030*/  IADD3 R4, P0, R3, c[0x0][0x368], RZ ;  /* 0x0000da0003047a10 */ /* 0x000fc80007f1e0ff */
[----:B------:R-:W-:-:S05]  /*4040*/  IADD3.X R5, RZ, c[0x0][0x36c], RZ, P0, !PT ;  /* 0x0000db00ff057a10 */ /* 0x000fca00007fe4ff */
[----:B------:R-:W2:Y:S01]  /*4050*/  LDG.E.U16 R4, [R4.64] ;  /* 0x0000000404047981 */ /* 0x000ea2000c1e1500 */
[----:B------:R-:W-:Y:S02]  /*4060*/  MOV R3, 0x42fc0000 ;  /* 0x42fc000000037802 */ /* 0x000fe40000000f00 */
[----:B------:R-:W-:Y:S02]  /*4070*/  MOV R8, 0x363d0ada ;  /* 0x363d0ada00087802 */ /* 0x000fe40000000f00 */
        /* <DEDUP_REMOVED lines=27> */
[----:B------:R-:W-:Y:S01]  /*4230*/  STG.E.U16 [R2.64], R5 ;  /* 0x0000000502007986 */ /* 0x000fe2000c101504 */
[----:B------:R-:W-:Y:S05]  /*4240*/  EXIT ;  /* 0x000000000000794d */ /* 0x000fea0003800000 */
.L_x_554:
        /* <DEDUP_REMOVED lines=11> */
.L_x_2687:


//--------------------- .text._ZN2at6native27unrolled_elementwise_kernelIZZZNS0_16sinh_kernel_cudaERNS_18TensorIteratorBaseEENKUlvE0_clEvENKUlvE2_clEvEUlN3c108BFloat16EE_St5arrayIPcLm2EELi4E23TrivialOffsetCalculatorILi1EjESD_NS0_6memory15LoadWithoutCastENSE_16StoreWithoutCastEEEviT_T0_T2_T3_T4_T5_ --------------------------
	.section	.text._ZN2at6native27unrolled_elementwise_kernelIZZZNS0_16sinh_kernel_cudaERNS_18TensorIteratorBaseEENKUlvE0_clEvENKUlvE2_clEvEUlN3c108BFloat16EE_St5arrayIPcLm2EELi4E23TrivialOffsetCalculatorILi1EjESD_NS0_6memory15LoadWithoutCastENSE_16StoreWithoutCastEEEviT_T0_T2_T3_T4_T5_,"ax",@progbits
	.sectioninfo	@"SHI_REGISTERS=24"
	.align	128
        .global         _ZN2at6native27unrolled_elementwise_kernelIZZZNS0_16sinh_kernel_cudaERNS_18TensorIteratorBaseEENKUlvE0_clEvENKUlvE2_clEvEUlN3c108BFloat16EE_St5arrayIPcLm2EELi4E23TrivialOffsetCalculatorILi1EjESD_NS0_6memory15LoadWithoutCastENSE_16StoreWithoutCastEEEviT_T0_T2_T3_T4_T5_
        .type           _ZN2at6native27unrolled_elementwise_kernelIZZZNS0_16sinh_kernel_cudaERNS_18TensorIteratorBaseEENKUlvE0_clEvENKUlvE2_clEvEUlN3c108BFloat16EE_St5arrayIPcLm2EELi4E23TrivialOffsetCalculatorILi1EjESD_NS0_6memory15LoadWithoutCastENSE_16StoreWithoutCastEEEviT_T0_T2_T3_T4_T5_,@function
        .size           _ZN2at6native27unrolled_elementwise_kernelIZZZNS0_16sinh_kernel_cudaERNS_18TensorIteratorBaseEENKUlvE0_clEvENKUlvE2_clEvEUlN3c108BFloat16EE_St5arrayIPcLm2EELi4E23TrivialOffsetCalculatorILi1EjESD_NS0_6memory15LoadWithoutCastENSE_16StoreWithoutCastEEEviT_T0_T2_T3_T4_T5_,(.L_x_2688 - _ZN2at6native27unrolled_elementwise_kernelIZZZNS0_16sinh_kernel_cudaERNS_18TensorIteratorBaseEENKUlvE0_clEvENKUlvE2_clEvEUlN3c108BFloat16EE_St5arrayIPcLm2EELi4E23TrivialOffsetCalculatorILi1EjESD_NS0_6memory15LoadWithoutCastENSE_16StoreWithoutCastEEEviT_T0_T2_T3_T4_T5_)
        .other          _ZN2at6native27unrolled_elementwise_kernelIZZZNS0_16sinh_kernel_cudaERNS_18TensorIteratorBaseEENKUlvE0_clEvENKUlvE2_clEvEUlN3c108BFloat16EE_St5arrayIPcLm2EELi4E23TrivialOffsetCalculatorILi1EjESD_NS0_6memory15LoadWithoutCastENSE_16StoreWithoutCastEEEviT_T0_T2_T3_T4_T5_,@"STO_CUDA_ENTRY STV_DEFAULT"
_ZN2at6native27unrolled_elementwise_kernelIZZZNS0_16sinh_kernel_cudaERNS_18TensorIteratorBaseEENKUlvE0_clEvENKUlvE2_clEvEUlN3c108BFloat16EE_St5arrayIPcLm2EELi4E23TrivialOffsetCalculatorILi1EjESD_NS0_6memory15LoadWithoutCastENSE_16StoreWithoutCastEEEviT_T0_T2_T3_T4_T5_:
.text._ZN2at6native27unrolled_elementwise_kernelIZZZNS0_16sinh_kernel_cudaERNS_18TensorIteratorBaseEENKUlvE0_clEvENKUlvE2_clEvEUlN3c108BFloat16EE_St5arrayIPcLm2EELi4E23TrivialOffsetCalculatorILi1EjESD_NS0_6memory15LoadWithoutCastENSE_16StoreWithoutCastEEEviT_T0_T2_T3_T4_T5_:
[----:B------:R-:W-:Y:S02]  /*0000*/  MOV R1, c[0x0][0x28] ;  /* 0x00000a0000017a02 */ /* 0x000fe40000000f00 */
[----:B------:R-:W0:Y:S01]  /*0010*/  S2R R0, SR_CTAID.X ;  /* 0x0000000000007919 */ /* 0x000e220000002500 */
[----:B------:R-:W-:Y:S01]  /*0020*/  MOV R5, 0xfffffe00 ;  /* 0xfffffe0000057802 */ /* 0x000fe20000000f00 */
[----:B------:R-:W-:Y:S01]  /*0030*/  ULDC.64 UR4, c[0x0][0x118] ;  /* 0x0000460000047ab9 */ /* 0x000fe20000000a00 */
[----:B------:R-:W-:Y:S01]  /*0040*/  PRMT R8, RZ, 0x7610, R8 ;  /* 0x00007610ff087816 */ /* 0x000fe20000000008 */
[----:B------:R-:W1:Y:S01]  /*0050*/  S2R R3, SR_TID.X ;  /* 0x0000000000037919 */ /* 0x000e620000002100 */
[----:B------:R-:W-:Y:S02]  /*0060*/  PRMT R7, RZ, 0x7610, R7 ;  /* 0x00007610ff077816 */ /* 0x000fe40000000007 */
[----:B------:R-:W-:Y:S01]  /*0070*/  PRMT R6, RZ, 0x7610, R6 ;  /* 0x00007610ff067816 */ /* 0x000fe20000000006 */
[----:B0-----:R-:W-:Y:S02]  /*0080*/  IMAD R4, R0, R5, c[0x0][0x160] ;  /* 0x0000580000047624 */ /* 0x001fe400078e0205 */
[----:B-1----:R-:W-:-:S03]  /*0090*/  IMAD.MOV.U32 R5, RZ, RZ, R3 ;  /* 0x000000ffff057224 */ /* 0x002fc600078e0003 */
[----:B------:R-:W-:-:S13]  /*00a0*/  ISETP.GE.AND P0, PT, R3, R4, PT ;  /* 0x000000040300720c */ /* 0x000fda0003f06270 */
[----:B------:R-:W-:-:S04]  /*00b0*/  @!P0 IADD3 R3, R5, 0x80, RZ ;  /* 0x0000008005038810 */ /* 0x000fc80007ffe0ff */
[----:B------:R-:W-:-:S13]  /*00c0*/  ISETP.GE.AND P1, PT, R3, R4, PT ;  /* 0x000000040300720c */ /* 0x000fda0003f26270 */
[C---:B------:R-:W-:Y:S01]  /*00d0*/  @!P1 LEA R10, R0.reuse, R3, 0x9 ;  /* 0x00000003000a9211 */ /* 0x040fe200078e48ff */
[----:B------:R-:W-:Y:S01]  /*00e0*/  @!P1 IMAD.MOV.U32 R11, RZ, RZ, 0x2 ;  /* 0x00000002ff0b9424 */ /* 0x000fe200078e00ff */
[----:B------:R-:W-:Y:S02]  /*00f0*/  @!P1 IADD3 R3, R3, 0x80, RZ ;  /* 0x0000008003039810 */ /* 0x000fe40007ffe0ff */
[----:B------:R-:W-:Y:S01]  /*0100*/  @!P0 LEA R2, R0, R5, 0x9 ;  /* 0x0000000500028211 */ /* 0x000fe200078e48ff */
[----:B------:R-:W-:Y:S01]  /*0110*/  @!P1 IMAD.WIDE.U32 R10, R10, R11, c[0x0][0x170] ;  /* 0x00005c000a0a9625 */ /* 0x000fe200078e000b */
[----:B------:R-:W-:Y:S02]  /*0120*/  ISETP.GE.AND P3, PT, R3, R4, PT ;  /* 0x000000040300720c */ /* 0x000fe40003f66270 */
[----:B------:R-:W-:Y:S02]  /*0130*/  IADD3 R21, R5, 0x80, RZ ;  /* 0x0000008005157810 */ /* 0x000fe40007ffe0ff */
[----:B------:R-:W-:Y:S01]  /*0140*/  PRMT R9, RZ, 0x7610, R9 ;  /* 0x00007610ff097816 */ /* 0x000fe20000000009 */
[----:B------:R0:W5:Y:S08]  /*0150*/  @!P1 LDG.E.U16 R8, [R10.64] ;  /* 0x000000040a089981 */ /* 0x000170000c1e1500 */
[----:B------:R-:W-:-:S02]  /*0160*/  @!P3 LEA R14, R0, R3, 0x9 ;  /* 0x00000003000eb211 */ /* 0x000fc400078e48ff */
[----:B------:R-:W-:Y:S02]  /*0170*/  @!P3 IADD3 R3, R3, 0x80, RZ ;  /* 0x000000800303b810 */ /* 0x000fe40007ffe0ff */
[----:B------:R-:W-:Y:S02]  /*0180*/  @!P3 MOV R15, 0x2 ;  /* 0x00000002000fb802 */ /* 0x000fe40000000f00 */
[----:B------:R-:W-:Y:S01]  /*0190*/  ISETP.GE.AND P2, PT, R3, R4, PT ;  /* 0x000000040300720c */ /* 0x000fe20003f46270 */
[----:B0-----:R-:W-:Y:S01]  /*01a0*/  @!P0 IMAD R10, R0, 0x200, R5 ;  /* 0x00000200000a8824 */ /* 0x001fe200078e0205 */
[C---:B------:R-:W-:Y:S01]  /*01b0*/  IADD3 R17, R5.reuse, 0x100, RZ ;  /* 0x0000010005117810 */ /* 0x040fe20007ffe0ff */
[----:B------:R-:W-:Y:S01]  /*01c0*/  @!P3 IMAD.WIDE.U32 R14, R14, R15, c[0x0][0x170] ;  /* 0x00005c000e0eb625 */ /* 0x000fe200078e000f */
[----:B------:R-:W-:Y:S02]  /*01d0*/  IADD3 R19, R5, 0x180, RZ ;  /* 0x0000018005137810 */ /* 0x000fe40007ffe0ff */
[----:B------:R-:W-:-:S07]  /*01e0*/  @!P0 MOV R11, 0x2 ;  /* 0x00000002000b8802 */ /* 0x000fce0000000f00 */
[----:B------:R-:W-:Y:S01]  /*01f0*/  @!P2 LEA R12, R0, R3, 0x9 ;  /* 0x00000003000ca211 */ /* 0x000fe200078e48ff */
[----:B------:R-:W-:Y:S01]  /*0200*/  @!P2 IMAD.MOV.U32 R13, RZ, RZ, 0x2 ;  /* 0x00000002ff0da424 */ /* 0x000fe200078e00ff */
[----:B------:R-:W-:Y:S01]  /*0210*/  @!P0 MOV R3, 0x2 ;  /* 0x0000000200038802 */ /* 0x000fe20000000f00 */
[----:B------:R-:W-:Y:S01]  /*0220*/  BSSY B0, `(.L_x_555) ;  /* 0x0000028000007945 */ /* 0x000fe20003800000 */
[----:B------:R0:W5:Y:S01]  /*0230*/  @!P3 LDG.E.U16 R7, [R14.64] ;  /* 0x000000040e07b981 */ /* 0x000162000c1e1500 */
[----:B------:R-:W-:Y:S01]  /*0240*/  @!P2 IMAD.WIDE.U32 R12, R12, R13, c[0x0][0x170] ;  /* 0x00005c000c0ca625 */ /* 0x000fe200078e000d */
[----:B------:R-:W-:-:S03]  /*0250*/  @!P0 MOV R5, R21 ;  /* 0x0000001500058202 */ /* 0x000fc60000000f00 */
[----:B------:R-:W-:Y:S01]  /*0260*/  @!P0 IMAD.WIDE.U32 R2, R2, R3, c[0x0][0x170] ;  /* 0x00005c0002028625 */ /* 0x000fe200078e0003 */
[----:B------:R0:W5:Y:S01]  /*0270*/  @!P2 LDG.E.U16 R6, [R12.64] ;  /* 0x000000040c06a981 */ /* 0x000162000c1e1500 */
[-C--:B------:R-:W-:Y:S02]  /*0280*/  ISETP.GE.AND P1, PT, R21, R4.reuse, PT ;  /* 0x000000041500720c */ /* 0x080fe40003f26270 */
[-C--:B------:R-:W-:Y:S01]  /*0290*/  ISETP.GE.AND P2, PT, R17, R4.reuse, PT ;  /* 0x000000041100720c */ /* 0x080fe20003f46270 */
[----:B------:R1:W5:Y:S01]  /*02a0*/  @!P0 LDG.E.U16 R9, [R2.64] ;  /* 0x0000000402098981 */ /* 0x000362000c1e1500 */
[-C--:B------:R-:W-:Y:S02]  /*02b0*/  ISETP.GE.AND P3, PT, R19, R4.reuse, PT ;  /* 0x000000041300720c */ /* 0x080fe40003f66270 */
[----:B------:R-:W-:Y:S01]  /*02c0*/  ISETP.GE.AND P4, PT, R5, R4, PT ;  /* 0x000000040500720c */ /* 0x000fe20003f86270 */
[----:B-1----:R-:W-:Y:S01]  /*02d0*/  @!P0 IMAD.WIDE.U32 R2, R10, R11, c[0x0][0x168] ;  /* 0x00005a000a028625 */ /* 0x002fe200078e000b */
[----:B------:R-:W-:Y:S06]  /*02e0*/  @P0 BRA `(.L_x_556) ;  /* 0x000001b000000947 */ /* 0x000fec0003800000 */
[----:B0----5:R-:W-:Y:S01]  /*02f0*/  PRMT R9, RZ, 0x5410, R9 ;  /* 0x00005410ff097816 */ /* 0x021fe20000000009 */
[----:B------:R-:W-:Y:S01]  /*0300*/  HFMA2.MMA R11, -RZ, RZ, 3.4921875, 0 ;  /* 0x42fc0000ff0b7435 */ /* 0x000fe200000001ff */
[----:B------:R-:W-:-:S03]  /*0310*/  MOV R15, 0x363d0ada ;  /* 0x363d0ada000f7802 */ /* 0x000fc60000000f00 */
        /* <DEDUP_REMOVED lines=24> */
.L_x_556:
[----:B0-----:R-:W-:Y:S05]  /*04a0*/  BSYNC B0 ;  /* 0x0000000000007941 */ /* 0x001fea0003800000 */
.L_x_555:
[----:B------:R-:W-:Y:S01]  /*04b0*/  BSSY B0, `(.L_x_557) ;  /* 0x000001d000007945 */ /* 0x000fe20003800000 */
[----:B------:R-:W-:Y:S05]  /*04c0*/  @P1 BRA `(.L_x_558) ;  /* 0x000001b000001947 */ /* 0x000fea0003800000 */
[----:B-----5:R-:W-:Y:S01]  /*04d0*/  PRMT R8, RZ, 0x5410, R8 ;  /* 0x00005410ff087816 */ /* 0x020fe20000000008 */
[----:B------:R-:W-:Y:S01]  /*04e0*/  HFMA2.MMA R11, -RZ, RZ, 3.4921875, 0 ;  /* 0x42fc0000ff0b7435 */ /* 0x000fe200000001ff */
[----:B------:R-:W-:-:S03]  /*04f0*/  IMAD.MOV.U32 R13, RZ, RZ, 0x363d0ada ;  /* 0x363d0adaff0d7424 */ /* 0x000fc600078e00ff */
        /* <DEDUP_REMOVED lines=24> */
.L_x_558:
[----:B------:R-:W-:Y:S05]  /*0680*/  BSYNC B0 ;  /* 0x0000000000007941 */ /* 0x000fea0003800000 */
.L_x_557:
[----:B------:R-:W-:Y:S01]  /*0690*/  BSSY B0, `(.L_x_559) ;  /* 0x000001d000007945 */ /* 0x000fe20003800000 */
[----:B------:R-:W-:Y:S05]  /*06a0*/  @P2 BRA `(.L_x_560) ;  /* 0x000001b000002947 */ /* 0x000fea0003800000 */
[----:B-----5:R-:W-:Y:S01]  /*06b0*/  PRMT R7, RZ, 0x5410, R7 ;  /* 0x00005410ff077816 */ /* 0x020fe20000000007 */
[----:B------:R-:W-:Y:S01]  /*06c0*/  HFMA2.MMA R15, -RZ, RZ, 0.389892578125, 0.0002090930938720703125 ;  /* 0x363d0adaff0f7435 */ /* 0x000fe200000001ff */
        /* <DEDUP_REMOVED lines=25> */
.L_x_560:
[----:B------:R-:W-:Y:S05]  /*0860*/  BSYNC B0 ;  /* 0x0000000000007941 */ /* 0x000fea0003800000 */
.L_x_559:
[----:B------:R-:W-:Y:S01]  /*0870*/  BSSY B0, `(.L_x_561) ;  /* 0x000001d000007945 */ /* 0x000fe20003800000 */
[----:B------:R-:W-:Y:S05]  /*0880*/  @P3 BRA `(.L_x_562) ;  /* 0x000001b000003947 */ /* 0x000fea0003800000 */
[----:B-----5:R-:W-:Y:S01]  /*0890*/  PRMT R6, RZ, 0x5410, R6 ;  /* 0x00005410ff067816 */ /* 0x020fe20000000006 */
[----:B------:R-:W-:Y:S01]  /*08a0*/  IMAD.MOV.U32 R11, RZ, RZ, 0x42fc0000 ;  /* 0x42fc0000ff0b7424 */ /* 0x000fe200078e00ff */
        /* <DEDUP_REMOVED lines=25> */
.L_x_562:
[----:B------:R-:W-:Y:S05]  /*0a40*/  BSYNC B0 ;  /* 0x0000000000007941 */ /* 0x000fea0003800000 */
.L_x_561:
[----:B-----5:R0:W-:Y:S01]  /*0a50*/  @!P0 STG.E.U16 [R2.64], R9 ;  /* 0x0000000902008986 */ /* 0x0201e2000c101504 */
[----:B------:R-:W-:Y:S01]  /*0a60*/  BSSY B0, `(.L_x_563) ;  /* 0x000000d000007945 */ /* 0x000fe20003800000 */
[----:B------:R-:W-:Y:S05]  /*0a70*/  @P4 BRA `(.L_x_564) ;  /* 0x000000b000004947 */ /* 0x000fea0003800000 */
[----:B0-----:R-:W-:Y:S01]  /*0a80*/  LEA R2, R0, R5, 0x9 ;  /* 0x0000000500027211 */ /* 0x001fe200078e48ff */
[----:B------:R-:W-:Y:S01]  /*0a90*/  IMAD.MOV.U32 R9, RZ, RZ, 0x2 ;  /* 0x00000002ff097424 */ /* 0x000fe200078e00ff */
[----:B------:R-:W-:Y:S02]  /*0aa0*/  IADD3 R5, R5, 0x80, RZ ;  /* 0x0000008005057810 */ /* 0x000fe40007ffe0ff */
[----:B------:R-:W-:Y:S01]  /*0ab0*/  PRMT R10, R7, 0x7610, R10 ;  /* 0x00007610070a7816 */ /* 0x000fe2000000000a */
[----:B------:R-:W-:Y:S01]  /*0ac0*/  IMAD.WIDE.U32 R2, R2, R9, c[0x0][0x168] ;  /* 0x00005a0002027625 */ /* 0x000fe200078e0009 */
[----:B------:R-:W-:-:S04]  /*0ad0*/  ISETP.GE.AND P0, PT, R5, R4, PT ;  /* 0x000000040500720c */ /* 0x000fc80003f06270 */
[----:B------:R0:W-:Y:S09]  /*0ae0*/  STG.E.U16 [R2.64], R8 ;  /* 0x0000000802007986 */ /* 0x0001f2000c101504 */
[----:B------:R-:W-:Y:S02]  /*0af0*/  @!P0 LEA R6, R0, R5, 0x9 ;  /* 0x0000000500068211 */ /* 0x000fe400078e48ff */
[----:B------:R-:W-:-:S03]  /*0b00*/  @!P0 IADD3 R5, R5, 0x80, RZ ;  /* 0x0000008005058810 */ /* 0x000fc60007ffe0ff */
[----:B------:R-:W-:-:S05]  /*0b10*/  @!P0 IMAD.WIDE.U32 R6, R6, R9, c[0x0][0x168] ;  /* 0x00005a0006068625 */ /* 0x000fca00078e0009 */
[----:B------:R0:W-:Y:S02]  /*0b20*/  @!P0 STG.E.U16 [R6.64], R10 ;  /* 0x0000000a06008986 */ /* 0x0001e4000c101504 */
.L_x_564:
[----:B------:R-:W-:Y:S05]  /*0b30*/  BSYNC B0 ;  /* 0x0000000000007941 */ /* 0x000fea0003800000 */
.L_x_563:
[----:B------:R-:W-:-:S13]  /*0b40*/  ISETP.GE.AND P0, PT, R5, R4, PT ;  /* 0x000000040500720c */ /* 0x000fda0003f06270 */
[----:B------:R-:W-:Y:S05]  /*0b50*/  @P0 EXIT ;  /* 0x000000000000094d */ /* 0x000fea0003800000 */
[----:B0-----:R-:W-:Y:S01]  /*0b60*/  HFMA2.MMA R3, -RZ, RZ, 0, 1.1920928955078125e-07 ;  /* 0x00000002ff037435 */ /* 0x001fe200000001ff */
[----:B------:R-:W-:-:S09]  /*0b70*/  LEA R2, R0, R5, 0x9 ;  /* 0x0000000500027211 */ /* 0x000fd200078e48ff */
[----:B------:R-:W-:-:S05]  /*0b80*/  IMAD.WIDE.U32 R2, R2, R3, c[0x0][0x168] ;  /* 0x00005a0002027625 */ /* 0x000fca00078e0003 */
[----:B------:R-:W-:Y:S01]  /*0b90*/  STG.E.U16 [R2.64], R13 ;  /* 0x0000000d02007986 */ /* 0x000fe2000c101504 */
[----:B------:R-:W-:Y:S05]  /*0ba0*/  EXIT ;  /* 0x000000000000794d */ /* 0x000fea0003800000 */
.L_x_565:
        /* <DEDUP_REMOVED lines=13> */
.L_x_2688:


//--------------------- .text._ZN2at6native29vectorized_elementwise_kernelILi2EZZZNS0_16sinh_kernel_cudaERNS_18TensorIteratorBaseEENKUlvE0_clEvENKUlvE2_clEvEUlN3c108BFloat16EE_St5arrayIPcLm2EEEEviT0_T1_ --------------------------
	.section	.text._ZN2at6native29vectorized_elementwise_kernelILi2EZZZNS0_16sinh_kernel_cudaERNS_18TensorIteratorBaseEENKUlvE0_clEvENKUlvE2_clEvEUlN3c108BFloat16EE_St5arrayIPcLm2EEEEviT0_T1_,"ax",@progbits
	.sectioninfo	@"SHI_REGISTERS=30"
	.align	128
        .global         _ZN2at6native29vectorized_elementwise_kernelILi2EZZZNS0_16sinh_kernel_cudaERNS_18TensorIteratorBaseEENKUlvE0_clEvENKUlvE2_clEvEUlN3c108BFloat16EE_St5arrayIPcLm2EEEEviT0_T1_
        .type           _ZN2at6native29vectorized_elementwise_kernelILi2EZZZNS0_16sinh_kernel_cudaERNS_18TensorIteratorBaseEENKUlvE0_clEvENKUlvE2_clEvEUlN3c108BFloat16EE_St5arrayIPcLm2EEEEviT0_T1_,@function
        .size           _ZN2at6native29vectorized_elementwise_kernelILi2EZZZNS0_16sinh_kernel_cudaERNS_18TensorIteratorBaseEENKUlvE0_clEvENKUlvE2_clEvEUlN3c108BFloat16EE_St5arrayIPcLm2EEEEviT0_T1_,(.L_x_2689 - _ZN2at6native29vectorized_elementwise_kernelILi2EZZZNS0_16sinh_kernel_cudaERNS_18TensorIteratorBaseEENKUlvE0_clEvENKUlvE2_clEvEUlN3c108BFloat16EE_St5arrayIPcLm2EEEEviT0_T1_)
        .other          _ZN2at6native29vectorized_elementwise_kernelILi2EZZZNS0_16sinh_kernel_cudaERNS_18TensorIteratorBaseEENKUlvE0_clEvENKUlvE2_clEvEUlN3c108BFloat16EE_St5arrayIPcLm2EEEEviT0_T1_,@"STO_CUDA_ENTRY STV_DEFAULT"
_ZN2at6native29vectorized_elementwise_kernelILi2EZZZNS0_16sinh_kernel_cudaERNS_18TensorIteratorBaseEENKUlvE0_clEvENKUlvE2_clEvEUlN3c108BFloat16EE_St5arrayIPcLm2EEEEviT0_T1_:
.text._ZN2at6native29vectorized_elementwise_kernelILi2EZZZNS0_16sinh_kernel_cudaERNS_18TensorIteratorBaseEENKUlvE0_clEvENKUlvE2_clEvEUlN3c108BFloat16EE_St5arrayIPcLm2EEEEviT0_T1_:
[----:B------:R-:W-:Y:S02]  /*0000*/  MOV R1, c[0x0][0x28] ;  /* 0x00000a0000017a02 */ /* 0x000fe40000000f00 */
[----:B------:R-:W0:Y:S01]  /*0010*/  S2R R0, SR_CTAID.X ;  /* 0x0000000000007919 */ /* 0x000e220000002500 */
[----:B------:R-:W-:Y:S01]  /*0020*/  ULDC.64 UR4, c[0x0][0x118] ;  /* 0x0000460000047ab9 */ /* 0x000fe20000000a00 */
[----:B0-----:R-:W-:-:S04]  /*0030*/  SHF.L.U32 R0, R0, 0xa, RZ ;  /* 0x0000000a00007819 */ /* 0x001fc800000006ff */
[----:B------:R-:W-:-:S04]  /*0040*/  IADD3 R15, -R0, c[0x0][0x160], RZ ;  /* 0x00005800000f7a10 */ /* 0x000fc80007ffe1ff */
[----:B------:R-:W-:-:S13]  /*0050*/  ISETP.GE.U32.AND P0, PT, R15, 0x400, PT ;  /* 0x000004000f00780c */ /* 0x000fda0003f06070 */
[----:B------:R-:W-:Y:S05]  /*0060*/  @!P0 BRA `(.L_x_566) ;  /* 0x00000d5000008947 */ /* 0x000fea0003800000 */
[----:B------:R-:W0:Y:S01]  /*0070*/  S2R R4, SR_TID.X ;  /* 0x0000000000047919 */ /* 0x000e220000002100 */
[----:B------:R-:W-:-:S10]  /*0080*/  HFMA2.MMA R3, -RZ, RZ, 0, 1.1920928955078125e-07 ;  /* 0x00000002ff037435 */ /* 0x000fd400000001ff */
[----:B------:R-:W-:-:S06]  /*0090*/  IMAD.WIDE R6, R0, R3, c[0x0][0x170] ;  /* 0x00005c0000067625 */ /* 0x000fcc00078e0203 */
[----:B0-----:R-:W-:-:S05]  /*00a0*/  IMAD.WIDE.U32 R10, R4, 0x4, R6 ;  /* 0x00000004040a7825 */ /* 0x001fca00078e0006 */
[----:B------:R-:W2:Y:S04]  /*00b0*/  LDG.E R13, [R10.64] ;  /* 0x000000040a0d7981 */ /* 0x000ea8000c1e1900 */
[----:B------:R2:W3:Y:S04]  /*00c0*/  LDG.E R9, [R10.64+0x200] ;  /* 0x000200040a097981 */ /* 0x0004e8000c1e1900 */
[----:B------:R2:W4:Y:S04]  /*00d0*/  LDG.E R6, [R10.64+0x400] ;  /* 0x000400040a067981 */ /* 0x000528000c1e1900 */
[----:B------:R2:W5:Y:S01]  /*00e0*/  LDG.E R12, [R10.64+0x600] ;  /* 0x000600040a0c7981 */ /* 0x000562000c1e1900 */
[----:B------:R-:W-:-:S02]  /*00f0*/  MOV R14, 0x42fc0000 ;  /* 0x42fc0000000e7802 */ /* 0x000fc40000000f00 */
[--C-:B--2---:R-:W-:Y:S02]  /*0100*/  PRMT R11, RZ, 0x5410, R13.reuse ;  /* 0x00005410ff0b7816 */ /* 0x104fe4000000000d */
[----:B------:R-:W-:Y:S02]  /*0110*/  PRMT R13, RZ, 0x7610, R13 ;  /* 0x00007610ff0d7816 */ /* 0x000fe4000000000d */
[--C-:B---3--:R-:W-:Y:S01]  /*0120*/  PRMT R10, RZ, 0x5410, R9.reuse ;  /* 0x00005410ff0a7816 */ /* 0x108fe20000000009 */
[----:B------:R-:W-:Y:S01]  /*0130*/  FMUL.FTZ R2, |R11|, 1.4426950216293334961 ;  /* 0x3fb8aa3b0b027820 */ /* 0x000fe20000410200 */
[----:B------:R-:W-:Y:S01]  /*0140*/  PRMT R9, RZ, 0x7610, R9 ;  /* 0x00007610ff097816 */ /* 0x000fe20000000009 */
[----:B------:R-:W-:Y:S02]  /*0150*/  FMUL.FTZ R7, |R13|, 1.4426950216293334961 ;  /* 0x3fb8aa3b0d077820 */ /* 0x000fe40000410200 */
[----:B------:R-:W0:Y:S01]  /*0160*/  FRND.TRUNC R5, R2 ;  /* 0x0000000200057307 */ /* 0x000e22000020d000 */
[----:B------:R-:W-:-:S02]  /*0170*/  FMUL.FTZ R19, |R10|, 1.4426950216293334961 ;  /* 0x3fb8aa3b0a137820 */ /* 0x000fc40000410200 */
[----:B------:R-:W-:Y:S02]  /*0180*/  FMUL.FTZ R21, R13, R13 ;  /* 0x0000000d0d157220 */ /* 0x000fe40000410000 */
[----:B------:R-:W-:-:S03]  /*0190*/  FMUL.FTZ R25, R10, R10 ;  /* 0x0000000a0a197220 */ /* 0x000fc60000410000 */
[----:B------:R-:W1:Y:S01]  /*01a0*/  FRND.TRUNC R7, R7 ;  /* 0x0000000700077307 */ /* 0x000e62000020d000 */
[----:B0-----:R-:W-:-:S07]  /*01b0*/  FSETP.GT.FTZ.AND P0, PT, |R5|, 126, PT ;  /* 0x42fc00000500780b */ /* 0x001fce0003f14200 */
[----:B------:R-:W0:Y:S01]  /*01c0*/  FRND.TRUNC R19, R19 ;  /* 0x0000001300137307 */ /* 0x000e22000020d000 */
[----:B------:R-:W-:-:S04]  /*01d0*/  LOP3.LUT R8, R14, 0x80000000, R5, 0xb8, !PT ;  /* 0x800000000e087812 */ /* 0x000fc800078eb805 */
[----:B------:R-:W-:Y:S02]  /*01e0*/  FSEL R8, R8, R5, P0 ;  /* 0x0000000508087208 */ /* 0x000fe40000000000 */
[----:B-1----:R-:W-:Y:S02]  /*01f0*/  FSETP.GT.FTZ.AND P0, PT, |R7|, 126, PT ;  /* 0x42fc00000700780b */ /* 0x002fe40003f14200 */
[----:B------:R-:W-:Y:S01]  /*0200*/  LOP3.LUT R2, R14, 0x80000000, R7, 0xb8, !PT ;  /* 0x800000000e027812 */ /* 0x000fe200078eb807 */
[----:B------:R-:W-:-:S03]  /*0210*/  FFMA.FTZ R5, R8, -0.69314718246459960938, |R11| ;  /* 0xbf31721808057823 */ /* 0x000fc6000001040b */
[----:B------:R-:W-:Y:S01]  /*0220*/  FSEL R16, R2, R7, P0 ;  /* 0x0000000702107208 */ /* 0x000fe20000000000 */
[C---:B------:R-:W-:Y:S02]  /*0230*/  FFMA.FTZ R5, R8.reuse, 1.9046542121259335545e-09, R5 ;  /* 0x3102e30808057823 */ /* 0x040fe40000010005 */
[----:B------:R-:W-:Y:S01]  /*0240*/  FADD.FTZ R8, R8, 12583037 ;  /* 0x4b40007d08087421 */ /* 0x000fe20000010000 */
[----:B0-----:R-:W-:Y:S01]  /*0250*/  FSETP.GT.FTZ.AND P0, PT, |R19|, 126, PT ;  /* 0x42fc00001300780b */ /* 0x001fe20003f14200 */
[----:B------:R-:W-:Y:S01]  /*0260*/  FFMA.FTZ R7, R16, -0.69314718246459960938, |R13| ;  /* 0xbf31721810077823 */ /* 0x000fe2000001040d */
[----:B------:R-:W-:Y:S01]  /*0270*/  LOP3.LUT R22, R14, 0x80000000, R19, 0xb8, !PT ;  /* 0x800000000e167812 */ /* 0x000fe200078eb813 */
[----:B------:R-:W-:Y:S01]  /*0280*/  FMUL.FTZ R5, R5, 1.4426950216293334961 ;  /* 0x3fb8aa3b05057820 */ /* 0x000fe20000410000 */
[----:B------:R-:W-:Y:S01]  /*0290*/  SHF.L.U32 R20, R8, 0x17, RZ ;  /* 0x0000001708147819 */ /* 0x000fe200000006ff */
[C---:B------:R-:W-:Y:S01]  /*02a0*/  FFMA.FTZ R7, R16.reuse, 1.9046542121259335545e-09, R7 ;  /* 0x3102e30810077823 */ /* 0x040fe20000010007 */
[----:B------:R-:W-:Y:S01]  /*02b0*/  HFMA2.MMA R8, -RZ, RZ, 0.389892578125, 0.0002090930938720703125 ;  /* 0x363d0adaff087435 */ /* 0x000fe200000001ff */
[----:B------:R-:W-:Y:S01]  /*02c0*/  FADD.FTZ R16, R16, 12583037 ;  /* 0x4b40007d10107421 */ /* 0x000fe20000010000 */
[----:B------:R-:W-:Y:S01]  /*02d0*/  FSEL R19, R22, R19, P0 ;  /* 0x0000001316137208 */ /* 0x000fe20000000000 */
[----:B------:R-:W0:Y:S01]  /*02e0*/  MUFU.EX2 R5, R5 ;  /* 0x0000000500057308 */ /* 0x000e220000000800 */
[----:B------:R-:W-:Y:S01]  /*02f0*/  FMUL.FTZ R15, R7, 1.4426950216293334961 ;  /* 0x3fb8aa3b070f7820 */ /* 0x000fe20000410000 */
[C---:B------:R-:W-:Y:S01]  /*0300*/  FSETP.GE.FTZ.AND P0, PT, |R11|.reuse, 1, PT ;  /* 0x3f8000000b00780b */ /* 0x040fe20003f16200 */
[----:B------:R-:W-:Y:S01]  /*0310*/  FMUL.FTZ R7, R11, R11 ;  /* 0x0000000b0b077220 */ /* 0x000fe20000410000 */
[----:B------:R-:W-:Y:S01]  /*0320*/  SHF.L.U32 R16, R16, 0x17, RZ ;  /* 0x0000001710107819 */ /* 0x000fe200000006ff */
[----:B------:R-:W-:-:S02]  /*0330*/  FFMA.FTZ R24, R19, -0.69314718246459960938, |R10| ;  /* 0xbf31721813187823 */ /* 0x000fc4000001040a */
[----:B------:R-:W-:Y:S01]  /*0340*/  FFMA.FTZ R2, R7, R8, 0.00019836159481201320887 ;  /* 0x394fff4907027423 */ /* 0x000fe20000010008 */
[----:B------:R-:W1:Y:S01]  /*0350*/  MUFU.EX2 R15, R15 ;  /* 0x0000000f000f7308 */ /* 0x000e620000000800 */
[----:B------:R-:W-:Y:S02]  /*0360*/  FFMA.FTZ R24, R19, 1.9046542121259335545e-09, R24 ;  /* 0x3102e30813187823 */ /* 0x000fe40000010018 */
[----:B------:R-:W-:Y:S02]  /*0370*/  FFMA.FTZ R2, R7, R2, 0.0083333496004343032837 ;  /* 0x3c08889a07027423 */ /* 0x000fe40000010002 */
[----:B------:R-:W-:Y:S02]  /*0380*/  FFMA.FTZ R22, R21, R8, 0.00019836159481201320887 ;  /* 0x394fff4915167423 */ /* 0x000fe40000010008 */
[----:B------:R-:W-:Y:S02]  /*0390*/  FFMA.FTZ R18, R7, R2, 0.16666667163372039795 ;  /* 0x3e2aaaab07127423 */ /* 0x000fe40000010002 */
[----:B0-----:R-:W-:-:S02]  /*03a0*/  FMUL.FTZ R20, R20, R5 ;  /* 0x0000000514147220 */ /* 0x001fc40000410000 */
[----:B------:R-:W-:Y:S02]  /*03b0*/  FMUL.FTZ R5, |R9|, 1.4426950216293334961 ;  /* 0x3fb8aa3b09057820 */ /* 0x000fe40000410200 */
[----:B------:R-:W0:Y:S01]  /*03c0*/  MUFU.RCP R17, R20 ;  /* 0x0000001400117308 */ /* 0x000e220000001000 */
[----:B------:R-:W-:Y:S01]  /*03d0*/  FMUL.FTZ R18, R7, R18 ;  /* 0x0000001207127220 */ /* 0x000fe20000410000 */
[--C-:B----4-:R-:W-:Y:S01]  /*03e0*/  PRMT R7, RZ, 0x5410, R6.reuse ;  /* 0x00005410ff077816 */ /* 0x110fe20000000006 */
[----:B-1----:R-:W-:Y:S01]  /*03f0*/  FMUL.FTZ R2, R16, R15 ;  /* 0x0000000f10027220 */ /* 0x002fe20000410000 */
[----:B------:R-:W-:Y:S01]  /*0400*/  PRMT R6, RZ, 0x7610, R6 ;  /* 0x00007610ff067816 */ /* 0x000fe20000000006 */
[----:B------:R-:W-:Y:S02]  /*0410*/  FMUL.FTZ R26, R24, 1.4426950216293334961 ;  /* 0x3fb8aa3b181a7820 */ /* 0x000fe40000410000 */
[----:B------:R-:W-:Y:S01]  /*0420*/  FMUL.FTZ R23, |R7|, 1.4426950216293334961 ;  /* 0x3fb8aa3b07177820 */ /* 0x000fe20000410200 */
[----:B------:R-:W-:Y:S01]  /*0430*/  MUFU.RCP R16, R2 ;  /* 0x0000000200107308 */ /* 0x000fe20000001000 */
[----:B------:R-:W-:-:S02]  /*0440*/  FFMA.FTZ R22, R21, R22, 0.0083333496004343032837 ;  /* 0x3c08889a15167423 */ /* 0x000fc40000010016 */
[----:B------:R-:W-:Y:S02]  /*0450*/  FADD.FTZ R19, R19, 12583037 ;  /* 0x4b40007d13137421 */ /* 0x000fe40000010000 */
[----:B------:R-:W-:-:S03]  /*0460*/  FFMA.FTZ R22, R21, R22, 0.16666667163372039795 ;  /* 0x3e2aaaab15167423 */ /* 0x000fc60000010016 */
[----:B------:R-:W1:Y:S01]  /*0470*/  FRND.TRUNC R5, R5 ;  /* 0x0000000500057307 */ /* 0x000e62000020d000 */
[----:B0-----:R-:W-:Y:S02]  /*0480*/  FMUL.FTZ R15, R17, -0.125 ;  /* 0xbe000000110f7820 */ /* 0x001fe40000410000 */
[----:B------:R-:W-:Y:S02]  /*0490*/  FMUL.FTZ R22, R21, R22 ;  /* 0x0000001615167220 */ /* 0x000fe40000410000 */
[----:B------:R-:W-:Y:S02]  /*04a0*/  FFMA.FTZ R20, R20, 2, R15 ;  /* 0x4000000014147823 */ /* 0x000fe4000001000f */
[----:B------:R-:W-:Y:S01]  /*04b0*/  FMUL.FTZ R17, |R6|, 1.4426950216293334961 ;  /* 0x3fb8aa3b06117820 */ /* 0x000fe20000410200 */
[----:B------:R0:W2:Y:S01]  /*04c0*/  FRND.TRUNC R15, R23 ;  /* 0x00000017000f7307 */ /* 0x0000a2000020d000 */
[----:B-1----:R-:W-:Y:S01]  /*04d0*/  FSETP.GT.FTZ.AND P1, PT, |R5|, 126, PT ;  /* 0x42fc00000500780b */ /* 0x002fe20003f34200 */
[----:B0-----:R-:W-:Y:S01]  /*04e0*/  FMUL.FTZ R23, R16, -0.125 ;  /* 0xbe00000010177820 */ /* 0x001fe20000410000 */
[----:B------:R-:W-:-:S05]  /*04f0*/  LOP3.LUT R16, R14, 0x80000000, R5, 0xb8, !PT ;  /* 0x800000000e107812 */ /* 0x000fca00078eb805 */
[----:B------:R-:W0:Y:S01]  /*0500*/  FRND.TRUNC R17, R17 ;  /* 0x0000001100117307 */ /* 0x000e22000020d000 */
[----:B------:R-:W-:Y:S01]  /*0510*/  FFMA.FTZ R24, R2, 2, R23 ;  /* 0x4000000002187823 */ /* 0x000fe20000010017 */
[----:B------:R-:W-:Y:S02]  /*0520*/  FSEL R16, R16, R5, P1 ;  /* 0x0000000510107208 */ /* 0x000fe40000800000 */
[----:B------:R-:W-:Y:S02]  /*0530*/  FSETP.GE.FTZ.AND P1, PT, |R13|, 1, PT ;  /* 0x3f8000000d00780b */ /* 0x000fe40003f36200 */
[----:B------:R-:W-:Y:S02]  /*0540*/  LOP3.LUT R2, R20, 0x80000000, R11, 0xb8, !PT ;  /* 0x8000000014027812 */ /* 0x000fe400078eb80b */
[----:B------:R0:W1:Y:S01]  /*0550*/  MUFU.EX2 R23, R26 ;  /* 0x0000001a00177308 */ /* 0x0000620000000800 */
[----:B------:R-:W-:Y:S01]  /*0560*/  FFMA.FTZ R27, R16, -0.69314718246459960938, |R9| ;  /* 0xbf317218101b7823 */ /* 0x000fe20000010409 */
[--C-:B-----5:R-:W-:Y:S01]  /*0570*/  PRMT R5, RZ, 0x5410, R12.reuse ;  /* 0x00005410ff057816 */ /* 0x120fe2000000000c */
[----:B------:R-:W-:Y:S01]  /*0580*/  @!P0 FFMA.FTZ R2, R11, R18, R11 ;  /* 0x000000120b028223 */ /* 0x000fe2000001000b */
[----:B------:R-:W-:Y:S01]  /*0590*/  LOP3.LUT R11, R24, 0x80000000, R13, 0xb8, !PT ;  /* 0x80000000180b7812 */ /* 0x000fe200078eb80d */
[----:B------:R-:W-:Y:S01]  /*05a0*/  FFMA.FTZ R18, R25, R8, 0.00019836159481201320887 ;  /* 0x394fff4919127423 */ /* 0x000fe20000010008 */
[----:B------:R-:W-:Y:S01]  /*05b0*/  PRMT R12, RZ, 0x7610, R12 ;  /* 0x00007610ff0c7816 */ /* 0x000fe2000000000c */
[----:B------:R-:W-:Y:S01]  /*05c0*/  FFMA.FTZ R27, R16, 1.9046542121259335545e-09, R27 ;  /* 0x3102e308101b7823 */ /* 0x000fe2000001001b */
[----:B--2---:R-:W-:Y:S01]  /*05d0*/  FSETP.GT.FTZ.AND P0, PT, |R15|, 126, PT ;  /* 0x42fc00000f00780b */ /* 0x004fe20003f14200 */
[----:B------:R-:W-:Y:S01]  /*05e0*/  FMUL.FTZ R21, |R5|, 1.4426950216293334961 ;  /* 0x3fb8aa3b05157820 */ /* 0x000fe20000410200 */
[----:B0-----:R-:W-:Y:S01]  /*05f0*/  LOP3.LUT R26, R14, 0x80000000, R17, 0xb8, !PT ;  /* 0x800000000e1a7812 */ /* 0x001fe200078eb811 */
[----:B------:R-:W-:Y:S01]  /*0600*/  @!P1 FFMA.FTZ R11, R13, R22, R13 ;  /* 0x000000160d0b9223 */ /* 0x000fe2000001000d */
[----:B------:R-:W-:Y:S01]  /*0610*/  FSETP.GE.FTZ.AND P1, PT, |R9|, 1, PT ;  /* 0x3f8000000900780b */ /* 0x000fe20003f36200 */
[----:B------:R-:W-:Y:S01]  /*0620*/  FFMA.FTZ R22, R25, R18, 0.0083333496004343032837 ;  /* 0x3c08889a19167423 */ /* 0x000fe20000010012 */
[----:B------:R-:W-:Y:S01]  /*0630*/  SHF.L.U32 R18, R19, 0x17, RZ ;  /* 0x0000001713127819 */ /* 0x000fe200000006ff */
[----:B------:R-:W-:Y:S01]  /*0640*/  FMUL.FTZ R20, R27, 1.4426950216293334961 ;  /* 0x3fb8aa3b1b147820 */ /* 0x000fe20000410000 */
[----:B------:R-:W-:Y:S01]  /*0650*/  FRND.TRUNC R21, R21 ;  /* 0x0000001500157307 */ /* 0x000fe2000020d000 */
[----:B------:R-:W-:Y:S01]  /*0660*/  FMUL.FTZ R27, R9, R9 ;  /* 0x00000009091b7220 */ /* 0x000fe20000410000 */
[----:B------:R-:W-:Y:S01]  /*0670*/  FSETP.GE.FTZ.AND P2, PT, |R5|, 1, PT ;  /* 0x3f8000000500780b */ /* 0x000fe20003f56200 */
[----:B------:R-:W-:Y:S01]  /*0680*/  FFMA.FTZ R22, R25, R22, 0.16666667163372039795 ;  /* 0x3e2aaaab19167423 */ /* 0x000fe20000010016 */
[----:B------:R-:W-:Y:S01]  /*0690*/  FSETP.GE.FTZ.AND P3, PT, |R12|, 1, PT ;  /* 0x3f8000000c00780b */ /* 0x000fe20003f76200 */
[----:B-1----:R-:W-:Y:S01]  /*06a0*/  FMUL.FTZ R19, R18, R23 ;  /* 0x0000001712137220 */ /* 0x002fe20000410000 */
[----:B------:R-:W-:Y:S01]  /*06b0*/  F2FP.BF16.PACK_AB R11, R11, R2 ;  /* 0x000000020b0b723e */ /* 0x000fe200000010ff */
[----:B------:R-:W-:Y:S01]  /*06c0*/  FFMA.FTZ R18, R27, R8, 0.00019836159481201320887 ;  /* 0x394fff491b127423 */ /* 0x000fe20000010008 */
[----:B------:R-:W0:Y:S01]  /*06d0*/  MUFU.EX2 R20, R20 ;  /* 0x0000001400147308 */ /* 0x000e220000000800 */
[----:B------:R-:W-:-:S02]  /*06e0*/  FMUL.FTZ R13, R25, R22 ;  /* 0x00000016190d7220 */ /* 0x000fc40000410000 */
[----:B------:R-:W-:Y:S02]  /*06f0*/  FMUL.FTZ R23, |R12|, 1.4426950216293334961 ;  /* 0x3fb8aa3b0c177820 */ /* 0x000fe40000410200 */
[C---:B------:R-:W-:Y:S01]  /*0700*/  FFMA.FTZ R24, R27.reuse, R18, 0.0083333496004343032837 ;  /* 0x3c08889a1b187423 */ /* 0x040fe20000010012 */
[----:B------:R-:W-:Y:S01]  /*0710*/  LOP3.LUT R18, R14, 0x80000000, R15, 0xb8, !PT ;  /* 0x800000000e127812 */ /* 0x000fe200078eb80f */
[----:B------:R-:W-:Y:S01]  /*0720*/  FADD.FTZ R16, R16, 12583037 ;  /* 0x4b40007d10107421 */ /* 0x000fe20000010000 */
[----:B------:R-:W1:Y:S01]  /*0730*/  MUFU.RCP R22, R19 ;  /* 0x0000001300167308 */ /* 0x000e620000001000 */
[C---:B------:R-:W-:Y:S01]  /*0740*/  FFMA.FTZ R24, R27.reuse, R24, 0.16666667163372039795 ;  /* 0x3e2aaaab1b187423 */ /* 0x040fe20000010018 */
[----:B------:R-:W-:Y:S02]  /*0750*/  FSEL R18, R18, R15, P0 ;  /* 0x0000000f12127208 */ /* 0x000fe40000000000 */
[----:B------:R-:W-:Y:S01]  /*0760*/  SHF.L.U32 R15, R16, 0x17, RZ ;  /* 0x00000017100f7819 */ /* 0x000fe200000006ff */
[----:B------:R-:W-:Y:S01]  /*0770*/  FMUL.FTZ R16, R27, R24 ;  /* 0x000000181b107220 */ /* 0x000fe20000410000 */
[----:B------:R-:W-:Y:S01]  /*0780*/  FSETP.GT.FTZ.AND P0, PT, |R17|, 126, PT ;  /* 0x42fc00001100780b */ /* 0x000fe20003f14200 */
[----:B------:R-:W-:Y:S01]  /*0790*/  FFMA.FTZ R27, R18, -0.69314718246459960938, |R7| ;  /* 0xbf317218121b7823 */ /* 0x000fe20000010407 */
[----:B------:R-:W2:Y:S01]  /*07a0*/  FRND.TRUNC R23, R23 ;  /* 0x0000001700177307 */ /* 0x000ea2000020d000 */
[----:B0-----:R-:W-:Y:S01]  /*07b0*/  FMUL.FTZ R15, R15, R20 ;  /* 0x000000140f0f7220 */ /* 0x001fe20000410000 */
[----:B------:R-:W-:Y:S01]  /*07c0*/  FSEL R17, R26, R17, P0 ;  /* 0x000000111a117208 */ /* 0x000fe20000000000 */
[C---:B------:R-:W-:Y:S01]  /*07d0*/  FFMA.FTZ R27, R18.reuse, 1.9046542121259335545e-09, R27 ;  /* 0x3102e308121b7823 */ /* 0x040fe2000001001b */
[----:B------:R-:W-:Y:S01]  /*07e0*/  FSETP.GT.FTZ.AND P0, PT, |R21|, 126, PT ;  /* 0x42fc00001500780b */ /* 0x000fe20003f14200 */
[----:B------:R-:W-:Y:S01]  /*07f0*/  FADD.FTZ R18, R18, 12583037 ;  /* 0x4b40007d12127421 */ /* 0x000fe20000010000 */
[----:B------:R-:W-:Y:S01]  /*0800*/  LOP3.LUT R24, R14, 0x80000000, R21, 0xb8, !PT ;  /* 0x800000000e187812 */ /* 0x000fe200078eb815 */
[----:B-1----:R-:W-:-:S02]  /*0810*/  FMUL.FTZ R20, R22, -0.125 ;  /* 0xbe00000016147820 */ /* 0x002fc40000410000 */
[----:B------:R-:W0:Y:S02]  /*0820*/  MUFU.RCP R22, R15 ;  /* 0x0000000f00167308 */ /* 0x000e240000001000 */
[----:B------:R-:W-:Y:S01]  /*0830*/  FFMA.FTZ R25, R19, 2, R20 ;  /* 0x4000000013197823 */ /* 0x000fe20000010014 */
[----:B------:R-:W-:Y:S01]  /*0840*/  FSEL R20, R24, R21, P0 ;  /* 0x0000001518147208 */ /* 0x000fe20000000000 */
[----:B------:R-:W-:Y:S01]  /*0850*/  FMUL.FTZ R24, R27, 1.4426950216293334961 ;  /* 0x3fb8aa3b1b187820 */ /* 0x000fe20000410000 */
[----:B--2---:R-:W-:Y:S01]  /*0860*/  LOP3.LUT R26, R14, 0x80000000, R23, 0xb8, !PT ;  /* 0x800000000e1a7812 */ /* 0x004fe200078eb817 */
[----:B------:R-:W-:Y:S01]  /*0870*/  FFMA.FTZ R14, R17, -0.69314718246459960938, |R6| ;  /* 0xbf317218110e7823 */ /* 0x000fe20000010406 */
[----:B------:R-:W-:Y:S01]  /*0880*/  FSETP.GT.FTZ.AND P0, PT, |R23|, 126, PT ;  /* 0x42fc00001700780b */ /* 0x000fe20003f14200 */
[----:B------:R-:W-:Y:S02]  /*0890*/  FFMA.FTZ R21, R20, -0.69314718246459960938, |R5| ;  /* 0xbf31721814157823 */ /* 0x000fe40000010405 */
[----:B------:R-:W-:Y:S01]  /*08a0*/  MUFU.EX2 R24, R24 ;  /* 0x0000001800187308 */ /* 0x000fe20000000800 */
[----:B------:R-:W-:Y:S01]  /*08b0*/  FFMA.FTZ R14, R17, 1.9046542121259335545e-09, R14 ;  /* 0x3102e308110e7823 */ /* 0x000fe2000001000e */
[----:B------:R-:W-:Y:S01]  /*08c0*/  FSEL R19, R26, R23, P0 ;  /* 0x000000171a137208 */ /* 0x000fe20000000000 */
[----:B------:R-:W-:Y:S01]  /*08d0*/  FFMA.FTZ R21, R20, 1.9046542121259335545e-09, R21 ;  /* 0x3102e30814157823 */ /* 0x000fe20000010015 */
[----:B------:R-:W-:Y:S01]  /*08e0*/  FSETP.GE.FTZ.AND P0, PT, |R10|, 1, PT ;  /* 0x3f8000000a00780b */ /* 0x000fe20003f16200 */
[----:B------:R-:W-:-:S02]  /*08f0*/  FMUL.FTZ R23, R14, 1.4426950216293334961 ;  /* 0x3fb8aa3b0e177820 */ /* 0x000fc40000410000 */
[----:B0-----:R-:W-:Y:S02]  /*0900*/  FMUL.FTZ R14, R22, -0.125 ;  /* 0xbe000000160e7820 */ /* 0x001fe40000410000 */
[----:B------:R0:W1:Y:S01]  /*0910*/  MUFU.EX2 R22, R23 ;  /* 0x0000001700167308 */ /* 0x0000620000000800 */
[----:B------:R-:W-:Y:S02]  /*0920*/  FFMA.FTZ R26, R19, -0.69314718246459960938, |R12| ;  /* 0xbf317218131a7823 */ /* 0x000fe4000001040c */
[----:B------:R-:W-:Y:S01]  /*0930*/  FFMA.FTZ R14, R15, 2, R14 ;  /* 0x400000000f0e7823 */ /* 0x000fe2000001000e */
[----:B------:R-:W-:Y:S01]  /*0940*/  LOP3.LUT R15, R25, 0x80000000, R10, 0xb8, !PT ;  /* 0x80000000190f7812 */ /* 0x000fe200078eb80a */
[----:B------:R-:W-:Y:S02]  /*0950*/  FMUL.FTZ R21, R21, 1.4426950216293334961 ;  /* 0x3fb8aa3b15157820 */ /* 0x000fe40000410000 */
[----:B------:R-:W-:Y:S01]  /*0960*/  FADD.FTZ R25, R17, 12583037 ;  /* 0x4b40007d11197421 */ /* 0x000fe20000010000 */
[----:B------:R-:W-:Y:S01]  /*0970*/  LOP3.LUT R14, R14, 0x80000000, R9, 0xb8, !PT ;  /* 0x800000000e0e7812 */ /* 0x000fe200078eb809 */
[----:B------:R-:W-:Y:S01]  /*0980*/  FFMA.FTZ R26, R19, 1.9046542121259335545e-09, R26 ;  /* 0x3102e308131a7823 */ /* 0x000fe2000001001a */
[----:B0-----:R-:W-:Y:S01]  /*0990*/  SHF.L.U32 R23, R18, 0x17, RZ ;  /* 0x0000001712177819 */ /* 0x001fe200000006ff */
[----:B------:R-:W0:Y:S01]  /*09a0*/  MUFU.EX2 R21, R21 ;  /* 0x0000001500157308 */ /* 0x000e220000000800 */
[----:B------:R-:W-:Y:S01]  /*09b0*/  SHF.L.U32 R25, R25, 0x17, RZ ;  /* 0x0000001719197819 */ /* 0x000fe200000006ff */
[----:B------:R-:W-:-:S02]  /*09c0*/  FMUL.FTZ R26, R26, 1.4426950216293334961 ;  /* 0x3fb8aa3b1a1a7820 */ /* 0x000fc40000410000 */
[----:B------:R-:W-:Y:S02]  /*09d0*/  FADD.FTZ R20, R20, 12583037 ;  /* 0x4b40007d14147421 */ /* 0x000fe40000010000 */
[----:B-1----:R-:W-:Y:S02]  /*09e0*/  FMUL.FTZ R22, R25, R22 ;  /* 0x0000001619167220 */ /* 0x002fe40000410000 */
[----:B------:R1:W2:Y:S01]  /*09f0*/  MUFU.EX2 R18, R26 ;  /* 0x0000001a00127308 */ /* 0x0002a20000000800 */
[----:B------:R-:W-:Y:S01]  /*0a00*/  @!P0 FFMA.FTZ R15, R10, R13, R10 ;  /* 0x0000000d0a0f8223 */ /* 0x000fe2000001000a */
[C---:B------:R-:W-:Y:S01]  /*0a10*/  FSETP.GE.FTZ.AND P0, PT, |R7|.reuse, 1, PT ;  /* 0x3f8000000700780b */ /* 0x040fe20003f16200 */
[----:B------:R-:W-:Y:S02]  /*0a20*/  FMUL.FTZ R13, R7, R7 ;  /* 0x00000007070d7220 */ /* 0x000fe40000410000 */
[----:B------:R-:W-:Y:S02]  /*0a30*/  FADD.FTZ R19, R19, 12583037 ;  /* 0x4b40007d13137421 */ /* 0x000fe40000010000 */
[----:B------:R-:W-:Y:S01]  /*0a40*/  @!P1 FFMA.FTZ R14, R9, R16, R9 ;  /* 0x00000010090e9223 */ /* 0x000fe20000010009 */
[----:B------:R-:W-:Y:S01]  /*0a50*/  FSETP.GE.FTZ.AND P1, PT, |R6|, 1, PT ;  /* 0x3f8000000600780b */ /* 0x000fe20003f36200 */
[----:B------:R-:W-:Y:S01]  /*0a60*/  FMUL.FTZ R10, R23, R24 ;  /* 0x00000018170a7220 */ /* 0x000fe20000410000 */
[----:B-1----:R-:W-:Y:S01]  /*0a70*/  SHF.L.U32 R26, R20, 0x17, RZ ;  /* 0x00000017141a7819 */ /* 0x002fe200000006ff */
[----:B------:R-:W-:Y:S01]  /*0a80*/  FFMA.FTZ R16, R13, R8, 0.00019836159481201320887 ;  /* 0x394fff490d107423 */ /* 0x000fe20000010008 */
[----:B------:R-:W1:Y:S01]  /*0a90*/  MUFU.RCP R20, R22 ;  /* 0x0000001600147308 */ /* 0x000e620000001000 */
[----:B------:R-:W-:Y:S01]  /*0aa0*/  SHF.L.U32 R23, R19, 0x17, RZ ;  /* 0x0000001713177819 */ /* 0x000fe200000006ff */
[----:B------:R-:W-:Y:S01]  /*0ab0*/  FMUL.FTZ R19, R5, R5 ;  /* 0x0000000505137220 */ /* 0x000fe20000410000 */
[----:B------:R-:W-:Y:S01]  /*0ac0*/  F2FP.BF16.PACK_AB R15, R14, R15 ;  /* 0x0000000f0e0f723e */ /* 0x000fe200000010ff */
[----:B------:R-:W-:-:S02]  /*0ad0*/  FFMA.FTZ R16, R13, R16, 0.0083333496004343032837 ;  /* 0x3c08889a0d107423 */ /* 0x000fc40000010010 */
[----:B0-----:R-:W-:Y:S02]  /*0ae0*/  FMUL.FTZ R21, R26, R21 ;  /* 0x000000151a157220 */ /* 0x001fe40000410000 */
[----:B------:R-:W-:Y:S01]  /*0af0*/  FFMA.FTZ R26, R19, R8, 0.00019836159481201320887 ;  /* 0x394fff49131a7423 */ /* 0x000fe20000010008 */
[----:B------:R-:W0:Y:S01]  /*0b00*/  MUFU.RCP R9, R10 ;  /* 0x0000000a00097308 */ /* 0x000e220000001000 */
[----:B------:R-:W-:Y:S02]  /*0b10*/  FFMA.FTZ R16, R13, R16, 0.16666667163372039795 ;  /* 0x3e2aaaab0d107423 */ /* 0x000fe40000010010 */
[----:B--2---:R-:W-:Y:S02]  /*0b20*/  FMUL.FTZ R18, R23, R18 ;  /* 0x0000001217127220 */ /* 0x004fe40000410000 */
[----:B------:R-:W-:Y:S02]  /*0b30*/  FMUL.FTZ R17, R6, R6 ;  /* 0x0000000606117220 */ /* 0x000fe40000410000 */
[----:B------:R-:W-:Y:S01]  /*0b40*/  FFMA.FTZ R26, R19, R26, 0.0083333496004343032837 ;  /* 0x3c08889a131a7423 */ /* 0x000fe2000001001a */
[----:B------:R-:W-:Y:S01]  /*0b50*/  MUFU.RCP R23, R18 ;  /* 0x0000001200177308 */ /* 0x000fe20000001000 */
[----:B------:R-:W-:-:S02]  /*0b60*/  FMUL.FTZ R16, R13, R16 ;  /* 0x000000100d107220 */ /* 0x000fc40000410000 */
[----:B-1----:R-:W-:Y:S02]  /*0b70*/  FMUL.FTZ R25, R20, -0.125 ;  /* 0xbe00000014197820 */ /* 0x002fe40000410000 */
[----:B------:R-:W-:Y:S02]  /*0b80*/  FFMA.FTZ R24, R17, R8, 0.00019836159481201320887 ;  /* 0x394fff4911187423 */ /* 0x000fe40000010008 */
[----:B------:R-:W-:Y:S01]  /*0b90*/  FFMA.FTZ R20, R19, R26, 0.16666667163372039795 ;  /* 0x3e2aaaab13147423 */ /* 0x000fe2000001001a */
[----:B------:R-:W1:Y:S01]  /*0ba0*/  MUFU.RCP R13, R21 ;  /* 0x00000015000d7308 */ /* 0x000e620000001000 */
[----:B------:R-:W-:Y:S02]  /*0bb0*/  FFMA.FTZ R24, R17, R24, 0.0083333496004343032837 ;  /* 0x3c08889a11187423 */ /* 0x000fe40000010018 */
[----:B------:R-:W-:Y:S02]  /*0bc0*/  FMUL.FTZ R20, R19, R20 ;  /* 0x0000001413147220 */ /* 0x000fe40000410000 */
[----:B------:R-:W-:-:S02]  /*0bd0*/  FMUL.FTZ R19, R12, R12 ;  /* 0x0000000c0c137220 */ /* 0x000fc40000410000 */
[----:B------:R-:W-:Y:S02]  /*0be0*/  FFMA.FTZ R24, R17, R24, 0.16666667163372039795 ;  /* 0x3e2aaaab11187423 */ /* 0x000fe40000010018 */
[----:B------:R-:W-:Y:S02]  /*0bf0*/  FFMA.FTZ R25, R22, 2, R25 ;  /* 0x4000000016197823 */ /* 0x000fe40000010019 */
[----:B------:R-:W-:Y:S02]  /*0c00*/  FFMA.FTZ R22, R19, R8, 0.00019836159481201320887 ;  /* 0x394fff4913167423 */ /* 0x000fe40000010008 */
[----:B------:R-:W-:Y:S01]  /*0c10*/  FMUL.FTZ R17, R17, R24 ;  /* 0x0000001811117220 */ /* 0x000fe20000410000 */
[----:B------:R-:W-:Y:S01]  /*0c20*/  LOP3.LUT R25, R25, 0x80000000, R6, 0xb8, !PT ;  /* 0x8000000019197812 */ /* 0x000fe200078eb806 */
[----:B------:R-:W-:Y:S02]  /*0c30*/  FFMA.FTZ R24, R19, R22, 0.0083333496004343032837 ;  /* 0x3c08889a13187423 */ /* 0x000fe40000010016 */
[----:B0-----:R-:W-:-:S02]  /*0c40*/  FMUL.FTZ R9, R9, -0.125 ;  /* 0xbe00000009097820 */ /* 0x001fc40000410000 */
[----:B-1----:R-:W-:Y:S02]  /*0c50*/  FMUL.FTZ R8, R13, -0.125 ;  /* 0xbe0000000d087820 */ /* 0x002fe40000410000 */
[----:B------:R-:W-:Y:S02]  /*0c60*/  FMUL.FTZ R23, R23, -0.125 ;  /* 0xbe00000017177820 */ /* 0x000fe40000410000 */
[----:B------:R-:W-:Y:S02]  /*0c70*/  FFMA.FTZ R24, R19, R24, 0.16666667163372039795 ;  /* 0x3e2aaaab13187423 */ /* 0x000fe40000010018 */
[----:B------:R-:W-:Y:S02]  /*0c80*/  FFMA.FTZ R10, R10, 2, R9 ;  /* 0x400000000a0a7823 */ /* 0x000fe40000010009 */
[----:B------:R-:W-:Y:S02]  /*0c90*/  FFMA.FTZ R22, R21, 2, R8 ;  /* 0x4000000015167823 */ /* 0x000fe40000010008 */
[----:B------:R-:W-:Y:S01]  /*0ca0*/  FFMA.FTZ R23, R18, 2, R23 ;  /* 0x4000000012177823 */ /* 0x000fe20000010017 */
[----:B------:R-:W-:Y:S01]  /*0cb0*/  LOP3.LUT R10, R10, 0x80000000, R7, 0xb8, !PT ;  /* 0x800000000a0a7812 */ /* 0x000fe200078eb807 */
[----:B------:R-:W-:Y:S01]  /*0cc0*/  FMUL.FTZ R19, R19, R24 ;  /* 0x0000001813137220 */ /* 0x000fe20000410000 */
[----:B------:R-:W-:Y:S01]  /*0cd0*/  LOP3.LUT R22, R22, 0x80000000, R5, 0xb8, !PT ;  /* 0x8000000016167812 */ /* 0x000fe200078eb805 */
[----:B------:R-:W-:Y:S01]  /*0ce0*/  IMAD.WIDE.U32 R8, R0, R3, c[0x0][0x168] ;  /* 0x00005a0000087625 */ /* 0x000fe200078e0003 */
[----:B------:R-:W-:-:S03]  /*0cf0*/  LOP3.LUT R23, R23, 0x80000000, R12, 0xb8, !PT ;  /* 0x8000000017177812 */ /* 0x000fc600078eb80c */
[----:B------:R-:W-:Y:S02]  /*0d00*/  @!P0 FFMA.FTZ R10, R7, R16, R7 ;  /* 0x00000010070a8223 */ /* 0x000fe40000010007 */
[----:B------:R-:W-:Y:S02]  /*0d10*/  @!P1 FFMA.FTZ R25, R6, R17, R6 ;  /* 0x0000001106199223 */ /* 0x000fe40000010006 */
[----:B------:R-:W-:Y:S02]  /*0d20*/  @!P2 FFMA.FTZ R22, R5, R20, R5 ;  /* 0x000000140516a223 */ /* 0x000fe40000010005 */
[----:B------:R-:W-:Y:S01]  /*0d30*/  @!P3 FFMA.FTZ R23, R12, R19, R12 ;  /* 0x000000130c17b223 */ /* 0x000fe2000001000c */
[----:B------:R-:W-:Y:S01]  /*0d40*/  F2FP.BF16.PACK_AB R25, R25, R10 ;  /* 0x0000000a1919723e */ /* 0x000fe200000010ff */
[----:B------:R-:W-:-:S03]  /*0d50*/  IMAD.WIDE R8, R4, 0x4, R8 ;  /* 0x0000000404087825 */ /* 0x000fc600078e0208 */
[----:B------:R-:W-:Y:S02]  /*0d60*/  F2FP.BF16.PACK_AB R23, R23, R22 ;  /* 0x000000161717723e */ /* 0x000fe400000010ff */
[----:B------:R-:W-:Y:S04]  /*0d70*/  STG.E [R8.64], R11 ;  /* 0x0000000b08007986 */ /* 0x000fe8000c101904 */
[----:B------:R-:W-:Y:S04]  /*0d80*/  STG.E [R8.64+0x200], R15 ;  /* 0x0002000f08007986 */ /* 0x000fe8000c101904 */
[----:B------:R-:W-:Y:S04]  /*0d90*/  STG.E [R8.64+0x400], R25 ;  /* 0x0004001908007986 */ /* 0x000fe8000c101904 */
[----:B------:R-:W-:Y:S01]  /*0da0*/  STG.E [R8.64+0x600], R23 ;  /* 0x0006001708007986 */ /* 0x000fe2000c101904 */
[----:B------:R-:W-:Y:S05]  /*0db0*/  EXIT ;  /* 0x000000000000794d */ /* 0x000fea0003800000 */
.L_x_566:
[----:B------:R-:W0:Y:S01]  /*0dc0*/  S2R R16, SR_TID.X ;  /* 0x0000000000107919 */ /* 0x000e220000002100 */
[----:B------:R-:W-:-:S02]  /*0dd0*/  PRMT R18, RZ, 0x7610, R18 ;  /* 0x00007610ff127816 */ /* 0x000fc40000000012 */
[----:B0-----:R-:W-:Y:S02]  /*0de0*/  ISETP.GE.AND P0, PT, R16, R15, PT ;  /* 0x0000000f1000720c */ /* 0x001fe40003f06270 */
[----:B------:R-:W-:-:S11]  /*0df0*/  MOV R7, R16 ;  /* 0x0000001000077202 */ /* 0x000fd60000000f00 */
[----:B------:R-:W-:Y:S02]  /*0e00*/  @!P0 IADD3 R19, R0, R7, RZ ;  /* 0x0000000700138210 */ /* 0x000fe40007ffe0ff */
[----:B------:R-:W-:-:S04]  /*0e10*/  @!P0 IADD3 R7, R7, 0x80, RZ ;  /* 0x0000008007078810 */ /* 0x000fc80007ffe0ff */
[----:B------:R-:W-:-:S13]  /*0e20*/  ISETP.GE.AND P6, PT, R7, R15, PT ;  /* 0x0000000f0700720c */ /* 0x000fda0003fc6270 */
[----:B------:R-:W-:Y:S02]  /*0e30*/  @!P6 IADD3 R8, R0, R7, RZ ;  /* 0x000000070008e210 */ /* 0x000fe40007ffe0ff */
[----:B------:R-:W-:Y:S02]  /*0e40*/  @!P6 IADD3 R7, R7, 0x80, RZ ;  /* 0x000000800707e810 */ /* 0x000fe40007ffe0ff */
[----:B------:R-:W-:Y:S02]  /*0e50*/  @!P6 MOV R9, 0x2 ;  /* 0x000000020009e802 */ /* 0x000fe40000000f00 */
[----:B------:R-:W-:-:S03]  /*0e60*/  ISETP.GE.AND P5, PT, R7, R15, PT ;  /* 0x0000000f0700720c */ /* 0x000fc60003fa6270 */
[----:B------:R-:W-:-:S05]  /*0e70*/  @!P6 IMAD.WIDE.U32 R8, R8, R9, c[0x0][0x170] ;  /* 0x00005c000808e625 */ /* 0x000fca00078e0009 */
[----:B------:R0:W5:Y:S05]  /*0e80*/  @!P6 LDG.E.U16 R18, [R8.64] ;  /* 0x000000040812e981 */ /* 0x00016a000c1e1500 */
[----:B------:R-:W-:Y:S02]  /*0e90*/  @!P5 IADD3 R2, R0, R7, RZ ;  /* 0x000000070002d210 */ /* 0x000fe40007ffe0ff */
[----:B------:R-:W-:-:S04]  /*0ea0*/  @!P5 IADD3 R7, R7, 0x80, RZ ;  /* 0x000000800707d810 */ /* 0x000fc80007ffe0ff */
[----:B------:R-:W-:-:S13]  /*0eb0*/  ISETP.GE.AND P4, PT, R7, R15, PT ;  /* 0x0000000f0700720c */ /* 0x000fda0003f86270 */
        /* <DEDUP_REMOVED lines=8> */
[----:B------:R-:W-:Y:S02]  /*0f40*/  ISETP.GE.AND P1, PT, R7, R15, PT ;  /* 0x0000000f0700720c */ /* 0x000fe40003f26270 */
[----:B------:R-:W-:-:S11]  /*0f50*/  @!P4 MOV R21, 0x2 ;  /* 0x000000020015c802 */ /* 0x000fd60000000f00 */
[----:B------:R-:W-:Y:S02]  /*0f60*/  @!P1 IADD3 R6, R0, R7, RZ ;  /* 0x0000000700069210 */ /* 0x000fe40007ffe0ff */
[----:B------:R-:W-:-:S04]  /*0f70*/  @!P1 IADD3 R7, R7, 0x80, RZ ;  /* 0x0000008007079810 */ /* 0x000fc80007ffe0ff */
[----:B------:R-:W-:Y:S02]  /*0f80*/  ISETP.GE.AND P6, PT, R7, R15, PT ;  /* 0x0000000f0700720c */ /* 0x000fe40003fc6270 */
[----:B------:R-:W-:Y:S01]  /*0f90*/  @!P5 MOV R3, 0x2 ;  /* 0x000000020003d802 */ /* 0x000fe20000000f00 */
[----:B------:R-:W-:Y:S01]  /*0fa0*/  @!P4 IMAD.WIDE.U32 R20, R20, R21, c[0x0][0x170] ;  /* 0x00005c001414c625 */ /* 0x000fe200078e0015 */
[----:B------:R-:W-:Y:S02]  /*0fb0*/  PRMT R14, RZ, 0x7610, R14 ;  /* 0x00007610ff0e7816 */ /* 0x000fe4000000000e */
[----:B------:R-:W-:Y:S01]  /*0fc0*/  PRMT R17, RZ, 0x7610, R17 ;  /* 0x00007610ff117816 */ /* 0x000fe20000000011 */
[----:B------:R-:W-:Y:S01]  /*0fd0*/  @!P5 IMAD.WIDE.U32 R2, R2, R3, c[0x0][0x170] ;  /* 0x00005c000202d625 */ /* 0x000fe200078e0003 */
[----:B------:R-:W-:Y:S02]  /*0fe0*/  @!P3 MOV R22, 0x2 ;  /* 0x000000020016b802 */ /* 0x000fe40000000f00 */
[----:B------:R1:W5:Y:S01]  /*0ff0*/  @!P4 LDG.E.U16 R14, [R20.64] ;  /* 0x00000004140ec981 */ /* 0x000362000c1e1500 */
[----:B0-----:R-:W-:-:S02]  /*1000*/  @!P2 MOV R9, 0x2 ;  /* 0x000000020009a802 */ /* 0x001fc40000000f00 */
[----:B------:R-:W-:Y:S01]  /*1010*/  @!P6 IADD3 R8, R0, R7, RZ ;  /* 0x000000070008e210 */ /* 0x000fe20007ffe0ff */
[----:B------:R0:W5:Y:S01]  /*1020*/  @!P5 LDG.E.U16 R17, [R2.64] ;  /* 0x000000040211d981 */ /* 0x000162000c1e1500 */
[----:B------:R-:W-:Y:S02]  /*1030*/  @!P6 MOV R25, 0x2 ;  /* 0x000000020019e802 */ /* 0x000fe40000000f00 */
[----:B-1----:R-:W-:Y:S02]  /*1040*/  @!P0 MOV R20, 0x2 ;  /* 0x0000000200148802 */ /* 0x002fe40000000f00 */
[----:B------:R-:W-:Y:S01]  /*1050*/  PRMT R10, RZ, 0x7610, R10 ;  /* 0x00007610ff0a7816 */ /* 0x000fe2000000000a */
[----:B0-----:R-:W-:Y:S01]  /*1060*/  @!P3 IMAD.WIDE.U32 R2, R5, R22, c[0x0][0x170] ;  /* 0x00005c000502b625 */ /* 0x001fe200078e0016 */
[----:B------:R-:W-:-:S03]  /*1070*/  PRMT R22, RZ, 0x7610, R22 ;  /* 0x00007610ff167816 */ /* 0x000fc60000000016 */
[----:B------:R-:W-:-:S04]  /*1080*/  @!P2 IMAD.WIDE.U32 R4, R4, R9, c[0x0][0x170] ;  /* 0x00005c000404a625 */ /* 0x000fc800078e0009 */
[----:B------:R-:W-:-:S04]  /*1090*/  @!P6 IMAD.WIDE.U32 R8, R8, R25, c[0x0][0x170] ;  /* 0x00005c000808e625 */ /* 0x000fc800078e0019 */
[----:B------:R-:W-:Y:S01]  /*10a0*/  @!P0 IMAD.WIDE.U32 R20, R19, R20, c[0x0][0x170] ;  /* 0x00005c0013148625 */ /* 0x000fe200078e0014 */
[----:B------:R0:W5:Y:S04]  /*10b0*/  @!P6 LDG.E.U16 R10, [R8.64] ;  /* 0x00000004080ae981 */ /* 0x000168000c1e1500 */
[----:B------:R0:W5:Y:S01]  /*10c0*/  @!P0 LDG.E.U16 R22, [R20.64] ;  /* 0x0000000414168981 */ /* 0x000162000c1e1500 */
[----:B------:R-:W-:Y:S02]  /*10d0*/  PRMT R13, RZ, 0x7610, R13 ;  /* 0x00007610ff0d7816 */ /* 0x000fe4000000000d */
[----:B------:R-:W-:Y:S02]  /*10e0*/  @!P1 MOV R23, 0x2 ;  /* 0x0000000200179802 */ /* 0x000fe40000000f00 */
[----:B------:R-:W-:-:S02]  /*10f0*/  PRMT R12, RZ, 0x7610, R12 ;  /* 0x00007610ff0c7816 */ /* 0x000fc4000000000c */
[----:B------:R-:W-:Y:S01]  /*1100*/  PRMT R11, RZ, 0x7610, R11 ;  /* 0x00007610ff0b7816 */ /* 0x000fe2000000000b */
[----:B------:R-:W-:Y:S01]  /*1110*/  @!P1 IMAD.WIDE.U32 R6, R6, R23, c[0x0][0x170] ;  /* 0x00005c0006069625 */ /* 0x000fe200078e0017 */
[----:B------:R1:W5:Y:S01]  /*1120*/  @!P3 LDG.E.U16 R13, [R2.64] ;  /* 0x00000004020db981 */ /* 0x000362000c1e1500 */
[C---:B------:R-:W-:Y:S01]  /*1130*/  IADD3 R24, R16.reuse, 0x100, RZ ;  /* 0x0000010010187810 */ /* 0x040fe20007ffe0ff */
[----:B------:R-:W-:Y:S01]  /*1140*/  BSSY B0, `(.L_x_567) ;  /* 0x0000026000007945 */ /* 0x000fe20003800000 */
[----:B------:R-:W-:Y:S01]  /*1150*/  IADD3 R26, R16, 0x180, RZ ;  /* 0x00000180101a7810 */ /* 0x000fe20007ffe0ff */
[----:B------:R2:W5:Y:S01]  /*1160*/  @!P2 LDG.E.U16 R12, [R4.64] ;  /* 0x00000004040ca981 */ /* 0x000562000c1e1500 */
[----:B------:R-:W-:-:S03]  /*1170*/  ISETP.GE.AND P3, PT, R24, R15, PT ;  /* 0x0000000f1800720c */ /* 0x000fc60003f66270 */
[----:B------:R0:W5:Y:S01]  /*1180*/  @!P1 LDG.E.U16 R11, [R6.64] ;  /* 0x00000004060b9981 */ /* 0x000162000c1e1500 */
[----:B-1----:R-:W-:Y:S02]  /*1190*/  IADD3 R2, R16, 0x200, RZ ;  /* 0x0000020010027810 */ /* 0x002fe40007ffe0ff */
[-C--:B------:R-:W-:Y:S02]  /*11a0*/  ISETP.GE.AND P1, PT, R26, R15.reuse, PT ;  /* 0x0000000f1a00720c */ /* 0x080fe40003f26270 */
[----:B------:R-:W-:Y:S02]  /*11b0*/  ISETP.GE.AND P2, PT, R2, R15, PT ;  /* 0x0000000f0200720c */ /* 0x000fe40003f46270 */
[C---:B--2---:R-:W-:Y:S02]  /*11c0*/  IADD3 R4, R16.reuse, 0x80, RZ ;  /* 0x0000008010047810 */ /* 0x044fe40007ffe0ff */
[----:B------:R-:W-:Y:S01]  /*11d0*/  IADD3 R2, R16, 0x280, RZ ;  /* 0x0000028010027810 */ /* 0x000fe20007ffe0ff */
[----:B------:R-:W-:Y:S05]  /*11e0*/  @P0 BRA `(.L_x_568) ;  /* 0x000001b000000947 */ /* 0x000fea0003800000 */
        /* <DEDUP_REMOVED lines=27> */
.L_x_568:
[----:B0-----:R-:W-:Y:S05]  /*13a0*/  BSYNC B0 ;  /* 0x0000000000007941 */ /* 0x001fea0003800000 */
.L_x_567:
[-C--:B------:R-:W-:Y:S01]  /*13b0*/  ISETP.GE.AND P5, PT, R4, R15.reuse, PT ;  /* 0x0000000f0400720c */ /* 0x080fe20003fa6270 */
[----:B------:R-:W-:Y:S01]  /*13c0*/  BSSY B0, `(.L_x_569) ;  /* 0x000001f000007945 */ /* 0x000fe20003800000 */
[----:B------:R-:W-:Y:S02]  /*13d0*/  ISETP.GE.AND P4, PT, R2, R15, PT ;  /* 0x0000000f0200720c */ /* 0x000fe40003f86270 */
[----:B------:R-:W-:-:S09]  /*13e0*/  IADD3 R2, R16, 0x300, RZ ;  /* 0x0000030010027810 */ /* 0x000fd20007ffe0ff */
[----:B------:R-:W-:Y:S05]  /*13f0*/  @P5 BRA `(.L_x_570) ;  /* 0x000001b000005947 */ /* 0x000fea0003800000 */
[----:B-----5:R-:W-:Y:S01]  /*1400*/  PRMT R18, RZ, 0x5410, R18 ;  /* 0x00005410ff127816 */ /* 0x020fe20000000012 */
        /* <DEDUP_REMOVED lines=26> */
.L_x_570:
[----:B------:R-:W-:Y:S05]  /*15b0*/  BSYNC B0 ;  /* 0x0000000000007941 */ /* 0x000fea0003800000 */
.L_x_569:
[----:B------:R-:W-:Y:S01]  /*15c0*/  BSSY B0, `(.L_x_571) ;  /* 0x000001f000007945 */ /* 0x000fe20003800000 */
[----:B------:R-:W-:Y:S02]  /*15d0*/  ISETP.GE.AND P5, PT, R2, R15, PT ;  /* 0x0000000f0200720c */ /* 0x000fe40003fa6270 */
[----:B------:R-:W-:Y:S01]  /*15e0*/  IADD3 R2, R16, 0x380, RZ ;  /* 0x0000038010027810 */ /* 0x000fe20007ffe0ff */
        /* <DEDUP_REMOVED lines=28> */
.L_x_572:
[----:B------:R-:W-:Y:S05]  /*17b0*/  BSYNC B0 ;  /* 0x0000000000007941 */ /* 0x000fea0003800000 */
.L_x_571:
[----:B------:R-:W-:Y:S01]  /*17c0*/  ISETP.GE.AND P3, PT, R2, R15, PT ;  /* 0x0000000f0200720c */ /* 0x000fe20003f66270 */
[----:B------:R-:W-:Y:S01]  /*17d0*/  BSSY B0, `(.L_x_573) ;  /* 0x0000020000007945 */ /* 0x000fe20003800000 */
[----:B------:R-:W-:Y:S02]  /*17e0*/  @!P0 IADD3 R2, R0, R16, RZ ;  /* 0x0000001000028210 */ /* 0x000fe40007ffe0ff */
[----:B------:R-:W-:-:S05]  /*17f0*/  @!P0 MOV R3, 0x2 ;  /* 0x0000000200038802 */ /* 0x000fca0000000f00 */
[----:B------:R-:W-:Y:S01]  /*1800*/  @!P0 IMAD.WIDE.U32 R2, R2, R3, c[0x0][0x168] ;  /* 0x00005a0002028625 */ /* 0x000fe200078e0003 */
        /* <DEDUP_REMOVED lines=28> */
.L_x_574:
[----:B------:R-:W-:Y:S05]  /*19d0*/  BSYNC B0 ;  /* 0x0000000000007941 */ /* 0x000fea0003800000 */
.L_x_573:
[----:B------:R-:W-:Y:S01]  /*19e0*/  BSSY B0, `(.L_x_575) ;  /* 0x000001d000007945 */ /* 0x000fe20003800000 */
        /* <DEDUP_REMOVED lines=28> */
.L_x_576:
[----:B------:R-:W-:Y:S05]  /*1bb0*/  BSYNC B0 ;  /* 0x0000000000007941 */ /* 0x000fea0003800000 */
.L_x_575:
        /* <DEDUP_REMOVED lines=29> */
.L_x_578:
[----:B------:R-:W-:Y:S05]  /*1d90*/  BSYNC B0 ;  /* 0x0000000000007941 */ /* 0x000fea0003800000 */
.L_x_577:
        /* <DEDUP_REMOVED lines=29> */
.L_x_580:
[----:B------:R-:W-:Y:S05]  /*1f70*/  BSYNC B0 ;  /* 0x0000000000007941 */ /* 0x000fea0003800000 */
.L_x_579:
        /* <DEDUP_REMOVED lines=29> */
.L_x_582:
[----:B------:R-:W-:Y:S05]  /*2150*/  BSYNC B0 ;  /* 0x0000000000007941 */ /* 0x000fea0003800000 */
.L_x_581:
[----:B------:R-:W-:Y:S01]  /*2160*/  @!P0 MOV R16, R4 ;  /* 0x0000000400108202 */ /* 0x000fe20000000f00 */
[----:B------:R0:W-:Y:S01]  /*2170*/  @!P0 STG.E.U16 [R2.64], R5 ;  /* 0x0000000502008986 */ /* 0x0001e2000c101504 */
[----:B------:R-:W-:Y:S01]  /*2180*/  BSSY B0, `(.L_x_583) ;  /* 0x000002d000007945 */ /* 0x000fe20003800000 */
[----:B------:R-:W-:Y:S01]  /*2190*/  BSSY B1, `(.L_x_584) ;  /* 0x0000025000017945 */ /* 0x000fe20003800000 */
[----:B------:R-:W-:-:S13]  /*21a0*/  ISETP.GE.AND P0, PT, R16, R15, PT ;  /* 0x0000000f1000720c */ /* 0x000fda0003f06270 */
[----:B------:R-:W-:Y:S05]  /*21b0*/  @P0 BRA `(.L_x_585) ;  /* 0x000000c000000947 */ /* 0x000fea0003800000 */
[----:B0-----:R-:W-:Y:S01]  /*21c0*/  HFMA2.MMA R3, -RZ, RZ, 0, 1.1920928955078125e-07 ;  /* 0x00000002ff037435 */ /* 0x001fe200000001ff */
[----:B------:R-:W-:Y:S02]  /*21d0*/  IADD3 R2, R0, R16, RZ ;  /* 0x0000001000027210 */ /* 0x000fe40007ffe0ff */
[----:B------:R-:W-:-:S04]  /*21e0*/  IADD3 R16, R16, 0x80, RZ ;  /* 0x0000008010107810 */ /* 0x000fc80007ffe0ff */
[----:B------:R-:W-:-:S03]  /*21f0*/  ISETP.GE.AND P0, PT, R16, R15, PT ;  /* 0x0000000f1000720c */ /* 0x000fc60003f06270 */
[----:B------:R-:W-:-:S05]  /*2200*/  IMAD.WIDE.U32 R2, R2, R3, c[0x0][0x168] ;  /* 0x00005a0002027625 */ /* 0x000fca00078e0003 */
[----:B------:R0:W-:Y:S05]  /*2210*/  STG.E.U16 [R2.64], R6 ;  /* 0x0000000602007986 */ /* 0x0001ea000c101504 */
[----:B------:R-:W-:Y:S05]  /*2220*/  @P0 BRA `(.L_x_586) ;  /* 0x000000c000000947 */ /* 0x000fea0003800000 */
[----:B0-----:R-:W-:Y:S02]  /*2230*/  IADD3 R2, R0, R16, RZ ;  /* 0x0000001000027210 */ /* 0x001fe40007ffe0ff */
[----:B------:R-:W-:Y:S02]  /*2240*/  MOV R3, 0x2 ;  /* 0x0000000200037802 */ /* 0x000fe40000000f00 */
[----:B------:R-:W-:-:S03]  /*2250*/  IADD3 R16, R16, 0x80, RZ ;  /* 0x0000008010107810 */ /* 0x000fc60007ffe0ff */
[----:B------:R-:W-:-:S05]  /*2260*/  IMAD.WIDE.U32 R2, R2, R3, c[0x0][0x168] ;  /* 0x00005a0002027625 */ /* 0x000fca00078e0003 */
[----:B------:R0:W-:Y:S02]  /*2270*/  STG.E.U16 [R2.64], R7 ;  /* 0x0000000702007986 */ /* 0x0001e4000c101504 */
.L_x_585:
[----:B0-----:R-:W-:-:S13]  /*2280*/  ISETP.GE.AND P0, PT, R16, R15, PT ;  /* 0x0000000f1000720c */ /* 0x001fda0003f06270 */
[----:B------:R-:W-:Y:S05]  /*2290*/  @P0 BRA `(.L_x_587) ;  /* 0x000000c000000947 */ /* 0x000fea0003800000 */
[----:B------:R-:W-:Y:S02]  /*22a0*/  IADD3 R2, R0, R16, RZ ;  /* 0x0000001000027210 */ /* 0x000fe40007ffe0ff */
[----:B------:R-:W-:Y:S02]  /*22b0*/  MOV R3, 0x2 ;  /* 0x0000000200037802 */ /* 0x000fe40000000f00 */
[----:B------:R-:W-:-:S03]  /*22c0*/  IADD3 R16, R16, 0x80, RZ ;  /* 0x0000008010107810 */ /* 0x000fc60007ffe0ff */
[----:B------:R-:W-:-:S05]  /*22d0*/  IMAD.WIDE.U32 R2, R2, R3, c[0x0][0x168] ;  /* 0x00005a0002027625 */ /* 0x000fca00078e0003 */
[----:B------:R0:W-:Y:S02]  /*22e0*/  STG.E.U16 [R2.64], R8 ;  /* 0x0000000802007986 */ /* 0x0001e4000c101504 */
.L_x_586:
[----:B------:R-:W-:-:S13]  /*22f0*/  ISETP.GE.AND P0, PT, R16, R15, PT ;  /* 0x0000000f1000720c */ /* 0x000fda0003f06270 */
[----:B------:R-:W-:Y:S05]  /*2300*/  @P0 BRA `(.L_x_588) ;  /* 0x000000d000000947 */ /* 0x000fea0003800000 */
[----:B0-----:R-:W-:Y:S01]  /*2310*/  HFMA2.MMA R3, -RZ, RZ, 0, 1.1920928955078125e-07 ;  /* 0x00000002ff037435 */ /* 0x001fe200000001ff */
[----:B------:R-:W-:Y:S02]  /*2320*/  IADD3 R2, R0, R16, RZ ;  /* 0x0000001000027210 */ /* 0x000fe40007ffe0ff */
[----:B------:R-:W-:-:S07]  /*2330*/  IADD3 R16, R16, 0x80, RZ ;  /* 0x0000008010107810 */ /* 0x000fce0007ffe0ff */
[----:B------:R-:W-:-:S05]  /*2340*/  IMAD.WIDE.U32 R2, R2, R3, c[0x0][0x168] ;  /* 0x00005a0002027625 */ /* 0x000fca00078e0003 */
[----:B------:R0:W-:Y:S02]  /*2350*/  STG.E.U16 [R2.64], R9 ;  /* 0x0000000902007986 */ /* 0x0001e4000c101504 */
.L_x_587:
[----:B------:R-:W-:-:S13]  /*2360*/  ISETP.GE.AND P0, PT, R16, R15, PT ;  /* 0x0000000f1000720c */ /* 0x000fda0003f06270 */
[----:B------:R-:W-:Y:S01]  /*2370*/  @P0 BREAK B1 ;  /* 0x0000000000010942 */ /* 0x000fe20003800000 */
[----:B------:R-:W-:Y:S05]  /*2380*/  @P0 BRA `(.L_x_589) ;  /* 0x000000c000000947 */ /* 0x000fea0003800000 */
[----:B0-----:R-:W-:Y:S02]  /*2390*/  IADD3 R2, R0, R16, RZ ;  /* 0x0000001000027210 */ /* 0x001fe40007ffe0ff */
[----:B------:R-:W-:Y:S02]  /*23a0*/  MOV R3, 0x2 ;  /* 0x0000000200037802 */ /* 0x000fe40000000f00 */
[----:B------:R-:W-:-:S03]  /*23b0*/  IADD3 R16, R16, 0x80, RZ ;  /* 0x0000008010107810 */ /* 0x000fc60007ffe0ff */
[----:B------:R-:W-:-:S05]  /*23c0*/  IMAD.WIDE.U32 R2, R2, R3, c[0x0][0x168] ;  /* 0x00005a0002027625 */ /* 0x000fca00078e0003 */
[----:B-----5:R0:W-:Y:S02]  /*23d0*/  STG.E.U16 [R2.64], R12 ;  /* 0x0000000c02007986 */ /* 0x0201e4000c101504 */
.L_x_588:
[----:B------:R-:W-:Y:S05]  /*23e0*/  BSYNC B1 ;  /* 0x0000000000017941 */ /* 0x000fea0003800000 */
.L_x_584:
[----:B------:R-:W-:-:S13]  /*23f0*/  ISETP.GE.AND P0, PT, R16, R15, PT ;  /* 0x0000000f1000720c */ /* 0x000fda0003f06270 */
[----:B0-----:R-:W-:Y:S02]  /*2400*/  @!P0 IADD3 R2, R0, R16, RZ ;  /* 0x0000001000028210 */ /* 0x001fe40007ffe0ff */
[----:B------:R-:W-:Y:S02]  /*2410*/  @!P0 MOV R3, 0x2 ;  /* 0x0000000200038802 */ /* 0x000fe40000000f00 */
[----:B------:R-:W-:-:S03]  /*2420*/  @!P0 IADD3 R16, R16, 0x80, RZ ;  /* 0x0000008010108810 */ /* 0x000fc60007ffe0ff */
[----:B------:R-:W-:-:S05]  /*2430*/  @!P0 IMAD.WIDE.U32 R2, R2, R3, c[0x0][0x168] ;  /* 0x00005a0002028625 */ /* 0x000fca00078e0003 */
[----:B-----5:R0:W-:Y:S02]  /*2440*/  @!P0 STG.E.U16 [R2.64], R11 ;  /* 0x0000000b02008986 */ /* 0x0201e4000c101504 */
.L_x_589:
[----:B------:R-:W-:Y:S05]  /*2450*/  BSYNC B0 ;  /* 0x0000000000007941 */ /* 0x000fea0003800000 */
.L_x_583:
[----:B------:R-:W-:Y:S01]  /*2460*/  WARPSYNC 0xffffffff ;  /* 0xffffffff00007948 */ /* 0x000fe20003800000 */
[----:B------:R-:W-:-:S13]  /*2470*/  ISETP.GE.AND P0, PT, R16, R15, PT ;  /* 0x0000000f1000720c */ /* 0x000fda0003f06270 */
[----:B------:R-:W-:Y:S05]  /*2480*/  @P0 EXIT ;  /* 0x000000000000094d */ /* 0x000fea0003800000 */
[----:B0-----:R-:W-:Y:S01]  /*2490*/  HFMA2.MMA R3, -RZ, RZ, 0, 1.1920928955078125e-07 ;  /* 0x00000002ff037435 */ /* 0x001fe200000001ff */
[----:B------:R-:W-:-:S09]  /*24a0*/  IADD3 R2, R0, R16, RZ ;  /* 0x0000001000027210 */ /* 0x000fd20007ffe0ff */
[----:B------:R-:W-:-:S05]  /*24b0*/  IMAD.WIDE.U32 R2, R2, R3, c[0x0][0x168] ;  /* 0x00005a0002027625 */ /* 0x000fca00078e0003 */
[----:B-----5:R-:W-:Y:S01]  /*24c0*/  STG.E.U16 [R2.64], R10 ;  /* 0x0000000a02007986 */ /* 0x020fe2000c101504 */
[----:B------:R-:W-:Y:S05]  /*24d0*/  EXIT ;  /* 0x000000000000794d */ /* 0x000fea0003800000 */
.L_x_590:
        /* <DEDUP_REMOVED lines=10> */
.L_x_2689:


//--------------------- .text._ZN2at6native29vectorized_elementwise_kernelILi4EZZZNS0_16sinh_kernel_cudaERNS_18TensorIteratorBaseEENKUlvE0_clEvENKUlvE2_clEvEUlN3c108BFloat16EE_St5arrayIPcLm2EEEEviT0_T1_ --------------------------
	.section	.text._ZN2at6native29vectorized_elementwise_kernelILi4EZZZNS0_16sinh_kernel_cudaERNS_18TensorIteratorBaseEENKUlvE0_clEvENKUlvE2_clEvEUlN3c108BFloat16EE_St5arrayIPcLm2EEEEviT0_T1_,"ax",@progbits
	.sectioninfo	@"SHI_REGISTERS=31"
	.align	128
        .global         _ZN2at6native29vectorized_elementwise_kernelILi4EZZZNS0_16sinh_kernel_cudaERNS_18TensorIteratorBaseEENKUlvE0_clEvENKUlvE2_clEvEUlN3c108BFloat16EE_St5arrayIPcLm2EEEEviT0_T1_
        .type           _ZN2at6native29vectorized_elementwise_kernelILi4EZZZNS0_16sinh_kernel_cudaERNS_18TensorIteratorBaseEENKUlvE0_clEvENKUlvE2_clEvEUlN3c108BFloat16EE_St5arrayIPcLm2EEEEviT0_T1_,@function
        .size           _ZN2at6native29vectorized_elementwise_kernelILi4EZZZNS0_16sinh_kernel_cudaERNS_18TensorIteratorBaseEENKUlvE0_clEvENKUlvE2_clEvEUlN3c108BFloat16EE_St5arrayIPcLm2EEEEviT0_T1_,(.L_x_2690 - _ZN2at6native29vectorized_elementwise_kernelILi4EZZZNS0_16sinh_kernel_cudaERNS_18TensorIteratorBaseEENKUlvE0_clEvENKUlvE2_clEvEUlN3c108BFloat16EE_St5arrayIPcLm2EEEEviT0_T1_)
        .other          _ZN2at6native29vectorized_elementwise_kernelILi4EZZZNS0_16sinh_kernel_cudaERNS_18TensorIteratorBaseEENKUlvE0_clEvENKUlvE2_clEvEUlN3c108BFloat16EE_St5arrayIPcLm2EEEEviT0_T1_,@"STO_CUDA_ENTRY STV_DEFAULT"
_ZN2at6native29vectorized_elementwise_kernelILi4EZZZNS0_16sinh_kernel_cudaERNS_18TensorIteratorBaseEENKUlvE0_clEvENKUlvE2_clEvEUlN3c108BFloat16EE_St5arrayIPcLm2EEEEviT0_T1_:
.text._ZN2at6native29vectorized_elementwise_kernelILi4EZZZNS0_16sinh_kernel_cudaERNS_18TensorIteratorBaseEENKUlvE0_clEvENKUlvE2_clEvEUlN3c108BFloat16EE_St5arrayIPcLm2EEEEviT0_T1_:
        /* <DEDUP_REMOVED lines=11> */
[----:B------:R-:W2:Y:S04]  /*00b0*/  LDG.E.64 R8, [R12.64] ;  /* 0x000000040c087981 */ /* 0x000ea8000c1e1b00 */
[----:B------:R0:W3:Y:S01]  /*00c0*/  LDG.E.64 R2, [R12.64+0x400] ;  /* 0x000400040c027981 */ /* 0x0000e2000c1e1b00 */
[----:B------:R-:W-:Y:S02]  /*00d0*/  MOV R10, 0x42fc0000 ;  /* 0x42fc0000000a7802 */ /* 0x000fe40000000f00 */
[--C-:B--2---:R-:W-:Y:S02]  /*00e0*/  PRMT R18, RZ, 0x5410, R8.reuse ;  /* 0x00005410ff127816 */ /* 0x104fe40000000008 */
[----:B------:R-:W-:-:S03]  /*00f0*/  PRMT R14, RZ, 0x7610, R8 ;  /* 0x00007610ff0e7816 */ /* 0x000fc60000000008 */
[----:B------:R-:W-:Y:S02]  /*0100*/  FMUL.FTZ R4, |R18|, 1.4426950216293334961 ;  /* 0x3fb8aa3b12047820 */ /* 0x000fe40000410200 */
[----:B------:R-:W-:Y:S02]  /*0110*/  FMUL.FTZ R15, |R14|, 1.4426950216293334961 ;  /* 0x3fb8aa3b0e0f7820 */ /* 0x000fe40000410200 */
[----:B------:R1:W2:Y:S01]  /*0120*/  FRND.TRUNC R11, R4 ;  /* 0x00000004000b7307 */ /* 0x0002a2000020d000 */
[----:B------:R-:W-:Y:S02]  /*0130*/  FMUL.FTZ R21, R18, R18 ;  /* 0x0000001212157220 */ /* 0x000fe40000410000 */
[----:B0-----:R-:W-:-:S05]  /*0140*/  FMUL.FTZ R13, R14, R14 ;  /* 0x0000000e0e0d7220 */ /* 0x001fca0000410000 */
[----:B------:R-:W0:Y:S01]  /*0150*/  FRND.TRUNC R15, R15 ;  /* 0x0000000f000f7307 */ /* 0x000e22000020d000 */
[--C-:B-1----:R-:W-:Y:S02]  /*0160*/  PRMT R4, RZ, 0x5410, R9.reuse ;  /* 0x00005410ff047816 */ /* 0x102fe40000000009 */
[----:B------:R-:W-:-:S03]  /*0170*/  PRMT R9, RZ, 0x7610, R9 ;  /* 0x00007610ff097816 */ /* 0x000fc60000000009 */
[----:B------:R-:W-:Y:S01]  /*0180*/  FMUL.FTZ R19, |R4|, 1.4426950216293334961 ;  /* 0x3fb8aa3b04137820 */ /* 0x000fe20000410200 */
[----:B--2---:R-:W-:Y:S01]  /*0190*/  FSETP.GT.FTZ.AND P0, PT, |R11|, 126, PT ;  /* 0x42fc00000b00780b */ /* 0x004fe20003f14200 */
[----:B------:R-:W-:Y:S01]  /*01a0*/  FMUL.FTZ R23, |R9|, 1.4426950216293334961 ;  /* 0x3fb8aa3b09177820 */ /* 0x000fe20000410200 */
[----:B------:R-:W-:Y:S01]  /*01b0*/  LOP3.LUT R8, R10, 0x80000000, R11, 0xb8, !PT ;  /* 0x800000000a087812 */ /* 0x000fe200078eb80b */
[----:B------:R-:W-:Y:S02]  /*01c0*/  FMUL.FTZ R25, R4, R4 ;  /* 0x0000000404197220 */ /* 0x000fe40000410000 */
[----:B------:R-:W1:Y:S01]  /*01d0*/  FRND.TRUNC R19, R19 ;  /* 0x0000001300137307 */ /* 0x000e62000020d000 */
[----:B------:R-:W-:Y:S02]  /*01e0*/  FSEL R11, R8, R11, P0 ;  /* 0x0000000b080b7208 */ /* 0x000fe40000000000 */
[----:B0-----:R-:W-:Y:S02]  /*01f0*/  FSETP.GT.FTZ.AND P0, PT, |R15|, 126, PT ;  /* 0x42fc00000f00780b */ /* 0x001fe40003f14200 */
[----:B------:R-:W-:Y:S01]  /*0200*/  LOP3.LUT R12, R10, 0x80000000, R15, 0xb8, !PT ;  /* 0x800000000a0c7812 */ /* 0x000fe200078eb80f */
[----:B------:R-:W-:-:S03]  /*0210*/  FFMA.FTZ R8, R11, -0.69314718246459960938, |R18| ;  /* 0xbf3172180b087823 */ /* 0x000fc60000010412 */
[----:B------:R-:W-:Y:S01]  /*0220*/  FSEL R7, R12, R15, P0 ;  /* 0x0000000f0c077208 */ /* 0x000fe20000000000 */
[C---:B------:R-:W-:Y:S02]  /*0230*/  FFMA.FTZ R8, R11.reuse, 1.9046542121259335545e-09, R8 ;  /* 0x3102e3080b087823 */ /* 0x040fe40000010008 */
[----:B------:R-:W-:Y:S02]  /*0240*/  FADD.FTZ R11, R11, 12583037 ;  /* 0x4b40007d0b0b7421 */ /* 0x000fe40000010000 */
[----:B------:R-:W-:Y:S01]  /*0250*/  FMUL.FTZ R16, R8, 1.4426950216293334961 ;  /* 0x3fb8aa3b08107820 */ /* 0x000fe20000410000 */
[----:B------:R-:W-:Y:S01]  /*0260*/  HFMA2.MMA R8, -RZ, RZ, 0.389892578125, 0.0002090930938720703125 ;  /* 0x363d0adaff087435 */ /* 0x000fe200000001ff */
[----:B------:R-:W-:Y:S01]  /*0270*/  FFMA.FTZ R12, R7, -0.69314718246459960938, |R14| ;  /* 0xbf317218070c7823 */ /* 0x000fe2000001040e */
[----:B------:R-:W-:Y:S02]  /*0280*/  SHF.L.U32 R15, R11, 0x17, RZ ;  /* 0x000000170b0f7819 */ /* 0x000fe400000006ff */
[----:B------:R-:W0:Y:S01]  /*0290*/  FRND.TRUNC R11, R23 ;  /* 0x00000017000b7307 */ /* 0x000e22000020d000 */
[----:B------:R-:W-:Y:S01]  /*02a0*/  FFMA.FTZ R12, R7, 1.9046542121259335545e-09, R12 ;  /* 0x3102e308070c7823 */ /* 0x000fe2000001000c */
[----:B-1----:R-:W-:Y:S01]  /*02b0*/  FSETP.GT.FTZ.AND P0, PT, |R19|, 126, PT ;  /* 0x42fc00001300780b */ /* 0x002fe20003f14200 */
[----:B------:R-:W-:Y:S01]  /*02c0*/  FADD.FTZ R7, R7, 12583037 ;  /* 0x4b40007d07077421 */ /* 0x000fe20000010000 */
[----:B------:R-:W-:Y:S01]  /*02d0*/  LOP3.LUT R24, R10, 0x80000000, R19, 0xb8, !PT ;  /* 0x800000000a187812 */ /* 0x000fe200078eb813 */
[----:B------:R-:W-:-:S02]  /*02e0*/  FMUL.FTZ R22, R12, 1.4426950216293334961 ;  /* 0x3fb8aa3b0c167820 */ /* 0x000fc40000410000 */
[-C--:B------:R-:W-:Y:S01]  /*02f0*/  FFMA.FTZ R12, R21, R8.reuse, 0.00019836159481201320887 ;  /* 0x394fff49150c7423 */ /* 0x080fe20000010008 */
[----:B------:R-:W1:Y:S01]  /*0300*/  MUFU.EX2 R16, R16 ;  /* 0x0000001000107308 */ /* 0x000e620000000800 */
[----:B------:R-:W-:Y:S01]  /*0310*/  FFMA.FTZ R20, R13, R8, 0.00019836159481201320887 ;  /* 0x394fff490d147423 */ /* 0x000fe20000010008 */
[----:B------:R-:W-:Y:S01]  /*0320*/  FSEL R19, R24, R19, P0 ;  /* 0x0000001318137208 */ /* 0x000fe20000000000 */
[----:B------:R-:W-:Y:S02]  /*0330*/  FFMA.FTZ R12, R21, R12, 0.0083333496004343032837 ;  /* 0x3c08889a150c7423 */ /* 0x000fe4000001000c */
[----:B------:R-:W-:Y:S02]  /*0340*/  FFMA.FTZ R20, R13, R20, 0.0083333496004343032837 ;  /* 0x3c08889a0d147423 */ /* 0x000fe40000010014 */
[----:B------:R-:W-:Y:S01]  /*0350*/  FFMA.FTZ R12, R21, R12, 0.16666667163372039795 ;  /* 0x3e2aaaab150c7423 */ /* 0x000fe2000001000c */
[----:B------:R-:W2:Y:S01]  /*0360*/  MUFU.EX2 R22, R22 ;  /* 0x0000001600167308 */ /* 0x000ea20000000800 */
[----:B------:R-:W-:Y:S01]  /*0370*/  FFMA.FTZ R20, R13, R20, 0.16666667163372039795 ;  /* 0x3e2aaaab0d147423 */ /* 0x000fe20000010014 */
[----:B0-----:R-:W-:Y:S01]  /*0380*/  FSETP.GT.FTZ.AND P0, PT, |R11|, 126, PT ;  /* 0x42fc00000b00780b */ /* 0x001fe20003f14200 */
[----:B------:R-:W-:-:S02]  /*0390*/  FMUL.FTZ R23, R9, R9 ;  /* 0x0000000909177220 */ /* 0x000fc40000410000 */
[----:B------:R-:W-:Y:S02]  /*03a0*/  FMUL.FTZ R21, R21, R12 ;  /* 0x0000000c15157220 */ /* 0x000fe40000410000 */
[----:B------:R-:W-:Y:S02]  /*03b0*/  FMUL.FTZ R13, R13, R20 ;  /* 0x000000140d0d7220 */ /* 0x000fe40000410000 */
[----:B-1----:R-:W-:Y:S01]  /*03c0*/  FMUL.FTZ R16, R15, R16 ;  /* 0x000000100f107220 */ /* 0x002fe20000410000 */
[----:B------:R-:W-:Y:S01]  /*03d0*/  SHF.L.U32 R15, R7, 0x17, RZ ;  /* 0x00000017070f7819 */ /* 0x000fe200000006ff */
[-C--:B------:R-:W-:Y:S01]  /*03e0*/  FFMA.FTZ R12, R25, R8.reuse, 0.00019836159481201320887 ;  /* 0x394fff49190c7423 */ /* 0x080fe20000010008 */
[--C-:B---3--:R-:W-:Y:S01]  /*03f0*/  PRMT R7, RZ, 0x5410, R2.reuse ;  /* 0x00005410ff077816 */ /* 0x108fe20000000002 */
[----:B------:R-:W0:Y:S01]  /*0400*/  MUFU.RCP R17, R16 ;  /* 0x0000001000117308 */ /* 0x000e220000001000 */
[----:B------:R-:W-:Y:S01]  /*0410*/  FFMA.FTZ R20, R23, R8, 0.00019836159481201320887 ;  /* 0x394fff4917147423 */ /* 0x000fe20000010008 */
[----:B------:R-:W-:Y:S01]  /*0420*/  PRMT R2, RZ, 0x7610, R2 ;  /* 0x00007610ff027816 */ /* 0x000fe20000000002 */
[----:B------:R-:W-:-:S02]  /*0430*/  FFMA.FTZ R12, R25, R12, 0.0083333496004343032837 ;  /* 0x3c08889a190c7423 */ /* 0x000fc4000001000c */
[----:B------:R-:W-:Y:S01]  /*0440*/  FFMA.FTZ R24, R23, R20, 0.0083333496004343032837 ;  /* 0x3c08889a17187423 */ /* 0x000fe20000010014 */
[----:B------:R-:W-:Y:S01]  /*0450*/  LOP3.LUT R20, R10, 0x80000000, R11, 0xb8, !PT ;  /* 0x800000000a147812 */ /* 0x000fe200078eb80b */
[----:B------:R-:W-:Y:S02]  /*0460*/  FFMA.FTZ R12, R25, R12, 0.16666667163372039795 ;  /* 0x3e2aaaab190c7423 */ /* 0x000fe4000001000c */
[----:B------:R-:W-:Y:S01]  /*0470*/  FFMA.FTZ R26, R23, R24, 0.16666667163372039795 ;  /* 0x3e2aaaab171a7423 */ /* 0x000fe20000010018 */
[----:B------:R-:W-:Y:S01]  /*0480*/  FSEL R20, R20, R11, P0 ;  /* 0x0000000b14147208 */ /* 0x000fe20000000000 */
[----:B------:R-:W-:Y:S01]  /*0490*/  FMUL.FTZ R11, R25, R12 ;  /* 0x0000000c190b7220 */ /* 0x000fe20000410000 */
[----:B------:R-:W-:Y:S01]  /*04a0*/  FSETP.GE.FTZ.AND P0, PT, |R18|, 1, PT ;  /* 0x3f8000001200780b */ /* 0x000fe20003f16200 */
[----:B--2---:R-:W-:Y:S02]  /*04b0*/  FMUL.FTZ R22, R15, R22 ;  /* 0x000000160f167220 */ /* 0x004fe40000410000 */
[----:B------:R-:W-:-:S02]  /*04c0*/  FMUL.FTZ R12, R23, R26 ;  /* 0x0000001a170c7220 */ /* 0x000fc40000410000 */
[----:B------:R-:W-:Y:S01]  /*04d0*/  FFMA.FTZ R26, R19, -0.69314718246459960938, |R4| ;  /* 0xbf317218131a7823 */ /* 0x000fe20000010404 */
[----:B------:R-:W-:Y:S01]  /*04e0*/  MUFU.RCP R24, R22 ;  /* 0x0000001600187308 */ /* 0x000fe20000001000 */
[----:B0-----:R-:W-:Y:S02]  /*04f0*/  FMUL.FTZ R17, R17, -0.125 ;  /* 0xbe00000011117820 */ /* 0x001fe40000410000 */
[----:B------:R-:W-:Y:S02]  /*0500*/  FFMA.FTZ R26, R19, 1.9046542121259335545e-09, R26 ;  /* 0x3102e308131a7823 */ /* 0x000fe4000001001a */
[----:B------:R-:W-:Y:S02]  /*0510*/  FMUL.FTZ R27, |R7|, 1.4426950216293334961 ;  /* 0x3fb8aa3b071b7820 */ /* 0x000fe40000410200 */
[----:B------:R-:W-:Y:S02]  /*0520*/  FFMA.FTZ R25, R16, 2, R17 ;  /* 0x4000000010197823 */ /* 0x000fe40000010011 */
[----:B------:R-:W-:Y:S01]  /*0530*/  FMUL.FTZ R23, R26, 1.4426950216293334961 ;  /* 0x3fb8aa3b1a177820 */ /* 0x000fe20000410000 */
[----:B------:R0:W1:Y:S01]  /*0540*/  FRND.TRUNC R15, R27 ;  /* 0x0000001b000f7307 */ /* 0x000062000020d000 */
[----:B------:R-:W-:Y:S01]  /*0550*/  FMUL.FTZ R28, |R2|, 1.4426950216293334961 ;  /* 0x3fb8aa3b021c7820 */ /* 0x000fe20000410200 */
[--C-:B------:R-:W-:Y:S01]  /*0560*/  LOP3.LUT R16, R25, 0x80000000, R18.reuse, 0xb8, !PT ;  /* 0x8000000019107812 */ /* 0x100fe200078eb812 */
[----:B------:R-:W-:Y:S01]  /*0570*/  @!P0 FFMA.FTZ R16, R18, R21, R18 ;  /* 0x0000001512108223 */ /* 0x000fe20000010012 */
[----:B------:R-:W-:Y:S01]  /*0580*/  PRMT R18, RZ, 0x5410, R3 ;  /* 0x00005410ff127816 */ /* 0x000fe20000000003 */
[----:B------:R-:W-:Y:S01]  /*0590*/  FADD.FTZ R19, R19, 12583037 ;  /* 0x4b40007d13137421 */ /* 0x000fe20000010000 */
[----:B------:R-:W-:-:S02]  /*05a0*/  FSETP.GE.FTZ.AND P0, PT, |R14|, 1, PT ;  /* 0x3f8000000e00780b */ /* 0x000fc40003f16200 */
[----:B------:R-:W2:Y:S01]  /*05b0*/  MUFU.EX2 R23, R23 ;  /* 0x0000001700177308 */ /* 0x000ea20000000800 */
[----:B0-----:R-:W-:Y:S01]  /*05c0*/  FFMA.FTZ R27, R20, -0.69314718246459960938, |R9| ;  /* 0xbf317218141b7823 */ /* 0x001fe20000010409 */
[----:B------:R-:W-:Y:S01]  /*05d0*/  PRMT R3, RZ, 0x7610, R3 ;  /* 0x00007610ff037816 */ /* 0x000fe20000000003 */
[C---:B------:R-:W-:Y:S01]  /*05e0*/  FMUL.FTZ R21, |R18|.reuse, 1.4426950216293334961 ;  /* 0x3fb8aa3b12157820 */ /* 0x040fe20000410200 */
[----:B------:R-:W-:Y:S01]  /*05f0*/  FSETP.GE.FTZ.AND P2, PT, |R18|, 1, PT ;  /* 0x3f8000001200780b */ /* 0x000fe20003f56200 */
[----:B------:R-:W-:Y:S01]  /*0600*/  FFMA.FTZ R27, R20, 1.9046542121259335545e-09, R27 ;  /* 0x3102e308141b7823 */ /* 0x000fe2000001001b */
[----:B------:R-:W-:Y:S02]  /*0610*/  FSETP.GE.FTZ.AND P3, PT, |R3|, 1, PT ;  /* 0x3f8000000300780b */ /* 0x000fe40003f76200 */
[----:B------:R0:W3:Y:S01]  /*0620*/  FRND.TRUNC R17, R28 ;  /* 0x0000001c00117307 */ /* 0x0000e2000020d000 */
[----:B------:R-:W-:Y:S01]  /*0630*/  FMUL.FTZ R26, R27, 1.4426950216293334961 ;  /* 0x3fb8aa3b1b1a7820 */ /* 0x000fe20000410000 */
[----:B-1----:R-:W-:Y:S01]  /*0640*/  FSETP.GT.FTZ.AND P1, PT, |R15|, 126, PT ;  /* 0x42fc00000f00780b */ /* 0x002fe20003f34200 */
[----:B------:R-:W-:Y:S01]  /*0650*/  FMUL.FTZ R27, R24, -0.125 ;  /* 0xbe000000181b7820 */ /* 0x000fe20000410000 */
[----:B------:R-:W-:Y:S01]  /*0660*/  SHF.L.U32 R24, R19, 0x17, RZ ;  /* 0x0000001713187819 */ /* 0x000fe200000006ff */
[----:B------:R-:W-:-:S02]  /*0670*/  FADD.FTZ R19, R20, 12583037 ;  /* 0x4b40007d14137421 */ /* 0x000fc40000010000 */
[----:B------:R-:W-:Y:S01]  /*0680*/  FFMA.FTZ R25, R22, 2, R27 ;  /* 0x4000000016197823 */ /* 0x000fe2000001001b */
[----:B------:R-:W1:Y:S01]  /*0690*/  FRND.TRUNC R21, R21 ;  /* 0x0000001500157307 */ /* 0x000e62000020d000 */
[----:B0-----:R-:W-:Y:S01]  /*06a0*/  FMUL.FTZ R28, |R3|, 1.4426950216293334961 ;  /* 0x3fb8aa3b031c7820 */ /* 0x001fe20000410200 */
[----:B------:R-:W-:Y:S01]  /*06b0*/  SHF.L.U32 R27, R19, 0x17, RZ ;  /* 0x00000017131b7819 */ /* 0x000fe200000006ff */
[----:B--2---:R-:W-:Y:S01]  /*06c0*/  FMUL.FTZ R20, R24, R23 ;  /* 0x0000001718147220 */ /* 0x004fe20000410000 */
[----:B------:R-:W-:Y:S02]  /*06d0*/  LOP3.LUT R24, R10, 0x80000000, R15, 0xb8, !PT ;  /* 0x800000000a187812 */ /* 0x000fe400078eb80f */
[--C-:B------:R-:W-:Y:S01]  /*06e0*/  LOP3.LUT R19, R25, 0x80000000, R14.reuse, 0xb8, !PT ;  /* 0x8000000019137812 */ /* 0x100fe200078eb80e */
[----:B------:R-:W-:Y:S01]  /*06f0*/  @!P0 FFMA.FTZ R19, R14, R13, R14 ;  /* 0x0000000d0e138223 */ /* 0x000fe2000001000e */
[----:B------:R0:W2:Y:S01]  /*0700*/  MUFU.EX2 R22, R26 ;  /* 0x0000001a00167308 */ /* 0x0000a20000000800 */
[----:B------:R-:W-:-:S02]  /*0710*/  FSEL R14, R24, R15, P1 ;  /* 0x0000000f180e7208 */ /* 0x000fc40000800000 */
[----:B---3--:R-:W-:-:S03]  /*0720*/  FSETP.GT.FTZ.AND P0, PT, |R17|, 126, PT ;  /* 0x42fc00001100780b */ /* 0x008fc60003f14200 */
[----:B------:R-:W-:Y:S02]  /*0730*/  FFMA.FTZ R15, R14, -0.69314718246459960938, |R7| ;  /* 0xbf3172180e0f7823 */ /* 0x000fe40000010407 */
[----:B------:R3:W4:Y:S01]  /*0740*/  FRND.TRUNC R23, R28 ;  /* 0x0000001c00177307 */ /* 0x000722000020d000 */
[----:B0-----:R-:W-:Y:S01]  /*0750*/  LOP3.LUT R26, R10, 0x80000000, R17, 0xb8, !PT ;  /* 0x800000000a1a7812 */ /* 0x001fe200078eb811 */
[C---:B------:R-:W-:Y:S01]  /*0760*/  FFMA.FTZ R15, R14.reuse, 1.9046542121259335545e-09, R15 ;  /* 0x3102e3080e0f7823 */ /* 0x040fe2000001000f */
[----:B-1----:R-:W-:Y:S01]  /*0770*/  FSETP.GT.FTZ.AND P1, PT, |R21|, 126, PT ;  /* 0x42fc00001500780b */ /* 0x002fe20003f34200 */
[----:B------:R-:W-:Y:S01]  /*0780*/  FADD.FTZ R14, R14, 12583037 ;  /* 0x4b40007d0e0e7421 */ /* 0x000fe20000010000 */
[----:B------:R-:W-:Y:S01]  /*0790*/  FSEL R17, R26, R17, P0 ;  /* 0x000000111a117208 */ /* 0x000fe20000000000 */
[----:B------:R-:W-:Y:S02]  /*07a0*/  FMUL.FTZ R15, R15, 1.4426950216293334961 ;  /* 0x3fb8aa3b0f0f7820 */ /* 0x000fe40000410000 */
[----:B------:R-:W0:Y:S01]  /*07b0*/  MUFU.RCP R24, R20 ;  /* 0x0000001400187308 */ /* 0x000e220000001000 */
[----:B---3--:R-:W-:Y:S01]  /*07c0*/  LOP3.LUT R28, R10, 0x80000000, R21, 0xb8, !PT ;  /* 0x800000000a1c7812 */ /* 0x008fe200078eb815 */
[----:B--2---:R-:W-:-:S02]  /*07d0*/  FMUL.FTZ R22, R27, R22 ;  /* 0x000000161b167220 */ /* 0x004fc40000410000 */
[----:B------:R-:W-:Y:S01]  /*07e0*/  FFMA.FTZ R26, R17, -0.69314718246459960938, |R2| ;  /* 0xbf317218111a7823 */ /* 0x000fe20000010402 */
[----:B------:R-:W-:Y:S02]  /*07f0*/  FSEL R13, R28, R21, P1 ;  /* 0x000000151c0d7208 */ /* 0x000fe40000800000 */
[----:B------:R-:W-:Y:S01]  /*0800*/  FSETP.GE.FTZ.AND P1, PT, |R9|, 1, PT ;  /* 0x3f8000000900780b */ /* 0x000fe20003f36200 */
[----:B------:R-:W1:Y:S01]  /*0810*/  MUFU.RCP R21, R22 ;  /* 0x0000001600157308 */ /* 0x000e620000001000 */
[----:B----4-:R-:W-:Y:S01]  /*0820*/  LOP3.LUT R10, R10, 0x80000000, R23, 0xb8, !PT ;  /* 0x800000000a0a7812 */ /* 0x010fe200078eb817 */
[----:B------:R-:W-:Y:S01]  /*0830*/  FFMA.FTZ R26, R17, 1.9046542121259335545e-09, R26 ;  /* 0x3102e308111a7823 */ /* 0x000fe2000001001a */
[----:B------:R-:W-:Y:S01]  /*0840*/  FSETP.GT.FTZ.AND P0, PT, |R23|, 126, PT ;  /* 0x42fc00001700780b */ /* 0x000fe20003f14200 */
[----:B------:R-:W-:-:S03]  /*0850*/  FADD.FTZ R17, R17, 12583037 ;  /* 0x4b40007d11117421 */ /* 0x000fc60000010000 */
[----:B------:R-:W-:Y:S01]  /*0860*/  FSEL R10, R10, R23, P0 ;  /* 0x000000170a0a7208 */ /* 0x000fe20000000000 */
[----:B0-----:R-:W-:Y:S01]  /*0870*/  FMUL.FTZ R25, R24, -0.125 ;  /* 0xbe00000018197820 */ /* 0x001fe20000410000 */
[----:B------:R-:W-:Y:S01]  /*0880*/  FSETP.GE.FTZ.AND P0, PT, |R4|, 1, PT ;  /* 0x3f8000000400780b */ /* 0x000fe20003f16200 */
[C---:B------:R-:W-:Y:S01]  /*0890*/  FFMA.FTZ R24, R13.reuse, -0.69314718246459960938, |R18| ;  /* 0xbf3172180d187823 */ /* 0x040fe20000010412 */
[----:B------:R-:W0:Y:S01]  /*08a0*/  MUFU.EX2 R15, R15 ;  /* 0x0000000f000f7308 */ /* 0x000e220000000800 */
[----:B------:R-:W-:Y:S02]  /*08b0*/  FMUL.FTZ R23, R26, 1.4426950216293334961 ;  /* 0x3fb8aa3b1a177820 */ /* 0x000fe40000410000 */
[----:B------:R-:W-:Y:S02]  /*08c0*/  FFMA.FTZ R24, R13, 1.9046542121259335545e-09, R24 ;  /* 0x3102e3080d187823 */ /* 0x000fe40000010018 */
[----:B------:R-:W-:Y:S02]  /*08d0*/  FFMA.FTZ R27, R10, -0.69314718246459960938, |R3| ;  /* 0xbf3172180a1b7823 */ /* 0x000fe40000010403 */
[----:B-1----:R-:W-:Y:S01]  /*08e0*/  FMUL.FTZ R21, R21, -0.125 ;  /* 0xbe00000015157820 */ /* 0x002fe20000410000 */
[----:B------:R-:W1:Y:S01]  /*08f0*/  MUFU.EX2 R23, R23 ;  /* 0x0000001700177308 */ /* 0x000e620000000800 */
[----:B------:R-:W-:Y:S01]  /*0900*/  FMUL.FTZ R26, R24, 1.4426950216293334961 ;  /* 0x3fb8aa3b181a7820 */ /* 0x000fe20000410000 */
[----:B------:R-:W-:Y:S01]  /*0910*/  SHF.L.U32 R24, R14, 0x17, RZ ;  /* 0x000000170e187819 */ /* 0x000fe200000006ff */
[----:B------:R-:W-:-:S02]  /*0920*/  FFMA.FTZ R27, R10, 1.9046542121259335545e-09, R27 ;  /* 0x3102e3080a1b7823 */ /* 0x000fc4000001001b */
[----:B------:R-:W-:Y:S02]  /*0930*/  FFMA.FTZ R25, R20, 2, R25 ;  /* 0x4000000014197823 */ /* 0x000fe40000010019 */
[----:B------:R-:W-:Y:S02]  /*0940*/  FFMA.FTZ R22, R22, 2, R21 ;  /* 0x4000000016167823 */ /* 0x000fe40000010015 */
[----:B------:R-:W2:Y:S01]  /*0950*/  MUFU.EX2 R21, R26 ;  /* 0x0000001a00157308 */ /* 0x000ea20000000800 */
[----:B------:R-:W-:Y:S01]  /*0960*/  FMUL.FTZ R20, R27, 1.4426950216293334961 ;  /* 0x3fb8aa3b1b147820 */ /* 0x000fe20000410000 */
[--C-:B------:R-:W-:Y:S01]  /*0970*/  LOP3.LUT R14, R25, 0x80000000, R4.reuse, 0xb8, !PT ;  /* 0x80000000190e7812 */ /* 0x100fe200078eb804 */
[----:B------:R-:W-:Y:S01]  /*0980*/  @!P0 FFMA.FTZ R14, R4, R11, R4 ;  /* 0x0000000b040e8223 */ /* 0x000fe20000010004 */
[----:B------:R-:W-:Y:S01]  /*0990*/  LOP3.LUT R11, R22, 0x80000000, R9, 0xb8, !PT ;  /* 0x80000000160b7812 */ /* 0x000fe200078eb809 */
[----:B------:R-:W-:Y:S01]  /*09a0*/  FADD.FTZ R13, R13, 12583037 ;  /* 0x4b40007d0d0d7421 */ /* 0x000fe20000010000 */
[----:B------:R-:W-:Y:S01]  /*09b0*/  SHF.L.U32 R22, R17, 0x17, RZ ;  /* 0x0000001711167819 */ /* 0x000fe200000006ff */
[----:B0-----:R-:W-:Y:S01]  /*09c0*/  FMUL.FTZ R15, R24, R15 ;  /* 0x0000000f180f7220 */ /* 0x001fe20000410000 */
[----:B------:R-:W0:Y:S01]  /*09d0*/  MUFU.EX2 R20, R20 ;  /* 0x0000001400147308 */ /* 0x000e220000000800 */
[----:B------:R-:W-:Y:S01]  /*09e0*/  FADD.FTZ R10, R10, 12583037 ;  /* 0x4b40007d0a0a7421 */ /* 0x000fe20000010000 */
[C---:B------:R-:W-:Y:S01]  /*09f0*/  FSETP.GE.FTZ.AND P0, PT, |R7|.reuse, 1, PT ;  /* 0x3f8000000700780b */ /* 0x040fe20003f16200 */
[----:B------:R-:W-:-:S02]  /*0a00*/  FMUL.FTZ R17, R7, R7 ;  /* 0x0000000707117220 */ /* 0x000fc40000410000 */
[----:B-1----:R-:W-:Y:S01]  /*0a10*/  FMUL.FTZ R23, R22, R23 ;  /* 0x0000001716177220 */ /* 0x002fe20000410000 */
[----:B------:R-:W-:Y:S01]  /*0a20*/  SHF.L.U32 R22, R13, 0x17, RZ ;  /* 0x000000170d167819 */ /* 0x000fe200000006ff */
[----:B------:R-:W-:Y:S01]  /*0a30*/  @!P1 FFMA.FTZ R11, R9, R12, R9 ;  /* 0x0000000c090b9223 */ /* 0x000fe20000010009 */
[----:B------:R-:W1:Y:S01]  /*0a40*/  MUFU.RCP R4, R15 ;  /* 0x0000000f00047308 */ /* 0x000e620000001000 */
[----:B------:R-:W-:Y:S01]  /*0a50*/  SHF.L.U32 R9, R10, 0x17, RZ ;  /* 0x000000170a097819 */ /* 0x000fe200000006ff */
[----:B------:R-:W-:Y:S01]  /*0a60*/  FFMA.FTZ R10, R17, R8, 0.00019836159481201320887 ;  /* 0x394fff49110a7423 */ /* 0x000fe20000010008 */
[C---:B------:R-:W-:Y:S01]  /*0a70*/  FSETP.GE.FTZ.AND P1, PT, |R2|.reuse, 1, PT ;  /* 0x3f8000000200780b */ /* 0x040fe20003f36200 */
[----:B------:R-:W-:Y:S01]  /*0a80*/  FMUL.FTZ R13, R2, R2 ;  /* 0x00000002020d7220 */ /* 0x000fe20000410000 */
[----:B------:R-:W-:Y:S01]  /*0a90*/  F2FP.BF16.PACK_AB R11, R11, R14 ;  /* 0x0000000e0b0b723e */ /* 0x000fe200000010ff */
[----:B--2---:R-:W-:Y:S02]  /*0aa0*/  FMUL.FTZ R21, R22, R21 ;  /* 0x0000001516157220 */ /* 0x004fe40000410000 */
[----:B------:R-:W2:Y:S01]  /*0ab0*/  MUFU.RCP R12, R23 ;  /* 0x00000017000c7308 */ /* 0x000ea20000001000 */
[----:B------:R-:W-:-:S02]  /*0ac0*/  FFMA.FTZ R10, R17, R10, 0.0083333496004343032837 ;  /* 0x3c08889a110a7423 */ /* 0x000fc4000001000a */
[----:B------:R-:W-:Y:S02]  /*0ad0*/  FFMA.FTZ R22, R13, R8, 0.00019836159481201320887 ;  /* 0x394fff490d167423 */ /* 0x000fe40000010008 */
[----:B------:R-:W-:Y:S02]  /*0ae0*/  FFMA.FTZ R10, R17, R10, 0.16666667163372039795 ;  /* 0x3e2aaaab110a7423 */ /* 0x000fe4000001000a */
[----:B------:R-:W-:Y:S02]  /*0af0*/  FFMA.FTZ R22, R13, R22, 0.0083333496004343032837 ;  /* 0x3c08889a0d167423 */ /* 0x000fe40000010016 */
[----:B0-----:R-:W-:Y:S02]  /*0b00*/  FMUL.FTZ R20, R9, R20 ;  /* 0x0000001409147220 */ /* 0x001fe40000410000 */
[----:B------:R-:W-:Y:S01]  /*0b10*/  FMUL.FTZ R10, R17, R10 ;  /* 0x0000000a110a7220 */ /* 0x000fe20000410000 */
[----:B------:R-:W0:Y:S01]  /*0b20*/  MUFU.RCP R9, R21 ;  /* 0x0000001500097308 */ /* 0x000e220000001000 */
[----:B------:R-:W-:-:S02]  /*0b30*/  FFMA.FTZ R22, R13, R22, 0.16666667163372039795 ;  /* 0x3e2aaaab0d167423 */ /* 0x000fc40000010016 */
[----:B-1----:R-:W-:Y:S02]  /*0b40*/  FMUL.FTZ R4, R4, -0.125 ;  /* 0xbe00000004047820 */ /* 0x002fe40000410000 */
[----:B------:R-:W-:Y:S02]  /*0b50*/  FMUL.FTZ R13, R13, R22 ;  /* 0x000000160d0d7220 */ /* 0x000fe40000410000 */
[----:B--2---:R-:W-:Y:S01]  /*0b60*/  FMUL.FTZ R22, R12, -0.125 ;  /* 0xbe0000000c167820 */ /* 0x004fe20000410000 */
[----:B------:R-:W1:Y:S01]  /*0b70*/  MUFU.RCP R17, R20 ;  /* 0x0000001400117308 */ /* 0x000e620000001000 */
[----:B------:R-:W-:Y:S02]  /*0b80*/  FMUL.FTZ R25, R18, R18 ;  /* 0x0000001212197220 */ /* 0x000fe40000410000 */
[----:B------:R-:W-:Y:S02]  /*0b90*/  FFMA.FTZ R12, R15, 2, R4 ;  /* 0x400000000f0c7823 */ /* 0x000fe40000010004 */
[----:B------:R-:W-:-:S02]  /*0ba0*/  FMUL.FTZ R15, R3, R3 ;  /* 0x00000003030f7220 */ /* 0x000fc40000410000 */
[-C--:B------:R-:W-:Y:S01]  /*0bb0*/  FFMA.FTZ R24, R25, R8.reuse, 0.00019836159481201320887 ;  /* 0x394fff4919187423 */ /* 0x080fe20000010008 */
[----:B------:R-:W-:Y:S01]  /*0bc0*/  LOP3.LUT R12, R12, 0x80000000, R7, 0xb8, !PT ;  /* 0x800000000c0c7812 */ /* 0x000fe200078eb807 */
[----:B------:R-:W-:Y:S02]  /*0bd0*/  FFMA.FTZ R8, R15, R8, 0.00019836159481201320887 ;  /* 0x394fff490f087423 */ /* 0x000fe40000010008 */
[----:B------:R-:W-:Y:S02]  /*0be0*/  FFMA.FTZ R24, R25, R24, 0.0083333496004343032837 ;  /* 0x3c08889a19187423 */ /* 0x000fe40000010018 */
[----:B------:R-:W-:Y:S02]  /*0bf0*/  FFMA.FTZ R8, R15, R8, 0.0083333496004343032837 ;  /* 0x3c08889a0f087423 */ /* 0x000fe40000010008 */
[----:B0-----:R-:W-:Y:S02]  /*0c00*/  FMUL.FTZ R4, R9, -0.125 ;  /* 0xbe00000009047820 */ /* 0x001fe40000410000 */
[----:B-1----:R-:W-:-:S02]  /*0c10*/  FMUL.FTZ R17, R17, -0.125 ;  /* 0xbe00000011117820 */ /* 0x002fc40000410000 */
[----:B------:R-:W-:Y:S02]  /*0c20*/  FFMA.FTZ R24, R25, R24, 0.16666667163372039795 ;  /* 0x3e2aaaab19187423 */ /* 0x000fe40000010018 */
[----:B------:R-:W-:Y:S02]  /*0c30*/  FFMA.FTZ R8, R15, R8, 0.16666667163372039795 ;  /* 0x3e2aaaab0f087423 */ /* 0x000fe40000010008 */
[----:B------:R-:W-:Y:S02]  /*0c40*/  FFMA.FTZ R23, R23, 2, R22 ;  /* 0x4000000017177823 */ /* 0x000fe40000010016 */
[----:B------:R-:W-:Y:S02]  /*0c50*/  FFMA.FTZ R21, R21, 2, R4 ;  /* 0x4000000015157823 */ /* 0x000fe40000010004 */
[----:B------:R-:W-:Y:S01]  /*0c60*/  FFMA.FTZ R20, R20, 2, R17 ;  /* 0x4000000014147823 */ /* 0x000fe20000010011 */
[----:B------:R-:W-:Y:S01]  /*0c70*/  LOP3.LUT R23, R23, 0x80000000, R2, 0xb8, !PT ;  /* 0x8000000017177812 */ /* 0x000fe200078eb802 */
[----:B------:R-:W-:Y:S01]  /*0c80*/  FMUL.FTZ R25, R25, R24 ;  /* 0x0000001819197220 */ /* 0x000fe20000410000 */
[----:B------:R-:W-:Y:S01]  /*0c90*/  LOP3.LUT R21, R21, 0x80000000, R18, 0xb8, !PT ;  /* 0x8000000015157812 */ /* 0x000fe200078eb812 */
[----:B------:R-:W-:Y:S01]  /*0ca0*/  FMUL.FTZ R8, R15, R8 ;  /* 0x000000080f087220 */ /* 0x000fe20000410000 */
[----:B------:R-:W-:Y:S01]  /*0cb0*/  LOP3.LUT R20, R20, 0x80000000, R3, 0xb8, !PT ;  /* 0x8000000014147812 */ /* 0x000fe200078eb803 */
[----:B------:R-:W-:-:S04]  /*0cc0*/  IMAD.WIDE.U32 R4, R0, R5, c[0x0][0x168] ;  /* 0x00005a0000047625 */ /* 0x000fc800078e0005 */
[----:B------:R-:W-:Y:S01]  /*0cd0*/  @!P0 FFMA.FTZ R12, R7, R10, R7 ;  /* 0x0000000a070c8223 */ /* 0x000fe20000010007 */
[----:B------:R-:W-:Y:S01]  /*0ce0*/  F2FP.BF16.PACK_AB R10, R19, R16 ;  /* 0x00000010130a723e */ /* 0x000fe200000010ff */
[----:B------:R-:W-:Y:S02]  /*0cf0*/  @!P1 FFMA.FTZ R23, R2, R13, R2 ;  /* 0x0000000d02179223 */ /* 0x000fe40000010002 */
[----:B------:R-:W-:Y:S02]  /*0d00*/  @!P2 FFMA.FTZ R21, R18, R25, R18 ;  /* 0x000000191215a223 */ /* 0x000fe40000010012 */
[----:B------:R-:W-:Y:S01]  /*0d10*/  @!P3 FFMA.FTZ R20, R3, R8, R3 ;  /* 0x000000080314b223 */ /* 0x000fe20000010003 */
[----:B------:R-:W-:Y:S01]  /*0d20*/  F2FP.BF16.PACK_AB R12, R23, R12 ;  /* 0x0000000c170c723e */ /* 0x000fe200000010ff */
[----:B------:R-:W-:-:S03]  /*0d30*/  IMAD.WIDE R4, R6, 0x8, R4 ;  /* 0x0000000806047825 */ /* 0x000fc600078e0204 */
[----:B------:R-:W-:Y:S02]  /*0d40*/  F2FP.BF16.PACK_AB R13, R20, R21 ;  /* 0x00000015140d723e */ /* 0x000fe400000010ff */
[----:B------:R-:W-:Y:S04]  /*0d50*/  STG.E.64 [R4.64], R10 ;  /* 0x0000000a04007986 */ /* 0x000fe8000c101b04 */
[----:B------:R-:W-:Y:S01]  /*0d60*/  STG.E.64 [R4.64+0x400], R12 ;  /* 0x0004000c04007986 */ /* 0x000fe2000c101b04 */
[----:B------:R-:W-:Y:S05]  /*0d70*/  EXIT ;  /* 0x000000000000794d */ /* 0x000fea0003800000 */
.L_x_591:
[----:B------:R-:W0:Y:S01]  /*0d80*/  S2R R16, SR_TID.X ;  /* 0x0000000000107919 */ /* 0x000e220000002100 */
[----:B------:R-:W-:Y:S02]  /*0d90*/  PRMT R18, RZ, 0x7610, R18 ;  /* 0x00007610ff127816 */ /* 0x000fe40000000012 */
[----:B0-----:R-:W-:-:S02]  /*0da0*/  ISETP.GE.AND P0, PT, R16, R15, PT ;  /* 0x0000000f1000720c */ /* 0x001fc40003f06270 */
        /* <DEDUP_REMOVED lines=91> */
.L_x_593:
[----:B0-----:R-:W-:Y:S05]  /*1360*/  BSYNC B0 ;  /* 0x0000000000007941 */ /* 0x001fea0003800000 */
.L_x_592:
        /* <DEDUP_REMOVED lines=32> */
.L_x_595:
[----:B------:R-:W-:Y:S05]  /*1570*/  BSYNC B0 ;  /* 0x0000000000007941 */ /* 0x000fea0003800000 */
.L_x_594:
        /* <DEDUP_REMOVED lines=31> */
.L_x_597:
[----:B------:R-:W-:Y:S05]  /*1770*/  BSYNC B0 ;  /* 0x0000000000007941 */ /* 0x000fea0003800000 */
.L_x_596:
        /* <DEDUP_REMOVED lines=33> */
.L_x_599:
[----:B------:R-:W-:Y:S05]  /*1990*/  BSYNC B0 ;  /* 0x0000000000007941 */ /* 0x000fea0003800000 */
.L_x_598:
        /* <DEDUP_REMOVED lines=29> */
.L_x_601:
[----:B------:R-:W-:Y:S05]  /*1b70*/  BSYNC B0 ;  /* 0x0000000000007941 */ /* 0x000fea0003800000 */
.L_x_600:
        /* <DEDUP_REMOVED lines=29> */
.L_x_603:
[----:B------:R-:W-:Y:S05]  /*1d50*/  BSYNC B0 ;  /* 0x0000000000007941 */ /* 0x000fea0003800000 */
.L_x_602:
        /* <DEDUP_REMOVED lines=29> */
.L_x_605:
[----:B------:R-:W-:Y:S05]  /*1f30*/  BSYNC B0 ;  /* 0x0000000000007941 */ /* 0x000fea0003800000 */
.L_x_604:
        /* <DEDUP_REMOVED lines=29> */
.L_x_607:
[----:B------:R-:W-:Y:S05]  /*2110*/  BSYNC B0 ;  /* 0x0000000000007941 */ /* 0x000fea0003800000 */
.L_x_606:
        /* <DEDUP_REMOVED lines=18> */
.L_x_610:
[----:B0-----:R-:W-:-:S13]  /*2240*/  ISETP.GE.AND P0, PT, R16, R15, PT ;  /* 0x0000000f1000720c */ /* 0x001fda0003f06270 */
[----:B------:R-:W-:Y:S05]  /*2250*/  @P0 BRA `(.L_x_612) ;  /* 0x000000c000000947 */ /* 0x000fea0003800000 */
[----:B------:R-:W-:Y:S02]  /*2260*/  IADD3 R2, R0, R16, RZ ;  /* 0x0000001000027210 */ /* 0x000fe40007ffe0ff */
[----:B------:R-:W-:Y:S02]  /*2270*/  MOV R3, 0x2 ;  /* 0x0000000200037802 */ /* 0x000fe40000000f00 */
[----:B------:R-:W-:-:S03]  /*2280*/  IADD3 R16, R16, 0x80, RZ ;  /* 0x0000008010107810 */ /* 0x000fc60007ffe0ff */
[----:B------:R-:W-:-:S05]  /*2290*/  IMAD.WIDE.U32 R2, R2, R3, c[0x0][0x168] ;  /* 0x00005a0002027625 */ /* 0x000fca00078e0003 */
[----:B------:R0:W-:Y:S02]  /*22a0*/  STG.E.U16 [R2.64], R8 ;  /* 0x0000000802007986 */ /* 0x0001e4000c101504 */
.L_x_611:
[----:B------:R-:W-:-:S13]  /*22b0*/  ISETP.GE.AND P0, PT, R16, R15, PT ;  /* 0x0000000f1000720c */ /* 0x000fda0003f06270 */
[----:B------:R-:W-:Y:S05]  /*22c0*/  @P0 BRA `(.L_x_613) ;  /* 0x000000d000000947 */ /* 0x000fea0003800000 */
[----:B0-----:R-:W-:Y:S01]  /*22d0*/  HFMA2.MMA R3, -RZ, RZ, 0, 1.1920928955078125e-07 ;  /* 0x00000002ff037435 */ /* 0x001fe200000001ff */
[----:B------:R-:W-:Y:S02]  /*22e0*/  IADD3 R2, R0, R16, RZ ;  /* 0x0000001000027210 */ /* 0x000fe40007ffe0ff */
[----:B------:R-:W-:-:S07]  /*22f0*/  IADD3 R16, R16, 0x80, RZ ;  /* 0x0000008010107810 */ /* 0x000fce0007ffe0ff */
[----:B------:R-:W-:-:S05]  /*2300*/  IMAD.WIDE.U32 R2, R2, R3, c[0x0][0x168] ;  /* 0x00005a0002027625 */ /* 0x000fca00078e0003 */
[----:B------:R0:W-:Y:S02]  /*2310*/  STG.E.U16 [R2.64], R9 ;  /* 0x0000000902007986 */ /* 0x0001e4000c101504 */
.L_x_612:
        /* <DEDUP_REMOVED lines=8> */
.L_x_613:
[----:B------:R-:W-:Y:S05]  /*23a0*/  BSYNC B1 ;  /* 0x0000000000017941 */ /* 0x000fea0003800000 */
.L_x_609:
[----:B------:R-:W-:-:S13]  /*23b0*/  ISETP.GE.AND P0, PT, R16, R15, PT ;  /* 0x0000000f1000720c */ /* 0x000fda0003f06270 */
[----:B0-----:R-:W-:Y:S02]  /*23c0*/  @!P0 IADD3 R2, R0, R16, RZ ;  /* 0x0000001000028210 */ /* 0x001fe40007ffe0ff */
[----:B------:R-:W-:Y:S02]  /*23d0*/  @!P0 MOV R3, 0x2 ;  /* 0x0000000200038802 */ /* 0x000fe40000000f00 */
[----:B------:R-:W-:-:S03]  /*23e0*/  @!P0 IADD3 R16, R16, 0x80, RZ ;  /* 0x0000008010108810 */ /* 0x000fc60007ffe0ff */
[----:B------:R-:W-:-:S05]  /*23f0*/  @!P0 IMAD.WIDE.U32 R2, R2, R3, c[0x0][0x168] ;  /* 0x00005a0002028625 */ /* 0x000fca00078e0003 */
[----:B-----5:R0:W-:Y:S02]  /*2400*/  @!P0 STG.E.U16 [R2.64], R11 ;  /* 0x0000000b02008986 */ /* 0x0201e4000c101504 */
.L_x_614:
[----:B------:R-:W-:Y:S05]  /*2410*/  BSYNC B0 ;  /* 0x0000000000007941 */ /* 0x000fea0003800000 */
.L_x_608:
        /* <DEDUP_REMOVED lines=8> */
.L_x_615:
        /* <DEDUP_REMOVED lines=14> */
.L_x_2690:


//--------------------- .text._ZN2at6native29vectorized_elementwise_kernelILi8EZZZNS0_16sinh_kernel_cudaERNS_18TensorIteratorBaseEENKUlvE0_clEvENKUlvE2_clEvEUlN3c108BFloat16EE_St5arrayIPcLm2EEEEviT0_T1_ --------------------------
	.section	.text._ZN2at6native29vectorized_elementwise_kernelILi8EZZZNS0_16sinh_kernel_cudaERNS_18TensorIteratorBaseEENKUlvE0_clEvENKUlvE2_clEvEUlN3c108BFloat16EE_St5arrayIPcLm2EEEEviT0_T1_,"ax",@progbits
	.sectioninfo	@"SHI_REGISTERS=4"
	.align	128
        .global         _ZN2at6native29vectorized_elementwise_kernelILi8EZZZNS0_16sinh_kernel_cudaERNS_18TensorIteratorBaseEENKUlvE0_clEvENKUlvE2_clEvEUlN3c108BFloat16EE_St5arrayIPcLm2EEEEviT0_T1_
        .type           _ZN2at6native29vectorized_elementwise_kernelILi8EZZZNS0_16sinh_kernel_cudaERNS_18TensorIteratorBaseEENKUlvE0_clEvENKUlvE2_clEvEUlN3c108BFloat16EE_St5arrayIPcLm2EEEEviT0_T1_,@function
        .size           _ZN2at6native29vectorized_elementwise_kernelILi8EZZZNS0_16sinh_kernel_cudaERNS_18TensorIteratorBaseEENKUlvE0_clEvENKUlvE2_clEvEUlN3c108BFloat16EE_St5arrayIPcLm2EEEEviT0_T1_,(.L_x_2691 - _ZN2at6native29vectorized_elementwise_kernelILi8EZZZNS0_16sinh_kernel_cudaERNS_18TensorIteratorBaseEENKUlvE0_clEvENKUlvE2_clEvEUlN3c108BFloat16EE_St5arrayIPcLm2EEEEviT0_T1_)
        .other          _ZN2at6native29vectorized_elementwise_kernelILi8EZZZNS0_16sinh_kernel_cudaERNS_18TensorIteratorBaseEENKUlvE0_clEvENKUlvE2_clEvEUlN3c108BFloat16EE_St5arrayIPcLm2EEEEviT0_T1_,@"STO_CUDA_ENTRY STV_DEFAULT"
_ZN2at6native29vectorized_elementwise_kernelILi8EZZZNS0_16sinh_kernel_cudaERNS_18TensorIteratorBaseEENKUlvE0_clEvENKUlvE2_clEvEUlN3c108BFloat16EE_St5arrayIPcLm2EEEEviT0_T1_:
.text._ZN2at6native29vectorized_elementwise_kernelILi8EZZZNS0_16sinh_kernel_cudaERNS_18TensorIteratorBaseEENKUlvE0_clEvENKUlvE2_clEvEUlN3c108BFloat16EE_St5arrayIPcLm2EEEEviT0_T1_:
[----:B------:R-:W-:Y:S02]  /*0000*/  MOV R1, c[0x0][0x28] ;  /* 0x00000a0000017a02 */ /* 0x000fe40000000f00 */
[----:B------:R-:W-:Y:S05]  /*0010*/  EXIT ;  /* 0x000000000000794d */ /* 0x000fea0003800000 */
.L_x_616:
        /* <DEDUP_REMOVED lines=14> */
.L_x_2691:


//--------------------- .text._ZN2at6native18elementwise_kernelILi128ELi4EZNS0_15gpu_kernel_implIZZZNS0_16sinh_kernel_cudaERNS_18TensorIteratorBaseEENKUlvE0_clEvENKUlvE1_clEvEUlN3c104HalfEE_EEvS4_RKT_EUliE_EEviT1_ --------------------------
	.section	.text._ZN2at6native18elementwise_kernelILi128ELi4EZNS0_15gpu_kernel_implIZZZNS0_16sinh_kernel_cudaERNS_18TensorIteratorBaseEENKUlvE0_clEvENKUlvE1_clEvEUlN3c104HalfEE_EEvS4_RKT_EUliE_EEviT1_,"ax",@progbits
	.sectioninfo	@"SHI_REGISTERS=26"
	.align	128
        .global         _ZN2at6native18elementwise_kernelILi128ELi4EZNS0_15gpu_kernel_implIZZZNS0_16sinh_kernel_cudaERNS_18TensorIteratorBaseEENKUlvE0_clEvENKUlvE1_clEvEUlN3c104HalfEE_EEvS4_RKT_EUliE_EEviT1_
        .type           _ZN2at6native18elementwise_kernelILi128ELi4EZNS0_15gpu_kernel_implIZZZNS0_16sinh_kernel_cudaERNS_18TensorIteratorBaseEENKUlvE0_clEvENKUlvE1_clEvEUlN3c104HalfEE_EEvS4_RKT_EUliE_EEviT1_,@function
        .size           _ZN2at6native18elementwise_kernelILi128ELi4EZNS0_15gpu_kernel_implIZZZNS0_16sinh_kernel_cudaERNS_18TensorIteratorBaseEENKUlvE0_clEvENKUlvE1_clEvEUlN3c104HalfEE_EEvS4_RKT_EUliE_EEviT1_,(.L_x_2692 - _ZN2at6native18elementwise_kernelILi128ELi4EZNS0_15gpu_kernel_implIZZZNS0_16sinh_kernel_cudaERNS_18TensorIteratorBaseEENKUlvE0_clEvENKUlvE1_clEvEUlN3c104HalfEE_EEvS4_RKT_EUliE_EEviT1_)
        .other          _ZN2at6native18elementwise_kernelILi128ELi4EZNS0_15gpu_kernel_implIZZZNS0_16sinh_kernel_cudaERNS_18TensorIteratorBaseEENKUlvE0_clEvENKUlvE1_clEvEUlN3c104HalfEE_EEvS4_RKT_EUliE_EEviT1_,@"STO_CUDA_ENTRY STV_DEFAULT"
_ZN2at6native18elementwise_kernelILi128ELi4EZNS0_15gpu_kernel_implIZZZNS0_16sinh_kernel_cudaERNS_18TensorIteratorBaseEENKUlvE0_clEvENKUlvE1_clEvEUlN3c104HalfEE_EEvS4_RKT_EUliE_EEviT1_:
.text._ZN2at6native18elementwise_kernelILi128ELi4EZNS0_15gpu_kernel_implIZZZNS0_16sinh_kernel_cudaERNS_18TensorIteratorBaseEENKUlvE0_clEvENKUlvE1_clEvEUlN3c104HalfEE_EEvS4_RKT_EUliE_EEviT1_:
        /* <DEDUP_REMOVED lines=237> */
.L_x_619:
        /* <DEDUP_REMOVED lines=18> */
[----:B0-----:R-:W-:Y:S01]  /*0ff0*/  F2FP.PACK_AB R0, RZ, R0 ;  /* 0x00000000ff00723e */ /* 0x001fe200000000ff */
[----:B------:R-:W-:Y:S05]  /*1000*/  BRA `(.L_x_625) ;  /* 0x00000e5000007947 */ /* 0x000fea0003800000 */
.L_x_623:
[----:B------:R-:W2:Y:S02]  /*1010*/  LDG.E.U8 R2, [R2.64] ;  /* 0x0000002402027981 */ /* 0x000ea4000c1e1100 */
[----:B--2---:R-:W0:Y:S02]  /*1020*/  I2F.U16 R0, R2 ;  /* 0x0000000200007306 */ /* 0x004e240000101000 */
[----:B0-----:R-:W-:Y:S01]  /*1030*/  F2FP.PACK_AB R0, RZ, R0 ;  /* 0x00000000ff00723e */ /* 0x001fe200000000ff */
[----:B------:R-:W-:Y:S05]  /*1040*/  BRA `(.L_x_625) ;  /* 0x00000e1000007947 */ /* 0x000fea0003800000 */
.L_x_622:
        /* <DEDUP_REMOVED lines=8> */
[----:B0-----:R-:W-:Y:S01]  /*10d0*/  F2FP.PACK_AB R0, RZ, R0 ;  /* 0x00000000ff00723e */ /* 0x001fe200000000ff */
[----:B------:R-:W-:Y:S05]  /*10e0*/  BRA `(.L_x_625) ;  /* 0x00000d7000007947 */ /* 0x000fea0003800000 */
.L_x_627:
[----:B------:R-:W2:Y:S02]  /*10f0*/  LDG.E R2, [R2.64] ;  /* 0x0000002402027981 */ /* 0x000ea4000c1e1900 */
[----:B--2---:R-:W0:Y:S02]  /*1100*/  I2F R0, R2 ;  /* 0x0000000200007306 */ /* 0x004e240000201400 */
[----:B0-----:R-:W-:Y:S01]  /*1110*/  F2FP.PACK_AB R0, RZ, R0 ;  /* 0x00000000ff00723e */ /* 0x001fe200000000ff */
[----:B------:R-:W-:Y:S05]  /*1120*/  BRA `(.L_x_625) ;  /* 0x00000d3000007947 */ /* 0x000fea0003800000 */
.L_x_626:
[----:B------:R-:W2:Y:S02]  /*1130*/  LDG.E.U16 R2, [R2.64] ;  /* 0x0000002402027981 */ /* 0x000ea4000c1e1500 */
[----:B--2---:R-:W0:Y:S02]  /*1140*/  I2F.S16 R0, R2 ;  /* 0x0000000200007306 */ /* 0x004e240000101400 */
[----:B0-----:R-:W-:Y:S01]  /*1150*/  F2FP.PACK_AB R0, RZ, R0 ;  /* 0x00000000ff00723e */ /* 0x001fe200000000ff */
[----:B------:R-:W-:Y:S05]  /*1160*/  BRA `(.L_x_625) ;  /* 0x00000cf000007947 */ /* 0x000fea0003800000 */
.L_x_621:
[----:B------:R-:W-:-:S13]  /*1170*/  ISETP.GT.AND P0, PT, R4, 0x6, PT ;  /* 0x000000060400780c */ /* 0x000fda0003f04270 */
[----:B------:R-:W-:Y:S05]  /*1180*/  @P0 BRA `(.L_x_628) ;  /* 0x0000009000000947 */ /* 0x000fea0003800000 */
[----:B------:R-:W-:-:S13]  /*1190*/  ISETP.NE.AND P0, PT, R4, 0x5, PT ;  /* 0x000000050400780c */ /* 0x000fda0003f05270 */
[----:B------:R-:W-:Y:S05]  /*11a0*/  @!P0 BRA `(.L_x_629) ;  /* 0x0000005000008947 */ /* 0x000fea0003800000 */
[----:B------:R-:W-:-:S13]  /*11b0*/  ISETP.NE.AND P0, PT, R4, 0x6, PT ;  /* 0x000000060400780c */ /* 0x000fda0003f05270 */
[----:B------:R-:W-:Y:S05]  /*11c0*/  @P0 BRA `(.L_x_624) ;  /* 0x00000ad000000947 */ /* 0x000fea0003800000 */
[----:B------:R-:W2:Y:S02]  /*11d0*/  LDG.E R2, [R2.64] ;  /* 0x0000002402027981 */ /* 0x000ea4000c1e1900 */
[----:B--2---:R-:W-:Y:S01]  /*11e0*/  F2FP.PACK_AB R0, RZ, R2 ;  /* 0x00000002ff00723e */ /* 0x004fe200000000ff */
[----:B------:R-:W-:Y:S05]  /*11f0*/  BRA `(.L_x_625) ;  /* 0x00000c6000007947 */ /* 0x000fea0003800000 */
.L_x_629:
[----:B------:R0:W5:Y:S01]  /*1200*/  LDG.E.U16 R0, [R2.64] ;  /* 0x0000002402007981 */ /* 0x000162000c1e1500 */
[----:B------:R-:W-:Y:S05]  /*1210*/  BRA `(.L_x_625) ;  /* 0x00000c4000007947 */ /* 0x000fea0003800000 */
.L_x_628:
[----:B------:R-:W-:-:S13]  /*1220*/  ISETP.NE.AND P0, PT, R4, 0x7, PT ;  /* 0x000000070400780c */ /* 0x000fda0003f05270 */
[----:B------:R-:W-:Y:S05]  /*1230*/  @!P0 BRA `(.L_x_630) ;  /* 0x0000009000008947 */ /* 0x000fea0003800000 */
[----:B------:R-:W-:-:S13]  /*1240*/  ISETP.NE.AND P0, PT, R4, 0x8, PT ;  /* 0x000000080400780c */ /* 0x000fda0003f05270 */
[----:B------:R-:W-:Y:S05]  /*1250*/  @!P0 BRA `(.L_x_631) ;  /* 0x0000005000008947 */ /* 0x000fea0003800000 */
[----:B------:R-:W-:-:S13]  /*1260*/  ISETP.NE.AND P0, PT, R4, 0x9, PT ;  /* 0x000000090400780c */ /* 0x000fda0003f05270 */
[----:B------:R-:W-:Y:S05]  /*1270*/  @P0 BRA `(.L_x_624) ;  /* 0x00000a2000000947 */ /* 0x000fea0003800000 */
[----:B------:R-:W2:Y:S02]  /*1280*/  LDG.E R2, [R2.64] ;  /* 0x0000002402027981 */ /* 0x000ea4000c1e1900 */
[----:B--2---:R-:W-:Y:S01]  /*1290*/  F2FP.PACK_AB R0, RZ, R2 ;  /* 0x00000002ff00723e */ /* 0x004fe200000000ff */
[----:B------:R-:W-:Y:S05]  /*12a0*/  BRA `(.L_x_625) ;  /* 0x00000bb000007947 */ /* 0x000fea0003800000 */
.L_x_631:
[----:B------:R0:W5:Y:S01]  /*12b0*/  LDG.E.U16 R0, [R2.64] ;  /* 0x0000002402007981 */ /* 0x000162000c1e1500 */
[----:B------:R-:W-:Y:S05]  /*12c0*/  BRA `(.L_x_625) ;  /* 0x00000b9000007947 */ /* 0x000fea0003800000 */
.L_x_630:
[----:B------:R-:W2:Y:S02]  /*12d0*/  LDG.E.64 R2, [R2.64] ;  /* 0x0000002402027981 */ /* 0x000ea4000c1e1b00 */
[----:B--2---:R-:W0:Y:S01]  /*12e0*/  F2F.F32.F64 R0, R2 ;  /* 0x0000000200007310 */ /* 0x004e220000301000 */
[----:B------:R-:W0:-:S14]  /*12f0*/  DSETP.GEU.AND P0, PT, |R2|, c[0x2][0x0], PT ;  /* 0x008000000200762a */ /* 0x000e1c0003f0e200 */
[----:B0-----:R-:W-:-:S05]  /*1300*/  @!P0 FMUL R0, R0, 1.175494350822287508e-38 ;  /* 0x0080000000008820 */ /* 0x001fca0000400000 */
[----:B------:R-:W-:Y:S01]  /*1310*/  F2FP.PACK_AB R0, RZ, R0 ;  /* 0x00000000ff00723e */ /* 0x000fe200000000ff */
[----:B------:R-:W-:Y:S05]  /*1320*/  BRA `(.L_x_625) ;  /* 0x00000b3000007947 */ /* 0x000fea0003800000 */
.L_x_620:
        /* <DEDUP_REMOVED lines=11> */
[----:B------:R-:W-:Y:S01]  /*13e0*/  F2FP.PACK_AB R0, RZ, R0 ;  /* 0x00000000ff00723e */ /* 0x000fe200000000ff */
[----:B------:R-:W-:Y:S05]  /*13f0*/  BRA `(.L_x_625) ;  /* 0x00000a6000007947 */ /* 0x000fea0003800000 */
.L_x_634:
[----:B------:R-:W2:Y:S02]  /*1400*/  LDG.E.64 R2, [R2.64] ;  /* 0x0000002402027981 */ /* 0x000ea4000c1e1b00 */
[----:B--2---:R-:W0:Y:S01]  /*1410*/  F2F.F32.F64 R0, R2 ;  /* 0x0000000200007310 */ /* 0x004e220000301000 */
[----:B------:R-:W0:-:S14]  /*1420*/  DSETP.GEU.AND P0, PT, |R2|, c[0x2][0x0], PT ;  /* 0x008000000200762a */ /* 0x000e1c0003f0e200 */
[----:B0-----:R-:W-:-:S05]  /*1430*/  @!P0 FMUL R0, R0, 1.175494350822287508e-38 ;  /* 0x0080000000008820 */ /* 0x001fca0000400000 */
[----:B------:R-:W-:Y:S01]  /*1440*/  F2FP.PACK_AB R0, RZ, R0 ;  /* 0x00000000ff00723e */ /* 0x000fe200000000ff */
[----:B------:R-:W-:Y:S05]  /*1450*/  BRA `(.L_x_625) ;  /* 0x00000a0000007947 */ /* 0x000fea0003800000 */
.L_x_633:
        /* <DEDUP_REMOVED lines=25> */
[----:B------:R-:W-:-:S04]  /*15f0*/  F2FP.PACK_AB R5, RZ, R5 ;  /* 0x00000005ff05723e */ /* 0x000fc800000000ff */
[----:B------:R-:W-:Y:S01]  /*1600*/  PRMT R0, R5, 0x7610, R0 ;  /* 0x0000761005007816 */ /* 0x000fe20000000000 */
[----:B------:R-:W-:Y:S05]  /*1610*/  BRA `(.L_x_625) ;  /* 0x0000084000007947 */ /* 0x000fea0003800000 */
.L_x_636:
        /* <DEDUP_REMOVED lines=12> */
[----:B------:R-:W-:-:S04]  /*16e0*/  F2FP.PACK_AB R4, RZ, R4 ;  /* 0x00000004ff04723e */ /* 0x000fc800000000ff */
[----:B------:R-:W-:Y:S01]  /*16f0*/  PRMT R0, R4, 0x7610, R0 ;  /* 0x0000761004007816 */ /* 0x000fe20000000000 */
[----:B------:R-:W-:Y:S05]  /*1700*/  BRA `(.L_x_625) ;  /* 0x0000075000007947 */ /* 0x000fea0003800000 */
.L_x_635:
[----:B------:R-:W2:Y:S02]  /*1710*/  LDG.E.U16 R0, [R2.64] ;  /* 0x0000002402007981 */ /* 0x000ea4000c1e1500 */
[----:B--2---:R-:W-:-:S04]  /*1720*/  PRMT R0, RZ, 0x5410, R0 ;  /* 0x00005410ff007816 */ /* 0x004fc80000000000 */
[----:B------:R-:W-:Y:S01]  /*1730*/  F2FP.PACK_AB R0, RZ, R0 ;  /* 0x00000000ff00723e */ /* 0x000fe200000000ff */
[----:B------:R-:W-:Y:S05]  /*1740*/  BRA `(.L_x_625) ;  /* 0x0000071000007947 */ /* 0x000fea0003800000 */
.L_x_632:
        /* <DEDUP_REMOVED lines=10> */
[----:B0-----:R-:W-:Y:S01]  /*17f0*/  F2FP.PACK_AB R0, RZ, R0 ;  /* 0x00000000ff00723e */ /* 0x001fe200000000ff */
[----:B------:R-:W-:Y:S05]  /*1800*/  BRA `(.L_x_625) ;  /* 0x0000065000007947 */ /* 0x000fea0003800000 */
.L_x_639:
        /* <DEDUP_REMOVED lines=21> */
.L_x_643:
[----:B------:R-:W-:Y:S05]  /*1960*/  BSYNC B1 ;  /* 0x0000000000017941 */ /* 0x000fea0003800000 */
.L_x_642:
[----:B------:R-:W-:Y:S01]  /*1970*/  LEA R3, R0, 0x3b800000, 0x17 ;  /* 0x3b80000000037811 */ /* 0x000fe200078eb8ff */
[----:B------:R-:W-:-:S05]  /*1980*/  IMAD.SHL.U32 R0, R2, 0x100000, RZ ;  /* 0x0010000002007824 */ /* 0x000fca00078e00ff */
[----:B------:R-:W-:Y:S02]  /*1990*/  LOP3.LUT R0, R3, R0, R4, 0xfe, !PT ;  /* 0x0000000003007212 */ /* 0x000fe400078efe04 */
.L_x_641:
[----:B------:R-:W-:Y:S05]  /*19a0*/  BSYNC B0 ;  /* 0x0000000000007941 */ /* 0x000fea0003800000 */
.L_x_640:
[----:B------:R-:W-:Y:S01]  /*19b0*/  F2FP.PACK_AB R0, RZ, R0 ;  /* 0x00000000ff00723e */ /* 0x000fe200000000ff */
[----:B------:R-:W-:Y:S05]  /*19c0*/  BRA `(.L_x_625) ;  /* 0x0000049000007947 */ /* 0x000fea0003800000 */
.L_x_638:
        /* <DEDUP_REMOVED lines=21> */
.L_x_647:
[----:B------:R-:W-:Y:S05]  /*1b20*/  BSYNC B1 ;  /* 0x0000000000017941 */ /* 0x000fea0003800000 */
.L_x_646:
[----:B------:R-:W-:Y:S01]  /*1b30*/  LEA R3, R0, 0x37800000, 0x17 ;  /* 0x3780000000037811 */ /* 0x000fe200078eb8ff */
[----:B------:R-:W-:-:S05]  /*1b40*/  IMAD.SHL.U32 R0, R2, 0x200000, RZ ;  /* 0x0020000002007824 */ /* 0x000fca00078e00ff */
[----:B------:R-:W-:Y:S02]  /*1b50*/  LOP3.LUT R0, R3, R0, R4, 0xfe, !PT ;  /* 0x0000000003007212 */ /* 0x000fe400078efe04 */
.L_x_645:
[----:B------:R-:W-:Y:S05]  /*1b60*/  BSYNC B0 ;  /* 0x0000000000007941 */ /* 0x000fea0003800000 */
.L_x_644:
[----:B------:R-:W-:Y:S01]  /*1b70*/  F2FP.PACK_AB R0, RZ, R0 ;  /* 0x00000000ff00723e */ /* 0x000fe200000000ff */
[----:B------:R-:W-:Y:S05]  /*1b80*/  BRA `(.L_x_625) ;  /* 0x000002d000007947 */ /* 0x000fea0003800000 */
.L_x_637:
        /* <DEDUP_REMOVED lines=14> */
.L_x_651:
[----:B------:R-:W-:Y:S05]  /*1c70*/  BSYNC B0 ;  /* 0x0000000000007941 */ /* 0x000fea0003800000 */
.L_x_650:
[----:B------:R-:W-:Y:S01]  /*1c80*/  F2FP.PACK_AB R0, RZ, R0 ;  /* 0x00000000ff00723e */ /* 0x000fe200000000ff */
[----:B------:R-:W-:Y:S05]  /*1c90*/  BRA `(.L_x_625) ;  /* 0x000001c000007947 */ /* 0x000fea0003800000 */
.L_x_624:
        /* <DEDUP_REMOVED lines=21> */
.L_x_649:
[----:B------:R-:W2:Y:S02]  /*1df0*/  LDG.E.64 R2, [R2.64] ;  /* 0x0000002402027981 */ /* 0x000ea4000c1e1b00 */
[----:B--2---:R-:W0:Y:S02]  /*1e00*/  I2F.U64 R0, R2 ;  /* 0x0000000200007312 */ /* 0x004e240000301000 */
[----:B0-----:R-:W-:Y:S01]  /*1e10*/  F2FP.PACK_AB R0, RZ, R0 ;  /* 0x00000000ff00723e */ /* 0x001fe200000000ff */
[----:B------:R-:W-:Y:S05]  /*1e20*/  BRA `(.L_x_625) ;  /* 0x0000003000007947 */ /* 0x000fea0003800000 */
.L_x_648:
[----:B------:R-:W2:Y:S02]  /*1e30*/  LDG.E R2, [R2.64] ;  /* 0x0000002402027981 */ /* 0x000ea4000c1e1900 */
[----:B--2---:R-:W0:Y:S02]  /*1e40*/  I2F.U32 R0, R2 ;  /* 0x0000000200007306 */ /* 0x004e240000201000 */
[----:B0-----:R-:W-:-:S06]  /*1e50*/  F2FP.PACK_AB R0, RZ, R0 ;  /* 0x00000000ff00723e */ /* 0x001fcc00000000ff */
.L_x_625:
[----:B-----5:R-:W-:Y:S01]  /*1e60*/  HADD2.F32 R0, -RZ, R0.H0_H0 ;  /* 0x20000000ff007230 */ /* 0x020fe20000004100 */
        /* <DEDUP_REMOVED lines=28> */
[----:B------:R-:W-:-:S05]  /*2030*/  F2FP.PACK_AB R5, RZ, R5 ;  /* 0x00000005ff05723e */ /* 0x000fca00000000ff */
        /* <DEDUP_REMOVED lines=9> */
[----:B------:R-:W-:-:S04]  /*20d0*/  HADD2.F32 R0, -RZ, R5.H0_H0 ;  /* 0x20000005ff007230 */ /* 0x000fc80000004100 */
[----:B------:R-:W0:Y:S02]  /*20e0*/  F2I.FTZ.TRUNC.NTZ R3, R0 ;  /* 0x0000000000037305 */ /* 0x000e24000021f100 */
[----:B0-----:R0:W-:Y:S01]  /*20f0*/  STG.E.U8 [R16.64], R3 ;  /* 0x0000000310007986 */ /* 0x0011e2000c101124 */
[----:B------:R-:W-:Y:S05]  /*2100*/  BRA `(.L_x_657) ;  /* 0x00000e8000007947 */ /* 0x000fea0003800000 */
.L_x_655:
[----:B------:R-:W-:-:S06]  /*2110*/  HADD2.F32 R3, -RZ, R5.H0_H0 ;  /* 0x20000005ff037230 */ /* 0x000fcc0000004100 */
[----:B------:R-:W0:Y:S02]  /*2120*/  F2I.S64.TRUNC R2, R3 ;  /* 0x0000000300027311 */ /* 0x000e24000020d900 */
[----:B0-----:R0:W-:Y:S01]  /*2130*/  STG.E.U8 [R16.64], R2 ;  /* 0x0000000210007986 */ /* 0x0011e2000c101124 */
[----:B------:R-:W-:Y:S05]  /*2140*/  BRA `(.L_x_657) ;  /* 0x00000e4000007947 */ /* 0x000fea0003800000 */
.L_x_654:
[----:B------:R-:W-:-:S13]  /*2150*/  ISETP.NE.AND P0, PT, R2, 0x2, PT ;  /* 0x000000020200780c */ /* 0x000fda0003f05270 */
[----:B------:R-:W-:Y:S05]  /*2160*/  @!P0 BRA `(.L_x_658) ;  /* 0x000000c000008947 */ /* 0x000fea0003800000 */
[----:B------:R-:W-:-:S13]  /*2170*/  ISETP.NE.AND P0, PT, R2, 0x3, PT ;  /* 0x000000030200780c */ /* 0x000fda0003f05270 */
[----:B------:R-:W-:Y:S05]  /*2180*/  @!P0 BRA `(.L_x_659) ;  /* 0x0000006000008947 */ /* 0x000fea0003800000 */
[----:B------:R-:W-:-:S13]  /*2190*/  ISETP.NE.AND P0, PT, R2, 0x4, PT ;  /* 0x000000040200780c */ /* 0x000fda0003f05270 */
[----:B------:R-:W-:Y:S05]  /*21a0*/  @P0 BRA `(.L_x_656) ;  /* 0x00000c3000000947 */ /* 0x000fea0003800000 */
[----:B------:R-:W-:-:S06]  /*21b0*/  HADD2.F32 R2, -RZ, R5.H0_H0 ;  /* 0x20000005ff027230 */ /* 0x000fcc0000004100 */
[----:B------:R-:W0:Y:S02]  /*21c0*/  F2I.S64.TRUNC R2, R2 ;  /* 0x0000000200027311 */ /* 0x000e24000020d900 */
[----:B0-----:R0:W-:Y:S01]  /*21d0*/  STG.E.64 [R16.64], R2 ;  /* 0x0000000210007986 */ /* 0x0011e2000c101b24 */
[----:B------:R-:W-:Y:S05]  /*21e0*/  BRA `(.L_x_657) ;  /* 0x00000da000007947 */ /* 0x000fea0003800000 */
.L_x_659:
[----:B------:R-:W-:-:S06]  /*21f0*/  HADD2.F32 R5, -RZ, R5.H0_H0 ;  /* 0x20000005ff057230 */ /* 0x000fcc0000004100 */
[----:B------:R-:W0:Y:S02]  /*2200*/  F2I.FTZ.TRUNC.NTZ R5, R5 ;  /* 0x0000000500057305 */ /* 0x000e24000021f100 */
[----:B0-----:R0:W-:Y:S01]  /*2210*/  STG.E [R16.64], R5 ;  /* 0x0000000510007986 */ /* 0x0011e2000c101924 */
[----:B------:R-:W-:Y:S05]  /*2220*/  BRA `(.L_x_657) ;  /* 0x00000d6000007947 */ /* 0x000fea0003800000 */
.L_x_658:
[----:B------:R-:W-:-:S06]  /*2230*/  HADD2.F32 R5, -RZ, R5.H0_H0 ;  /* 0x20000005ff057230 */ /* 0x000fcc0000004100 */
[----:B------:R-:W0:Y:S02]  /*2240*/  F2I.FTZ.TRUNC.NTZ R5, R5 ;  /* 0x0000000500057305 */ /* 0x000e24000021f100 */
[----:B0-----:R0:W-:Y:S01]  /*2250*/  STG.E.U16 [R16.64], R5 ;  /* 0x0000000510007986 */ /* 0x0011e2000c101524 */
[----:B------:R-:W-:Y:S05]  /*2260*/  BRA `(.L_x_657) ;  /* 0x00000d2000007947 */ /* 0x000fea0003800000 */
.L_x_653:
[----:B------:R-:W-:-:S13]  /*2270*/  ISETP.GT.AND P0, PT, R2, 0x6, PT ;  /* 0x000000060200780c */ /* 0x000fda0003f04270 */
[----:B------:R-:W-:Y:S05]  /*2280*/  @P0 BRA `(.L_x_660) ;  /* 0x0000009000000947 */ /* 0x000fea0003800000 */
[----:B------:R-:W-:-:S13]  /*2290*/  ISETP.NE.AND P0, PT, R2, 0x5, PT ;  /* 0x000000050200780c */ /* 0x000fda0003f05270 */
[----:B------:R-:W-:Y:S05]  /*22a0*/  @!P0 BRA `(.L_x_661) ;  /* 0x0000005000008947 */ /* 0x000fea0003800000 */
[----:B------:R-:W-:-:S13]  /*22b0*/  ISETP.NE.AND P0, PT, R2, 0x6, PT ;  /* 0x000000060200780c */ /* 0x000fda0003f05270 */
[----:B------:R-:W-:Y:S05]  /*22c0*/  @P0 BRA `(.L_x_656) ;  /* 0x00000b1000000947 */ /* 0x000fea0003800000 */
[----:B------:R-:W-:-:S05]  /*22d0*/  HADD2.F32 R5, -RZ, R5.H0_H0 ;  /* 0x20000005ff057230 */ /* 0x000fca0000004100 */
[----:B------:R0:W-:Y:S01]  /*22e0*/  STG.E [R16.64], R5 ;  /* 0x0000000510007986 */ /* 0x0001e2000c101924 */
[----:B------:R-:W-:Y:S05]  /*22f0*/  BRA `(.L_x_657) ;  /* 0x00000c9000007947 */ /* 0x000fea0003800000 */
.L_x_661:
[----:B------:R0:W-:Y:S01]  /*2300*/  STG.E.U16 [R16.64], R5 ;  /* 0x0000000510007986 */ /* 0x0001e2000c101524 */
[----:B------:R-:W-:Y:S05]  /*2310*/  BRA `(.L_x_657) ;  /* 0x00000c7000007947 */ /* 0x000fea0003800000 */
.L_x_660:
[----:B------:R-:W-:-:S13]  /*2320*/  ISETP.NE.AND P0, PT, R2, 0x7, PT ;  /* 0x000000070200780c */ /* 0x000fda0003f05270 */
[----:B------:R-:W-:Y:S05]  /*2330*/  @!P0 BRA `(.L_x_662) ;  /* 0x000000d000008947 */ /* 0x000fea0003800000 */
[----:B------:R-:W-:-:S13]  /*2340*/  ISETP.NE.AND P0, PT, R2, 0x8, PT ;  /* 0x000000080200780c */ /* 0x000fda0003f05270 */
[----:B------:R-:W-:Y:S05]  /*2350*/  @!P0 BRA `(.L_x_663) ;  /* 0x0000006000008947 */ /* 0x000fea0003800000 */
[----:B------:R-:W-:-:S13]  /*2360*/  ISETP.NE.AND P0, PT, R2, 0x9, PT ;  /* 0x000000090200780c */ /* 0x000fda0003f05270 */
[----:B------:R-:W-:Y:S05]  /*2370*/  @P0 BRA `(.L_x_656) ;  /* 0x00000a6000000947 */ /* 0x000fea0003800000 */
[----:B------:R-:W-:Y:S01]  /*2380*/  HADD2.F32 R2, -RZ, R5.H0_H0 ;  /* 0x20000005ff027230 */ /* 0x000fe20000004100 */
[----:B------:R-:W-:-:S05]  /*2390*/  IMAD.MOV.U32 R3, RZ, RZ, RZ ;  /* 0x000000ffff037224 */ /* 0x000fca00078e00ff */
[----:B------:R0:W-:Y:S01]  /*23a0*/  STG.E.64 [R16.64], R2 ;  /* 0x0000000210007986 */ /* 0x0001e2000c101b24 */
[----:B------:R-:W-:Y:S05]  /*23b0*/  BRA `(.L_x_657) ;  /* 0x00000bd000007947 */ /* 0x000fea0003800000 */
.L_x_663:
[----:B------:R-:W-:-:S05]  /*23c0*/  HADD2.F32 R0, -RZ, R5.H0_H0 ;  /* 0x20000005ff007230 */ /* 0x000fca0000004100 */
[----:B------:R-:W-:-:S04]  /*23d0*/  F2FP.PACK_AB R0, RZ, R0 ;  /* 0x00000000ff00723e */ /* 0x000fc800000000ff */
[----:B------:R-:W-:-:S05]  /*23e0*/  PRMT R0, R0, 0x5410, RZ ;  /* 0x0000541000007816 */ /* 0x000fca00000000ff */
[----:B------:R0:W-:Y:S01]  /*23f0*/  STG.E [R16.64], R0 ;  /* 0x0000000010007986 */ /* 0x0001e2000c101924 */
[----:B------:R-:W-:Y:S05]  /*2400*/  BRA `(.L_x_657) ;  /* 0x00000b8000007947 */ /* 0x000fea0003800000 */
.L_x_662:
[----:B------:R-:W-:-:S05]  /*2410*/  HADD2.F32 R2, -RZ, R5.H0_H0 ;  /* 0x20000005ff027230 */ /* 0x000fca0000004100 */
[----:B------:R-:W-:-:S06]  /*2420*/  FMUL.FTZ R2, R2, 1 ;  /* 0x3f80000002027820 */ /* 0x000fcc0000410000 */
[----:B------:R-:W0:Y:S02]  /*2430*/  F2F.F64.F32 R2, R2 ;  /* 0x0000000200027310 */ /* 0x000e240000201800 */
[----:B0-----:R0:W-:Y:S01]  /*2440*/  STG.E.64 [R16.64], R2 ;  /* 0x0000000210007986 */ /* 0x0011e2000c101b24 */
[----:B------:R-:W-:Y:S05]  /*2450*/  BRA `(.L_x_657) ;  /* 0x00000b3000007947 */ /* 0x000fea0003800000 */
.L_x_652:
        /* <DEDUP_REMOVED lines=8> */
[----:B------:R-:W-:-:S05]  /*24e0*/  HADD2.F32 R5, -RZ, R5.H0_H0 ;  /* 0x20000005ff057230 */ /* 0x000fca0000004100 */
[----:B------:R-:W-:-:S04]  /*24f0*/  FSETP.NEU.FTZ.AND P0, PT, R5, RZ, PT ;  /* 0x000000ff0500720b */ /* 0x000fc80003f1d000 */
[----:B------:R-:W-:-:S05]  /*2500*/  SEL R3, RZ, 0x1, !P0 ;  /* 0x00000001ff037807 */ /* 0x000fca0004000000 */
[----:B------:R0:W-:Y:S01]  /*2510*/  STG.E.U8 [R16.64], R3 ;  /* 0x0000000310007986 */ /* 0x0001e2000c101124 */
[----:B------:R-:W-:Y:S05]  /*2520*/  BRA `(.L_x_657) ;  /* 0x00000a6000007947 */ /* 0x000fea0003800000 */
.L_x_666:
[----:B------:R-:W-:Y:S01]  /*2530*/  HADD2.F32 R5, -RZ, R5.H0_H0 ;  /* 0x20000005ff057230 */ /* 0x000fe20000004100 */
[----:B------:R-:W-:-:S04]  /*2540*/  CS2R R6, SRZ ;  /* 0x0000000000067805 */ /* 0x000fc8000001ff00 */
[----:B------:R-:W-:-:S06]  /*2550*/  FMUL.FTZ R5, R5, 1 ;  /* 0x3f80000005057820 */ /* 0x000fcc0000410000 */
[----:B------:R-:W0:Y:S02]  /*2560*/  F2F.F64.F32 R4, R5 ;  /* 0x0000000500047310 */ /* 0x000e240000201800 */
[----:B0-----:R0:W-:Y:S01]  /*2570*/  STG.E.128 [R16.64], R4 ;  /* 0x0000000410007986 */ /* 0x0011e2000c101d24 */
[----:B------:R-:W-:Y:S05]  /*2580*/  BRA `(.L_x_657) ;  /* 0x00000a0000007947 */ /* 0x000fea0003800000 */
.L_x_665:
[----:B------:R-:W-:-:S13]  /*2590*/  ISETP.NE.AND P0, PT, R2, 0xf, PT ;  /* 0x0000000f0200780c */ /* 0x000fda0003f05270 */
[----:B------:R-:W-:Y:S05]  /*25a0*/  @!P0 BRA `(.L_x_667) ;  /* 0x000002d000008947 */ /* 0x000fea0003800000 */
[----:B------:R-:W-:-:S13]  /*25b0*/  ISETP.NE.AND P0, PT, R2, 0x17, PT ;  /* 0x000000170200780c */ /* 0x000fda0003f05270 */
[----:B------:R-:W-:Y:S05]  /*25c0*/  @!P0 BRA `(.L_x_668) ;  /* 0x0000015000008947 */ /* 0x000fea0003800000 */
[----:B------:R-:W-:-:S13]  /*25d0*/  ISETP.NE.AND P0, PT, R2, 0x18, PT ;  /* 0x000000180200780c */ /* 0x000fda0003f05270 */
[----:B------:R-:W-:Y:S05]  /*25e0*/  @P0 BRA `(.L_x_656) ;  /* 0x000007f000000947 */ /* 0x000fea0003800000 */
[----:B------:R-:W-:Y:S01]  /*25f0*/  HADD2.F32 R5, -RZ, R5.H0_H0 ;  /* 0x20000005ff057230 */ /* 0x000fe20000004100 */
[----:B------:R-:W-:Y:S04]  /*2600*/  BSSY B0, `(.L_x_669) ;  /* 0x000000e000007945 */ /* 0x000fe80003800000 */
        /* <DEDUP_REMOVED lines=13> */
.L_x_670:
[----:B------:R-:W-:Y:S05]  /*26e0*/  BSYNC B0 ;  /* 0x0000000000007941 */ /* 0x000fea0003800000 */
.L_x_669:
[----:B------:R-:W-:-:S05]  /*26f0*/  LOP3.LUT R3, R0, R3, RZ, 0xfc, !PT ;  /* 0x0000000300037212 */ /* 0x000fca00078efcff */
[----:B------:R0:W-:Y:S01]  /*2700*/  STG.E.U8 [R16.64], R3 ;  /* 0x0000000310007986 */ /* 0x0001e2000c101124 */
[----:B------:R-:W-:Y:S05]  /*2710*/  BRA `(.L_x_657) ;  /* 0x0000087000007947 */ /* 0x000fea0003800000 */
.L_x_668:
[----:B------:R-:W-:Y:S01]  /*2720*/  HADD2.F32 R5, -RZ, R5.H0_H0 ;  /* 0x20000005ff057230 */ /* 0x000fe20000004100 */
[----:B------:R-:W-:Y:S04]  /*2730*/  BSSY B0, `(.L_x_671) ;  /* 0x000000f000007945 */ /* 0x000fe80003800000 */
        /* <DEDUP_REMOVED lines=11> */
.L_x_672:
[----:B------:R-:W-:Y:S01]  /*27f0*/  IMAD.MOV.U32 R0, RZ, RZ, 0x7f ;  /* 0x0000007fff007424 */ /* 0x000fe200078e00ff */
[----:B------:R-:W-:-:S04]  /*2800*/  ISETP.GT.U32.AND P0, PT, R2, 0x7f800000, PT ;  /* 0x7f8000000200780c */ /* 0x000fc80003f04070 */
[----:B------:R-:W-:-:S04]  /*2810*/  SEL R0, R0, 0x7c, P0 ;  /* 0x0000007c00007807 */ /* 0x000fc80000000000 */
.L_x_673:
[----:B------:R-:W-:Y:S05]  /*2820*/  BSYNC B0 ;  /* 0x0000000000007941 */ /* 0x000fea0003800000 */
.L_x_671:
[----:B------:R-:W-:-:S04]  /*2830*/  LOP3.LUT R2, R5, 0x80000000, RZ, 0xc0, !PT ;  /* 0x8000000005027812 */ /* 0x000fc800078ec0ff */
[----:B------:R-:W-:-:S04]  /*2840*/  SHF.R.U32.HI R3, RZ, 0x18, R2 ;  /* 0x00000018ff037819 */ /* 0x000fc80000011602 */
[----:B------:R-:W-:-:S05]  /*2850*/  LOP3.LUT R3, R0, R3, RZ, 0xfc, !PT ;  /* 0x0000000300037212 */ /* 0x000fca00078efcff */
[----:B------:R0:W-:Y:S01]  /*2860*/  STG.E.U8 [R16.64], R3 ;  /* 0x0000000310007986 */ /* 0x0001e2000c101124 */
[----:B------:R-:W-:Y:S05]  /*2870*/  BRA `(.L_x_657) ;  /* 0x0000071000007947 */ /* 0x000fea0003800000 */
.L_x_667:
[----:B------:R-:W-:-:S05]  /*2880*/  HADD2.F32 R0, -RZ, R5.H0_H0 ;  /* 0x20000005ff007230 */ /* 0x000fca0000004100 */
[----:B------:R-:W-:-:S05]  /*2890*/  F2FP.BF16.PACK_AB R0, RZ, R0 ;  /* 0x00000000ff00723e */ /* 0x000fca00000010ff */
[----:B------:R0:W-:Y:S01]  /*28a0*/  STG.E.U16 [R16.64], R0 ;  /* 0x0000000010007986 */ /* 0x0001e2000c101524 */
[----:B------:R-:W-:Y:S05]  /*28b0*/  BRA `(.L_x_657) ;  /* 0x000006d000007947 */ /* 0x000fea0003800000 */
.L_x_664:
        /* <DEDUP_REMOVED lines=8> */
[----:B------:R-:W-:-:S06]  /*2940*/  HADD2.F32 R3, -RZ, R5.H0_H0 ;  /* 0x20000005ff037230 */ /* 0x000fcc0000004100 */
[----:B------:R-:W0:Y:S02]  /*2950*/  F2I.FTZ.U32.TRUNC.NTZ R3, R3 ;  /* 0x0000000300037305 */ /* 0x000e24000021f000 */
[----:B0-----:R0:W-:Y:S01]  /*2960*/  STG.E.U16 [R16.64], R3 ;  /* 0x0000000310007986 */ /* 0x0011e2000c101524 */
[----:B------:R-:W-:Y:S05]  /*2970*/  BRA `(.L_x_657) ;  /* 0x0000061000007947 */ /* 0x000fea0003800000 */
.L_x_676:
[----:B------:R-:W-:Y:S01]  /*2980*/  HADD2.F32 R5, -RZ, R5.H0_H0 ;  /* 0x20000005ff057230 */ /* 0x000fe20000004100 */
[----:B------:R-:W-:Y:S01]  /*2990*/  BSSY B0, `(.L_x_677) ;  /* 0x0000014000007945 */ /* 0x000fe20003800000 */
[----:B------:R-:W-:-:S03]  /*29a0*/  IMAD.MOV.U32 R8, RZ, RZ, 0x80 ;  /* 0x00000080ff087424 */ /* 0x000fc600078e00ff */
        /* <DEDUP_REMOVED lines=14> */
.L_x_679:
[----:B------:R-:W-:-:S04]  /*2a90*/  LOP3.LUT R2, R5, 0x80000000, RZ, 0xc0, !PT ;  /* 0x8000000005027812 */ /* 0x000fc800078ec0ff */
[----:B------:R-:W-:-:S04]  /*2aa0*/  SHF.R.U32.HI R3, RZ, 0x18, R2 ;  /* 0x00000018ff037819 */ /* 0x000fc80000011602 */
[----:B------:R-:W-:-:S04]  /*2ab0*/  LOP3.LUT R0, R0, R3, RZ, 0xfc, !PT ;  /* 0x0000000300007212 */ /* 0x000fc800078efcff */
[----:B------:R-:W-:Y:S02]  /*2ac0*/  PRMT R8, R0, 0x7610, R8 ;  /* 0x0000761000087816 */ /* 0x000fe40000000008 */
.L_x_678:
[----:B------:R-:W-:Y:S05]  /*2ad0*/  BSYNC B0 ;  /* 0x0000000000007941 */ /* 0x000fea0003800000 */
.L_x_677:
[----:B------:R0:W-:Y:S01]  /*2ae0*/  STG.E.U8 [R16.64], R8 ;  /* 0x0000000810007986 */ /* 0x0001e2000c101124 */
[----:B------:R-:W-:Y:S05]  /*2af0*/  BRA `(.L_x_657) ;  /* 0x0000049000007947 */ /* 0x000fea0003800000 */
.L_x_675:
        /* <DEDUP_REMOVED lines=17> */
.L_x_682:
[----:B------:R-:W-:-:S04]  /*2c10*/  LOP3.LUT R2, R5, 0x80000000, RZ, 0xc0, !PT ;  /* 0x8000000005027812 */ /* 0x000fc800078ec0ff */
[----:B------:R-:W-:-:S04]  /*2c20*/  SHF.R.U32.HI R3, RZ, 0x18, R2 ;  /* 0x00000018ff037819 */ /* 0x000fc80000011602 */
[----:B------:R-:W-:-:S04]  /*2c30*/  LOP3.LUT R0, R0, R3, RZ, 0xfc, !PT ;  /* 0x0000000300007212 */ /* 0x000fc800078efcff */
[----:B------:R-:W-:Y:S02]  /*2c40*/  PRMT R8, R0, 0x7610, R8 ;  /* 0x0000761000087816 */ /* 0x000fe40000000008 */
.L_x_681:
[----:B------:R-:W-:Y:S05]  /*2c50*/  BSYNC B0 ;  /* 0x0000000000007941 */ /* 0x000fea0003800000 */
.L_x_680:
[----:B------:R0:W-:Y:S01]  /*2c60*/  STG.E.U8 [R16.64], R8 ;  /* 0x0000000810007986 */ /* 0x0001e2000c101124 */
[----:B------:R-:W-:Y:S05]  /*2c70*/  BRA `(.L_x_657) ;  /* 0x0000031000007947 */ /* 0x000fea0003800000 */
.L_x_674:
[----:B------:R-:W-:-:S13]  /*2c80*/  ISETP.NE.AND P0, PT, R2, 0x1c, PT ;  /* 0x0000001c0200780c */ /* 0x000fda0003f05270 */
[----:B------:R-:W-:Y:S05]  /*2c90*/  @!P0 BRA `(.L_x_683) ;  /* 0x000002c000008947 */ /* 0x000fea0003800000 */
[----:B------:R-:W-:-:S13]  /*2ca0*/  ISETP.NE.AND P0, PT, R2, 0x1d, PT ;  /* 0x0000001d0200780c */ /* 0x000fda0003f05270 */
[----:B------:R-:W-:Y:S05]  /*2cb0*/  @!P0 BRA `(.L_x_684) ;  /* 0x0000026000008947 */ /* 0x000fea0003800000 */
[----:B------:R-:W-:-:S13]  /*2cc0*/  ISETP.NE.AND P0, PT, R2, 0x2c, PT ;  /* 0x0000002c0200780c */ /* 0x000fda0003f05270 */
[----:B------:R-:W-:Y:S05]  /*2cd0*/  @P0 BRA `(.L_x_656) ;  /* 0x0000010000000947 */ /* 0x000fea0003800000 */
[----:B------:R-:W-:Y:S01]  /*2ce0*/  HADD2.F32 R5, -RZ, R5.H0_H0 ;  /* 0x20000005ff057230 */ /* 0x000fe20000004100 */
[----:B------:R-:W-:Y:S01]  /*2cf0*/  PLOP3.LUT P0, PT, PT, PT, PT, 0x80, 0x0 ;  /* 0x000000000000781c */ /* 0x000fe20003f0f070 */
[----:B------:R-:W-:-:S03]  /*2d00*/  IMAD.MOV.U32 R3, RZ, RZ, 0xff ;  /* 0x000000ffff037424 */ /* 0x000fc600078e00ff */
        /* <DEDUP_REMOVED lines=13> */
.L_x_656:
        /* <DEDUP_REMOVED lines=20> */
.L_x_684:
[----:B------:R-:W-:-:S06]  /*2f20*/  HADD2.F32 R2, -RZ, R5.H0_H0 ;  /* 0x20000005ff027230 */ /* 0x000fcc0000004100 */
[----:B------:R-:W0:Y:S02]  /*2f30*/  F2I.U64.TRUNC R2, R2 ;  /* 0x0000000200027311 */ /* 0x000e24000020d800 */
[----:B0-----:R0:W-:Y:S01]  /*2f40*/  STG.E.64 [R16.64], R2 ;  /* 0x0000000210007986 */ /* 0x0011e2000c101b24 */
[----:B------:R-:W-:Y:S05]  /*2f50*/  BRA `(.L_x_657) ;  /* 0x0000003000007947 */ /* 0x000fea0003800000 */
.L_x_683:
[----:B------:R-:W-:-:S06]  /*2f60*/  HADD2.F32 R5, -RZ, R5.H0_H0 ;  /* 0x20000005ff057230 */ /* 0x000fcc0000004100 */
[----:B------:R-:W0:Y:S02]  /*2f70*/  F2I.FTZ.U32.TRUNC.NTZ R5, R5 ;  /* 0x0000000500057305 */ /* 0x000e24000021f000 */
[----:B0-----:R0:W-:Y:S02]  /*2f80*/  STG.E [R16.64], R5 ;  /* 0x0000000510007986 */ /* 0x0011e4000c101924 */
.L_x_657:
[----:B------:R-:W-:-:S05]  /*2f90*/  IMAD R18, R18, 0x200, R23 ;  /* 0x0000020012127824 */ /* 0x000fca00078e0217 */
[----:B------:R-:W-:Y:S02]  /*2fa0*/  IADD3 R19, R18, 0x80, RZ ;  /* 0x0000008012137810 */ /* 0x000fe40007ffe0ff */
.L_x_618:
[----:B------:R-:W-:Y:S05]  /*2fb0*/  BSYNC B6 ;  /* 0x0000000000067941 */ /* 0x000fea0003800000 */
.L_x_617:
        /* <DEDUP_REMOVED lines=231> */
.L_x_687:
        /* <DEDUP_REMOVED lines=20> */
.L_x_691:
[----:B------:R-:W2:Y:S02]  /*3f70*/  LDG.E.U8 R2, [R2.64] ;  /* 0x0000002402027981 */ /* 0x000ea4000c1e1100 */
[----:B--2---:R-:W0:Y:S02]  /*3f80*/  I2F.U16 R0, R2 ;  /* 0x0000000200007306 */ /* 0x004e240000101000 */
[----:B0-----:R-:W-:Y:S01]  /*3f90*/  F2FP.PACK_AB R0, RZ, R0 ;  /* 0x00000000ff00723e */ /* 0x001fe200000000ff */
[----:B------:R-:W-:Y:S05]  /*3fa0*/  BRA `(.L_x_693) ;  /* 0x00000e1000007947 */ /* 0x000fea0003800000 */
.L_x_690:
        /* <DEDUP_REMOVED lines=10> */
.L_x_695:
[----:B------:R-:W2:Y:S02]  /*4050*/  LDG.E R2, [R2.64] ;  /* 0x0000002402027981 */ /* 0x000ea4000c1e1900 */
[----:B--2---:R-:W0:Y:S02]  /*4060*/  I2F R0, R2 ;  /* 0x0000000200007306 */ /* 0x004e240000201400 */
[----:B0-----:R-:W-:Y:S01]  /*4070*/  F2FP.PACK_AB R0, RZ, R0 ;  /* 0x00000000ff00723e */ /* 0x001fe200000000ff */
[----:B------:R-:W-:Y:S05]  /*4080*/  BRA `(.L_x_693) ;  /* 0x00000d3000007947 */ /* 0x000fea0003800000 */
.L_x_694:
[----:B------:R-:W2:Y:S02]  /*4090*/  LDG.E.U16 R2, [R2.64] ;  /* 0x0000002402027981 */ /* 0x000ea4000c1e1500 */
[----:B--2---:R-:W0:Y:S02]  /*40a0*/  I2F.S16 R0, R2 ;  /* 0x0000000200007306 */ /* 0x004e240000101400 */
[----:B0-----:R-:W-:Y:S01]  /*40b0*/  F2FP.PACK_AB R0, RZ, R0 ;  /* 0x00000000ff00723e */ /* 0x001fe200000000ff */
[----:B------:R-:W-:Y:S05]  /*40c0*/  BRA `(.L_x_693) ;  /* 0x00000cf000007947 */ /* 0x000fea0003800000 */
.L_x_689:
        /* <DEDUP_REMOVED lines=9> */
.L_x_697:
[----:B------:R0:W5:Y:S01]  /*4160*/  LDG.E.U16 R0, [R2.64] ;  /* 0x0000002402007981 */ /* 0x000162000c1e1500 */
[----:B------:R-:W-:Y:S05]  /*4170*/  BRA `(.L_x_693) ;  /* 0x00000c4000007947 */ /* 0x000fea0003800000 */
.L_x_696:
        /* <DEDUP_REMOVED lines=9> */
.L_x_699:
[----:B------:R0:W5:Y:S01]  /*4210*/  LDG.E.U16 R0, [R2.64] ;  /* 0x0000002402007981 */ /* 0x000162000c1e1500 */
[----:B------:R-:W-:Y:S05]  /*4220*/  BRA `(.L_x_693) ;  /* 0x00000b9000007947 */ /* 0x000fea0003800000 */
.L_x_698:
[----:B------:R-:W2:Y:S02]  /*4230*/  LDG.E.64 R2, [R2.64] ;  /* 0x0000002402027981 */ /* 0x000ea4000c1e1b00 */
[----:B--2---:R-:W0:Y:S01]  /*4240*/  F2F.F32.F64 R0, R2 ;  /* 0x0000000200007310 */ /* 0x004e220000301000 */
[----:B------:R-:W0:-:S14]  /*4250*/  DSETP.GEU.AND P0, PT, |R2|, c[0x2][0x0], PT ;  /* 0x008000000200762a */ /* 0x000e1c0003f0e200 */
[----:B0-----:R-:W-:-:S05]  /*4260*/  @!P0 FMUL R0, R0, 1.175494350822287508e-38 ;  /* 0x0080000000008820 */ /* 0x001fca0000400000 */
[----:B------:R-:W-:Y:S01]  /*4270*/  F2FP.PACK_AB R0, RZ, R0 ;  /* 0x00000000ff00723e */ /* 0x000fe200000000ff */
[----:B------:R-:W-:Y:S05]  /*4280*/  BRA `(.L_x_693) ;  /* 0x00000b3000007947 */ /* 0x000fea0003800000 */
.L_x_688:
        /* <DEDUP_REMOVED lines=13> */
.L_x_702:
[----:B------:R-:W2:Y:S02]  /*4360*/  LDG.E.64 R2, [R2.64] ;  /* 0x0000002402027981 */ /* 0x000ea4000c1e1b00 */
[----:B--2---:R-:W0:Y:S01]  /*4370*/  F2F.F32.F64 R0, R2 ;  /* 0x0000000200007310 */ /* 0x004e220000301000 */
[----:B------:R-:W0:-:S14]  /*4380*/  DSETP.GEU.AND P0, PT, |R2|, c[0x2][0x0], PT ;  /* 0x008000000200762a */ /* 0x000e1c0003f0e200 */
[----:B0-----:R-:W-:-:S05]  /*4390*/  @!P0 FMUL R0, R0, 1.175494350822287508e-38 ;  /* 0x0080000000008820 */ /* 0x001fca0000400000 */
[----:B------:R-:W-:Y:S01]  /*43a0*/  F2FP.PACK_AB R0, RZ, R0 ;  /* 0x00000000ff00723e */ /* 0x000fe200000000ff */
[----:B------:R-:W-:Y:S05]  /*43b0*/  BRA `(.L_x_693) ;  /* 0x00000a0000007947 */ /* 0x000fea0003800000 */
.L_x_701:
        /* <DEDUP_REMOVED lines=28> */
.L_x_704:
        /* <DEDUP_REMOVED lines=15> */
.L_x_703:
[----:B------:R-:W2:Y:S02]  /*4670*/  LDG.E.U16 R0, [R2.64] ;  /* 0x0000002402007981 */ /* 0x000ea4000c1e1500 */
[----:B--2---:R-:W-:-:S04]  /*4680*/  PRMT R0, RZ, 0x5410, R0 ;  /* 0x00005410ff007816 */ /* 0x004fc80000000000 */
[----:B------:R-:W-:Y:S01]  /*4690*/  F2FP.PACK_AB R0, RZ, R0 ;  /* 0x00000000ff00723e */ /* 0x000fe200000000ff */
[----:B------:R-:W-:Y:S05]  /*46a0*/  BRA `(.L_x_693) ;  /* 0x0000071000007947 */ /* 0x000fea0003800000 */
.L_x_700:
        /* <DEDUP_REMOVED lines=12> */
.L_x_707:
        /* <DEDUP_REMOVED lines=21> */
.L_x_711:
[----:B------:R-:W-:Y:S05]  /*48c0*/  BSYNC B1 ;  /* 0x0000000000017941 */ /* 0x000fea0003800000 */
.L_x_710:
[----:B------:R-:W-:Y:S01]  /*48d0*/  LEA R3, R0, 0x3b800000, 0x17 ;  /* 0x3b80000000037811 */ /* 0x000fe200078eb8ff */
[----:B------:R-:W-:-:S05]  /*48e0*/  IMAD.SHL.U32 R0, R2, 0x100000, RZ ;  /* 0x0010000002007824 */ /* 0x000fca00078e00ff */
[----:B------:R-:W-:Y:S02]  /*48f0*/  LOP3.LUT R0, R3, R0, R4, 0xfe, !PT ;  /* 0x0000000003007212 */ /* 0x000fe400078efe04 */
.L_x_709:
[----:B------:R-:W-:Y:S05]  /*4900*/  BSYNC B0 ;  /* 0x0000000000007941 */ /* 0x000fea0003800000 */
.L_x_708:
[----:B------:R-:W-:Y:S01]  /*4910*/  F2FP.PACK_AB R0, RZ, R0 ;  /* 0x00000000ff00723e */ /* 0x000fe200000000ff */
[----:B------:R-:W-:Y:S05]  /*4920*/  BRA `(.L_x_693) ;  /* 0x0000049000007947 */ /* 0x000fea0003800000 */
.L_x_706:
        /* <DEDUP_REMOVED lines=21> */
.L_x_715:
[----:B------:R-:W-:Y:S05]  /*4a80*/  BSYNC B1 ;  /* 0x0000000000017941 */ /* 0x000fea0003800000 */
.L_x_714:
[----:B------:R-:W-:Y:S01]  /*4a90*/  LEA R3, R0, 0x37800000, 0x17 ;  /* 0x3780000000037811 */ /* 0x000fe200078eb8ff */
[----:B------:R-:W-:-:S05]  /*4aa0*/  IMAD.SHL.U32 R0, R2, 0x200000, RZ ;  /* 0x0020000002007824 */ /* 0x000fca00078e00ff */
[----:B------:R-:W-:Y:S02]  /*4ab0*/  LOP3.LUT R0, R3, R0, R4, 0xfe, !PT ;  /* 0x0000000003007212 */ /* 0x000fe400078efe04 */
.L_x_713:
[----:B------:R-:W-:Y:S05]  /*4ac0*/  BSYNC B0 ;  /* 0x0000000000007941 */ /* 0x000fea0003800000 */
.L_x_712:
[----:B------:R-:W-:Y:S01]  /*4ad0*/  F2FP.PACK_AB R0, RZ, R0 ;  /* 0x00000000ff00723e */ /* 0x000fe200000000ff */
[----:B------:R-:W-:Y:S05]  /*4ae0*/  BRA `(.L_x_693) ;  /* 0x000002d000007947 */ /* 0x000fea0003800000 */
.L_x_705:
        /* <DEDUP_REMOVED lines=14> */
.L_x_719:
[----:B------:R-:W-:Y:S05]  /*4bd0*/  BSYNC B0 ;  /* 0x0000000000007941 */ /* 0x000fea0003800000 */
.L_x_718:
[----:B------:R-:W-:Y:S01]  /*4be0*/  F2FP.PACK_AB R0, RZ, R0 ;  /* 0x00000000ff00723e */ /* 0x000fe200000000ff */
[----:B------:R-:W-:Y:S05]  /*4bf0*/  BRA `(.L_x_693) ;  /* 0x000001c000007947 */ /* 0x000fea0003800000 */
.L_x_692:
        /* <DEDUP_REMOVED lines=21> */
.L_x_717:
[----:B------:R-:W2:Y:S02]  /*4d50*/  LDG.E.64 R2, [R2.64] ;  /* 0x0000002402027981 */ /* 0x000ea4000c1e1b00 */
[----:B--2---:R-:W0:Y:S02]  /*4d60*/  I2F.U64 R0, R2 ;  /* 0x0000000200007312 */ /* 0x004e240000301000 */
[----:B0-----:R-:W-:Y:S01]  /*4d70*/  F2FP.PACK_AB R0, RZ, R0 ;  /* 0x00000000ff00723e */ /* 0x001fe200000000ff */
[----:B------:R-:W-:Y:S05]  /*4d80*/  BRA `(.L_x_693) ;  /* 0x0000003000007947 */ /* 0x000fea0003800000 */
.L_x_716:
[----:B------:R-:W2:Y:S02]  /*4d90*/  LDG.E R2, [R2.64] ;  /* 0x0000002402027981 */ /* 0x000ea4000c1e1900 */
[----:B--2---:R-:W0:Y:S02]  /*4da0*/  I2F.U32 R0, R2 ;  /* 0x0000000200007306 */ /* 0x004e240000201000 */
[----:B0-----:R-:W-:-:S06]  /*4db0*/  F2FP.PACK_AB R0, RZ, R0 ;  /* 0x00000000ff00723e */ /* 0x001fcc00000000ff */
.L_x_693:
        /* <DEDUP_REMOVED lines=43> */
.L_x_723:
[----:B------:R-:W-:-:S06]  /*5070*/  HADD2.F32 R3, -RZ, R5.H0_H0 ;  /* 0x20000005ff037230 */ /* 0x000fcc0000004100 */
[----:B------:R-:W0:Y:S02]  /*5080*/  F2I.S64.TRUNC R2, R3 ;  /* 0x0000000300027311 */ /* 0x000e24000020d900 */
[----:B0-----:R0:W-:Y:S01]  /*5090*/  STG.E.U8 [R16.64], R2 ;  /* 0x0000000210007986 */ /* 0x0011e2000c101124 */
[----:B------:R-:W-:Y:S05]  /*50a0*/  BRA `(.L_x_725) ;  /* 0x00000e4000007947 */ /* 0x000fea0003800000 */
.L_x_722:
        /* <DEDUP_REMOVED lines=10> */
.L_x_727:
[----:B------:R-:W-:-:S06]  /*5150*/  HADD2.F32 R5, -RZ, R5.H0_H0 ;  /* 0x20000005ff057230 */ /* 0x000fcc0000004100 */
[----:B------:R-:W0:Y:S02]  /*5160*/  F2I.FTZ.TRUNC.NTZ R5, R5 ;  /* 0x0000000500057305 */ /* 0x000e24000021f100 */
[----:B0-----:R0:W-:Y:S01]  /*5170*/  STG.E [R16.64], R5 ;  /* 0x0000000510007986 */ /* 0x0011e2000c101924 */
[----:B------:R-:W-:Y:S05]  /*5180*/  BRA `(.L_x_725) ;  /* 0x00000d6000007947 */ /* 0x000fea0003800000 */
.L_x_726:
[----:B------:R-:W-:-:S06]  /*5190*/  HADD2.F32 R5, -RZ, R5.H0_H0 ;  /* 0x20000005ff057230 */ /* 0x000fcc0000004100 */
[----:B------:R-:W0:Y:S02]  /*51a0*/  F2I.FTZ.TRUNC.NTZ R5, R5 ;  /* 0x0000000500057305 */ /* 0x000e24000021f100 */
[----:B0-----:R0:W-:Y:S01]  /*51b0*/  STG.E.U16 [R16.64], R5 ;  /* 0x0000000510007986 */ /* 0x0011e2000c101524 */
[----:B------:R-:W-:Y:S05]  /*51c0*/  BRA `(.L_x_725) ;  /* 0x00000d2000007947 */ /* 0x000fea0003800000 */
.L_x_721:
        /* <DEDUP_REMOVED lines=9> */
.L_x_729:
[----:B------:R0:W-:Y:S01]  /*5260*/  STG.E.U16 [R16.64], R5 ;  /* 0x0000000510007986 */ /* 0x0001e2000c101524 */
[----:B------:R-:W-:Y:S05]  /*5270*/  BRA `(.L_x_725) ;  /* 0x00000c7000007947 */ /* 0x000fea0003800000 */
.L_x_728:
        /* <DEDUP_REMOVED lines=10> */
.L_x_731:
[----:B------:R-:W-:-:S05]  /*5320*/  HADD2.F32 R0, -RZ, R5.H0_H0 ;  /* 0x20000005ff007230 */ /* 0x000fca0000004100 */
[----:B------:R-:W-:-:S04]  /*5330*/  F2FP.PACK_AB R0, RZ, R0 ;  /* 0x00000000ff00723e */ /* 0x000fc800000000ff */
[----:B------:R-:W-:-:S05]  /*5340*/  PRMT R0, R0, 0x5410, RZ ;  /* 0x0000541000007816 */ /* 0x000fca00000000ff */
[----:B------:R0:W-:Y:S01]  /*5350*/  STG.E [R16.64], R0 ;  /* 0x0000000010007986 */ /* 0x0001e2000c101924 */
[----:B------:R-:W-:Y:S05]  /*5360*/  BRA `(.L_x_725) ;  /* 0x00000b8000007947 */ /* 0x000fea0003800000 */
.L_x_730:
[----:B------:R-:W-:-:S05]  /*5370*/  HADD2.F32 R2, -RZ, R5.H0_H0 ;  /* 0x20000005ff027230 */ /* 0x000fca0000004100 */
[----:B------:R-:W-:-:S06]  /*5380*/  FMUL.FTZ R2, R2, 1 ;  /* 0x3f80000002027820 */ /* 0x000fcc0000410000 */
[----:B------:R-:W0:Y:S02]  /*5390*/  F2F.F64.F32 R2, R2 ;  /* 0x0000000200027310 */ /* 0x000e240000201800 */
[----:B0-----:R0:W-:Y:S01]  /*53a0*/  STG.E.64 [R16.64], R2 ;  /* 0x0000000210007986 */ /* 0x0011e2000c101b24 */
[----:B------:R-:W-:Y:S05]  /*53b0*/  BRA `(.L_x_725) ;  /* 0x00000b3000007947 */ /* 0x000fea0003800000 */
.L_x_720:
        /* <DEDUP_REMOVED lines=13> */
.L_x_734:
[----:B------:R-:W-:Y:S01]  /*5490*/  HADD2.F32 R5, -RZ, R5.H0_H0 ;  /* 0x20000005ff057230 */ /* 0x000fe20000004100 */
[----:B------:R-:W-:-:S04]  /*54a0*/  CS2R R6, SRZ ;  /* 0x0000000000067805 */ /* 0x000fc8000001ff00 */
[----:B------:R-:W-:-:S06]  /*54b0*/  FMUL.FTZ R5, R5, 1 ;  /* 0x3f80000005057820 */ /* 0x000fcc0000410000 */
[----:B------:R-:W0:Y:S02]  /*54c0*/  F2F.F64.F32 R4, R5 ;  /* 0x0000000500047310 */ /* 0x000e240000201800 */
[----:B0-----:R0:W-:Y:S01]  /*54d0*/  STG.E.128 [R16.64], R4 ;  /* 0x0000000410007986 */ /* 0x0011e2000c101d24 */
[----:B------:R-:W-:Y:S05]  /*54e0*/  BRA `(.L_x_725) ;  /* 0x00000a0000007947 */ /* 0x000fea0003800000 */
.L_x_733:
        /* <DEDUP_REMOVED lines=21> */
.L_x_738:
[----:B------:R-:W-:Y:S05]  /*5640*/  BSYNC B0 ;  /* 0x0000000000007941 */ /* 0x000fea0003800000 */
.L_x_737:
[----:B------:R-:W-:-:S05]  /*5650*/  LOP3.LUT R3, R0, R3, RZ, 0xfc, !PT ;  /* 0x0000000300037212 */ /* 0x000fca00078efcff */
[----:B------:R0:W-:Y:S01]  /*5660*/  STG.E.U8 [R16.64], R3 ;  /* 0x0000000310007986 */ /* 0x0001e2000c101124 */
[----:B------:R-:W-:Y:S05]  /*5670*/  BRA `(.L_x_725) ;  /* 0x0000087000007947 */ /* 0x000fea0003800000 */
.L_x_736:
        /* <DEDUP_REMOVED lines=13> */
.L_x_740:
[----:B------:R-:W-:Y:S01]  /*5750*/  IMAD.MOV.U32 R0, RZ, RZ, 0x7f ;  /* 0x0000007fff007424 */ /* 0x000fe200078e00ff */
[----:B------:R-:W-:-:S04]  /*5760*/  ISETP.GT.U32.AND P0, PT, R2, 0x7f800000, PT ;  /* 0x7f8000000200780c */ /* 0x000fc80003f04070 */
[----:B------:R-:W-:-:S04]  /*5770*/  SEL R0, R0, 0x7c, P0 ;  /* 0x0000007c00007807 */ /* 0x000fc80000000000 */
.L_x_741:
[----:B------:R-:W-:Y:S05]  /*5780*/  BSYNC B0 ;  /* 0x0000000000007941 */ /* 0x000fea0003800000 */
.L_x_739:
[----:B------:R-:W-:-:S04]  /*5790*/  LOP3.LUT R2, R5, 0x80000000, RZ, 0xc0, !PT ;  /* 0x8000000005027812 */ /* 0x000fc800078ec0ff */
[----:B------:R-:W-:-:S04]  /*57a0*/  SHF.R.U32.HI R3, RZ, 0x18, R2 ;  /* 0x00000018ff037819 */ /* 0x000fc80000011602 */
[----:B------:R-:W-:-:S05]  /*57b0*/  LOP3.LUT R3, R0, R3, RZ, 0xfc, !PT ;  /* 0x0000000300037212 */ /* 0x000fca00078efcff */
[----:B------:R0:W-:Y:S01]  /*57c0*/  STG.E.U8 [R16.64], R3 ;  /* 0x0000000310007986 */ /* 0x0001e2000c101124 */
[----:B------:R-:W-:Y:S05]  /*57d0*/  BRA `(.L_x_725) ;  /* 0x0000071000007947 */ /* 0x000fea0003800000 */
.L_x_735:
[----:B------:R-:W-:-:S05]  /*57e0*/  HADD2.F32 R0, -RZ, R5.H0_H0 ;  /* 0x20000005ff007230 */ /* 0x000fca0000004100 */
[----:B------:R-:W-:-:S05]  /*57f0*/  F2FP.BF16.PACK_AB R0, RZ, R0 ;  /* 0x00000000ff00723e */ /* 0x000fca00000010ff */
[----:B------:R0:W-:Y:S01]  /*5800*/  STG.E.U16 [R16.64], R0 ;  /* 0x0000000010007986 */ /* 0x0001e2000c101524 */
[----:B------:R-:W-:Y:S05]  /*5810*/  BRA `(.L_x_725) ;  /* 0x000006d000007947 */ /* 0x000fea0003800000 */
.L_x_732:
        /* <DEDUP_REMOVED lines=12> */
.L_x_744:
        /* <DEDUP_REMOVED lines=17> */
.L_x_747:
[----:B------:R-:W-:-:S04]  /*59f0*/  LOP3.LUT R2, R5, 0x80000000, RZ, 0xc0, !PT ;  /* 0x8000000005027812 */ /* 0x000fc800078ec0ff */
[----:B------:R-:W-:-:S04]  /*5a00*/  SHF.R.U32.HI R3, RZ, 0x18, R2 ;  /* 0x00000018ff037819 */ /* 0x000fc80000011602 */
[----:B------:R-:W-:-:S04]  /*5a10*/  LOP3.LUT R0, R0, R3, RZ, 0xfc, !PT ;  /* 0x0000000300007212 */ /* 0x000fc800078efcff */
[----:B------:R-:W-:Y:S02]  /*5a20*/  PRMT R8, R0, 0x7610, R8 ;  /* 0x0000761000087816 */ /* 0x000fe40000000008 */
.L_x_746:
[----:B------:R-:W-:Y:S05]  /*5a30*/  BSYNC B0 ;  /* 0x0000000000007941 */ /* 0x000fea0003800000 */
.L_x_745:
[----:B------:R0:W-:Y:S01]  /*5a40*/  STG.E.U8 [R16.64], R8 ;  /* 0x0000000810007986 */ /* 0x0001e2000c101124 */
[----:B------:R-:W-:Y:S05]  /*5a50*/  BRA `(.L_x_725) ;  /* 0x0000049000007947 */ /* 0x000fea0003800000 */
.L_x_743:
        /* <DEDUP_REMOVED lines=17> */
.L_x_750:
[----:B------:R-:W-:-:S04]  /*5b70*/  LOP3.LUT R2, R5, 0x80000000, RZ, 0xc0, !PT ;  /* 0x8000000005027812 */ /* 0x000fc800078ec0ff */
[----:B------:R-:W-:-:S04]  /*5b80*/  SHF.R.U32.HI R3, RZ, 0x18, R2 ;  /* 0x00000018ff037819 */ /* 0x000fc80000011602 */
[----:B------:R-:W-:-:S04]  /*5b90*/  LOP3.LUT R0, R0, R3, RZ, 0xfc, !PT ;  /* 0x0000000300007212 */ /* 0x000fc800078efcff */
[----:B------:R-:W-:Y:S02]  /*5ba0*/  PRMT R8, R0, 0x7610, R8 ;  /* 0x0000761000087816 */ /* 0x000fe40000000008 */
.L_x_749:
[----:B------:R-:W-:Y:S05]  /*5bb0*/  BSYNC B0 ;  /* 0x0000000000007941 */ /* 0x000fea0003800000 */
.L_x_748:
[----:B------:R0:W-:Y:S01]  /*5bc0*/  STG.E.U8 [R16.64], R8 ;  /* 0x0000000810007986 */ /* 0x0001e2000c101124 */
[----:B------:R-:W-:Y:S05]  /*5bd0*/  BRA `(.L_x_725) ;  /* 0x0000031000007947 */ /* 0x000fea0003800000 */
.L_x_742:
        /* <DEDUP_REMOVED lines=22> */
.L_x_724:
        /* <DEDUP_REMOVED lines=20> */
.L_x_752:
[----:B------:R-:W-:-:S06]  /*5e80*/  HADD2.F32 R2, -RZ, R5.H0_H0 ;  /* 0x20000005ff027230 */ /* 0x000fcc0000004100 */
[----:B------:R-:W0:Y:S02]  /*5e90*/  F2I.U64.TRUNC R2, R2 ;  /* 0x0000000200027311 */ /* 0x000e24000020d800 */
[----:B0-----:R0:W-:Y:S01]  /*5ea0*/  STG.E.64 [R16.64], R2 ;  /* 0x0000000210007986 */ /* 0x0011e2000c101b24 */
[----:B------:R-:W-:Y:S05]  /*5eb0*/  BRA `(.L_x_725) ;  /* 0x0000003000007947 */ /* 0x000fea0003800000 */
.L_x_751:
[----:B------:R-:W-:-:S06]  /*5ec0*/  HADD2.F32 R5, -RZ, R5.H0_H0 ;  /* 0x20000005ff057230 */ /* 0x000fcc0000004100 */
[----:B------:R-:W0:Y:S02]  /*5ed0*/  F2I.FTZ.U32.TRUNC.NTZ R5, R5 ;  /* 0x0000000500057305 */ /* 0x000e24000021f000 */
[----:B0-----:R0:W-:Y:S02]  /*5ee0*/  STG.E [R16.64], R5 ;  /* 0x0000000510007986 */ /* 0x0011e4000c101924 */
.L_x_725:
        /* <DEDUP_REMOVED lines=231> */
.L_x_753:
        /* <DEDUP_REMOVED lines=20> */
.L_x_757:
[----:B------:R-:W2:Y:S02]  /*6ea0*/  LDG.E.U8 R2, [R2.64] ;  /* 0x0000002402027981 */ /* 0x000ea4000c1e1100 */
[----:B--2---:R-:W0:Y:S02]  /*6eb0*/  I2F.U16 R0, R2 ;  /* 0x0000000200007306 */ /* 0x004e240000101000 */
[----:B0-----:R-:W-:Y:S01]  /*6ec0*/  F2FP.PACK_AB R0, RZ, R0 ;  /* 0x00000000ff00723e */ /* 0x001fe200000000ff */
[----:B------:R-:W-:Y:S05]  /*6ed0*/  BRA `(.L_x_759) ;  /* 0x00000e1000007947 */ /* 0x000fea0003800000 */
.L_x_756:
        /* <DEDUP_REMOVED lines=10> */
.L_x_761:
[----:B------:R-:W2:Y:S02]  /*6f80*/  LDG.E R2, [R2.64] ;  /* 0x0000002402027981 */ /* 0x000ea4000c1e1900 */
[----:B--2---:R-:W0:Y:S02]  /*6f90*/  I2F R0, R2 ;  /* 0x0000000200007306 */ /* 0x004e240000201400 */
[----:B0-----:R-:W-:Y:S01]  /*6fa0*/  F2FP.PACK_AB R0, RZ, R0 ;  /* 0x00000000ff00723e */ /* 0x001fe200000000ff */
[----:B------:R-:W-:Y:S05]  /*6fb0*/  BRA `(.L_x_759) ;  /* 0x00000d3000007947 */ /* 0x000fea0003800000 */
.L_x_760:
[----:B------:R-:W2:Y:S02]  /*6fc0*/  LDG.E.U16 R2, [R2.64] ;  /* 0x0000002402027981 */ /* 0x000ea4000c1e1500 */
[----:B--2---:R-:W0:Y:S02]  /*6fd0*/  I2F.S16 R0, R2 ;  /* 0x0000000200007306 */ /* 0x004e240000101400 */
[----:B0-----:R-:W-:Y:S01]  /*6fe0*/  F2FP.PACK_AB R0, RZ, R0 ;  /* 0x00000000ff00723e */ /* 0x001fe200000000ff */
[----:B------:R-:W-:Y:S05]  /*6ff0*/  BRA `(.L_x_759) ;  /* 0x00000cf000007947 */ /* 0x000fea0003800000 */
.L_x_755:
        /* <DEDUP_REMOVED lines=9> */
.L_x_763:
[----:B------:R0:W5:Y:S01]  /*7090*/  LDG.E.U16 R0, [R2.64] ;  /* 0x0000002402007981 */ /* 0x000162000c1e1500 */
[----:B------:R-:W-:Y:S05]  /*70a0*/  BRA `(.L_x_759) ;  /* 0x00000c4000007947 */ /* 0x000fea0003800000 */
.L_x_762:
        /* <DEDUP_REMOVED lines=9> */
.L_x_765:
[----:B------:R0:W5:Y:S01]  /*7140*/  LDG.E.U16 R0, [R2.64] ;  /* 0x0000002402007981 */ /* 0x000162000c1e1500 */
[----:B------:R-:W-:Y:S05]  /*7150*/  BRA `(.L_x_759) ;  /* 0x00000b9000007947 */ /* 0x000fea0003800000 */
.L_x_764:
[----:B------:R-:W2:Y:S02]  /*7160*/  LDG.E.64 R2, [R2.64] ;  /* 0x0000002402027981 */ /* 0x000ea4000c1e1b00 */
[----:B--2---:R-:W0:Y:S01]  /*7170*/  F2F.F32.F64 R0, R2 ;  /* 0x0000000200007310 */ /* 0x004e220000301000 */
[----:B------:R-:W0:-:S14]  /*7180*/  DSETP.GEU.AND P0, PT, |R2|, c[0x2][0x0], PT ;  /* 0x008000000200762a */ /* 0x000e1c0003f0e200 */
[----:B0-----:R-:W-:-:S05]  /*7190*/  @!P0 FMUL R0, R0, 1.175494350822287508e-38 ;  /* 0x0080000000008820 */ /* 0x001fca0000400000 */
[----:B------:R-:W-:Y:S01]  /*71a0*/  F2FP.PACK_AB R0, RZ, R0 ;  /* 0x00000000ff00723e */ /* 0x000fe200000000ff */
[----:B------:R-:W-:Y:S05]  /*71b0*/  BRA `(.L_x_759) ;  /* 0x00000b3000007947 */ /* 0x000fea0003800000 */
.L_x_754:
        /* <DEDUP_REMOVED lines=13> */
.L_x_768:
[----:B------:R-:W2:Y:S02]  /*7290*/  LDG.E.64 R2, [R2.64] ;  /* 0x0000002402027981 */ /* 0x000ea4000c1e1b00 */
[----:B--2---:R-:W0:Y:S01]  /*72a0*/  F2F.F32.F64 R0, R2 ;  /* 0x0000000200007310 */ /* 0x004e220000301000 */
[----:B------:R-:W0:-:S14]  /*72b0*/  DSETP.GEU.AND P0, PT, |R2|, c[0x2][0x0], PT ;  /* 0x008000000200762a */ /* 0x000e1c0003f0e200 */
[----:B0-----:R-:W-:-:S05]  /*72c0*/  @!P0 FMUL R0, R0, 1.175494350822287508e-38 ;  /* 0x0080000000008820 */ /* 0x001fca0000400000 */
[----:B------:R-:W-:Y:S01]  /*72d0*/  F2FP.PACK_AB R0, RZ, R0 ;  /* 0x00000000ff00723e */ /* 0x000fe200000000ff */
[----:B------:R-:W-:Y:S05]  /*72e0*/  BRA `(.L_x_759) ;  /* 0x00000a0000007947 */ /* 0x000fea0003800000 */
.L_x_767:
        /* <DEDUP_REMOVED lines=28> */
.L_x_770:
        /* <DEDUP_REMOVED lines=15> */
.L_x_769:
[----:B------:R-:W2:Y:S02]  /*75a0*/  LDG.E.U16 R0, [R2.64] ;  /* 0x0000002402007981 */ /* 0x000ea4000c1e1500 */
[----:B--2---:R-:W-:-:S04]  /*75b0*/  PRMT R0, RZ, 0x5410, R0 ;  /* 0x00005410ff007816 */ /* 0x004fc80000000000 */
[----:B------:R-:W-:Y:S01]  /*75c0*/  F2FP.PACK_AB R0, RZ, R0 ;  /* 0x00000000ff00723e */ /* 0x000fe200000000ff */
[----:B------:R-:W-:Y:S05]  /*75d0*/  BRA `(.L_x_759) ;  /* 0x0000071000007947 */ /* 0x000fea0003800000 */
.L_x_766:
        /* <DEDUP_REMOVED lines=12> */
.L_x_773:
        /* <DEDUP_REMOVED lines=21> */
.L_x_777:
[----:B------:R-:W-:Y:S05]  /*77f0*/  BSYNC B1 ;  /* 0x0000000000017941 */ /* 0x000fea0003800000 */
.L_x_776:
[----:B------:R-:W-:Y:S01]  /*7800*/  LEA R3, R0, 0x3b800000, 0x17 ;  /* 0x3b80000000037811 */ /* 0x000fe200078eb8ff */
[----:B------:R-:W-:-:S05]  /*7810*/  IMAD.SHL.U32 R0, R2, 0x100000, RZ ;  /* 0x0010000002007824 */ /* 0x000fca00078e00ff */
[----:B------:R-:W-:Y:S02]  /*7820*/  LOP3.LUT R0, R3, R0, R4, 0xfe, !PT ;  /* 0x0000000003007212 */ /* 0x000fe400078efe04 */
.L_x_775:
[----:B------:R-:W-:Y:S05]  /*7830*/  BSYNC B0 ;  /* 0x0000000000007941 */ /* 0x000fea0003800000 */
.L_x_774:
[----:B------:R-:W-:Y:S01]  /*7840*/  F2FP.PACK_AB R0, RZ, R0 ;  /* 0x00000000ff00723e */ /* 0x000fe200000000ff */
[----:B------:R-:W-:Y:S05]  /*7850*/  BRA `(.L_x_759) ;  /* 0x0000049000007947 */ /* 0x000fea0003800000 */
.L_x_772:
        /* <DEDUP_REMOVED lines=21> */
.L_x_781:
[----:B------:R-:W-:Y:S05]  /*79b0*/  BSYNC B1 ;  /* 0x0000000000017941 */ /* 0x000fea0003800000 */
.L_x_780:
[----:B------:R-:W-:Y:S01]  /*79c0*/  LEA R3, R0, 0x37800000, 0x17 ;  /* 0x3780000000037811 */ /* 0x000fe200078eb8ff */
[----:B------:R-:W-:-:S05]  /*79d0*/  IMAD.SHL.U32 R0, R2, 0x200000, RZ ;  /* 0x0020000002007824 */ /* 0x000fca00078e00ff */
[----:B------:R-:W-:Y:S02]  /*79e0*/  LOP3.LUT R0, R3, R0, R4, 0xfe, !PT ;  /* 0x0000000003007212 */ /* 0x000fe400078efe04 */
.L_x_779:
[----:B------:R-:W-:Y:S05]  /*79f0*/  BSYNC B0 ;  /* 0x0000000000007941 */ /* 0x000fea0003800000 */
.L_x_778:
[----:B------:R-:W-:Y:S01]  /*7a00*/  F2FP.PACK_AB R0, RZ, R0 ;  /* 0x00000000ff00723e */ /* 0x000fe200000000ff */
[----:B------:R-:W-:Y:S05]  /*7a10*/  BRA `(.L_x_759) ;  /* 0x000002d000007947 */ /* 0x000fea0003800000 */
.L_x_771:
        /* <DEDUP_REMOVED lines=14> */
.L_x_785:
[----:B------:R-:W-:Y:S05]  /*7b00*/  BSYNC B0 ;  /* 0x0000000000007941 */ /* 0x000fea0003800000 */
.L_x_784:
[----:B------:R-:W-:Y:S01]  /*7b10*/  F2FP.PACK_AB R0, RZ, R0 ;  /* 0x00000000ff00723e */ /* 0x000fe200000000ff */
[----:B------:R-:W-:Y:S05]  /*7b20*/  BRA `(.L_x_759) ;  /* 0x000001c000007947 */ /* 0x000fea0003800000 */
.L_x_758:
        /* <DEDUP_REMOVED lines=21> */
.L_x_783:
[----:B------:R-:W2:Y:S02]  /*7c80*/  LDG.E.64 R2, [R2.64] ;  /* 0x0000002402027981 */ /* 0x000ea4000c1e1b00 */
[----:B--2---:R-:W0:Y:S02]  /*7c90*/  I2F.U64 R0, R2 ;  /* 0x0000000200007312 */ /* 0x004e240000301000 */
[----:B0-----:R-:W-:Y:S01]  /*7ca0*/  F2FP.PACK_AB R0, RZ, R0 ;  /* 0x00000000ff00723e */ /* 0x001fe200000000ff */
[----:B------:R-:W-:Y:S05]  /*7cb0*/  BRA `(.L_x_759) ;  /* 0x0000003000007947 */ /* 0x000fea0003800000 */
.L_x_782:
[----:B------:R-:W2:Y:S02]  /*7cc0*/  LDG.E R2, [R2.64] ;  /* 0x0000002402027981 */ /* 0x000ea4000c1e1900 */
[----:B--2---:R-:W0:Y:S02]  /*7cd0*/  I2F.U32 R0, R2 ;  /* 0x0000000200007306 */ /* 0x004e240000201000 */
[----:B0-----:R-:W-:-:S06]  /*7ce0*/  F2FP.PACK_AB R0, RZ, R0 ;  /* 0x00000000ff00723e */ /* 0x001fcc00000000ff */
.L_x_759:
        /* <DEDUP_REMOVED lines=43> */
.L_x_789:
[----:B------:R-:W-:-:S06]  /*7fa0*/  HADD2.F32 R3, -RZ, R5.H0_H0 ;  /* 0x20000005ff037230 */ /* 0x000fcc0000004100 */
[----:B------:R-:W0:Y:S02]  /*7fb0*/  F2I.S64.TRUNC R2, R3 ;  /* 0x0000000300027311 */ /* 0x000e24000020d900 */
[----:B0-----:R0:W-:Y:S01]  /*7fc0*/  STG.E.U8 [R16.64], R2 ;  /* 0x0000000210007986 */ /* 0x0011e2000c101124 */
[----:B------:R-:W-:Y:S05]  /*7fd0*/  BRA `(.L_x_791) ;  /* 0x00000e4000007947 */ /* 0x000fea0003800000 */
.L_x_788:
        /* <DEDUP_REMOVED lines=10> */
.L_x_793:
[----:B------:R-:W-:-:S06]  /*8080*/  HADD2.F32 R5, -RZ, R5.H0_H0 ;  /* 0x20000005ff057230 */ /* 0x000fcc0000004100 */
[----:B------:R-:W0:Y:S02]  /*8090*/  F2I.FTZ.TRUNC.NTZ R5, R5 ;  /* 0x0000000500057305 */ /* 0x000e24000021f100 */
[----:B0-----:R0:W-:Y:S01]  /*80a0*/  STG.E [R16.64], R5 ;  /* 0x0000000510007986 */ /* 0x0011e2000c101924 */
[----:B------:R-:W-:Y:S05]  /*80b0*/  BRA `(.L_x_791) ;  /* 0x00000d6000007947 */ /* 0x000fea0003800000 */
.L_x_792:
[----:B------:R-:W-:-:S06]  /*80c0*/  HADD2.F32 R5, -RZ, R5.H0_H0 ;  /* 0x20000005ff057230 */ /* 0x000fcc0000004100 */
[----:B------:R-:W0:Y:S02]  /*80d0*/  F2I.FTZ.TRUNC.NTZ R5, R5 ;  /* 0x0000000500057305 */ /* 0x000e24000021f100 */
[----:B0-----:R0:W-:Y:S01]  /*80e0*/  STG.E.U16 [R16.64], R5 ;  /* 0x0000000510007986 */ /* 0x0011e2000c101524 */
[----:B------:R-:W-:Y:S05]  /*80f0*/  BRA `(.L_x_791) ;  /* 0x00000d2000007947 */ /* 0x000fea0003800000 */
.L_x_787:
        /* <DEDUP_REMOVED lines=9> */
.L_x_795:
[----:B------:R0:W-:Y:S01]  /*8190*/  STG.E.U16 [R16.64], R5 ;  /* 0x0000000510007986 */ /* 0x0001e2000c101524 */
[----:B------:R-:W-:Y:S05]  /*81a0*/  BRA `(.L_x_791) ;  /* 0x00000c7000007947 */ /* 0x000fea0003800000 */
.L_x_794:
        /* <DEDUP_REMOVED lines=10> */
.L_x_797:
[----:B------:R-:W-:-:S05]  /*8250*/  HADD2.F32 R0, -RZ, R5.H0_H0 ;  /* 0x20000005ff007230 */ /* 0x000fca0000004100 */
[----:B------:R-:W-:-:S04]  /*8260*/  F2FP.PACK_AB R0, RZ, R0 ;  /* 0x00000000ff00723e */ /* 0x000fc800000000ff */
[----:B------:R-:W-:-:S05]  /*8270*/  PRMT R0, R0, 0x5410, RZ ;  /* 0x0000541000007816 */ /* 0x000fca00000000ff */
[----:B------:R0:W-:Y:S01]  /*8280*/  STG.E [R16.64], R0 ;  /* 0x0000000010007986 */ /* 0x0001e2000c101924 */
[----:B------:R-:W-:Y:S05]  /*8290*/  BRA `(.L_x_791) ;  /* 0x00000b8000007947 */ /* 0x000fea0003800000 */
.L_x_796:
[----:B------:R-:W-:-:S05]  /*82a0*/  HADD2.F32 R2, -RZ, R5.H0_H0 ;  /* 0x20000005ff027230 */ /* 0x000fca0000004100 */
[----:B------:R-:W-:-:S06]  /*82b0*/  FMUL.FTZ R2, R2, 1 ;  /* 0x3f80000002027820 */ /* 0x000fcc0000410000 */
[----:B------:R-:W0:Y:S02]  /*82c0*/  F2F.F64.F32 R2, R2 ;  /* 0x0000000200027310 */ /* 0x000e240000201800 */
[----:B0-----:R0:W-:Y:S01]  /*82d0*/  STG.E.64 [R16.64], R2 ;  /* 0x0000000210007986 */ /* 0x0011e2000c101b24 */
[----:B------:R-:W-:Y:S05]  /*82e0*/  BRA `(.L_x_791) ;  /* 0x00000b3000007947 */ /* 0x000fea0003800000 */
.L_x_786:
        /* <DEDUP_REMOVED lines=13> */
.L_x_800:
[----:B------:R-:W-:Y:S01]  /*83c0*/  HADD2.F32 R5, -RZ, R5.H0_H0 ;  /* 0x20000005ff057230 */ /* 0x000fe20000004100 */
[----:B------:R-:W-:-:S04]  /*83d0*/  CS2R R6, SRZ ;  /* 0x0000000000067805 */ /* 0x000fc8000001ff00 */
[----:B------:R-:W-:-:S06]  /*83e0*/  FMUL.FTZ R5, R5, 1 ;  /* 0x3f80000005057820 */ /* 0x000fcc0000410000 */
[----:B------:R-:W0:Y:S02]  /*83f0*/  F2F.F64.F32 R4, R5 ;  /* 0x0000000500047310 */ /* 0x000e240000201800 */
[----:B0-----:R0:W-:Y:S01]  /*8400*/  STG.E.128 [R16.64], R4 ;  /* 0x0000000410007986 */ /* 0x0011e2000c101d24 */
[----:B------:R-:W-:Y:S05]  /*8410*/  BRA `(.L_x_791) ;  /* 0x00000a0000007947 */ /* 0x000fea0003800000 */
.L_x_799:
        /* <DEDUP_REMOVED lines=21> */
.L_x_804:
[----:B------:R-:W-:Y:S05]  /*8570*/  BSYNC B0 ;  /* 0x0000000000007941 */ /* 0x000fea0003800000 */
.L_x_803:
[----:B------:R-:W-:-:S05]  /*8580*/  LOP3.LUT R3, R0, R3, RZ, 0xfc, !PT ;  /* 0x0000000300037212 */ /* 0x000fca00078efcff */
[----:B------:R0:W-:Y:S01]  /*8590*/  STG.E.U8 [R16.64], R3 ;  /* 0x0000000310007986 */ /* 0x0001e2000c101124 */
[----:B------:R-:W-:Y:S05]  /*85a0*/  BRA `(.L_x_791) ;  /* 0x0000087000007947 */ /* 0x000fea0003800000 */
.L_x_802:
        /* <DEDUP_REMOVED lines=13> */
.L_x_806:
[----:B------:R-:W-:Y:S01]  /*8680*/  IMAD.MOV.U32 R0, RZ, RZ, 0x7f ;  /* 0x0000007fff007424 */ /* 0x000fe200078e00ff */
[----:B------:R-:W-:-:S04]  /*8690*/  ISETP.GT.U32.AND P0, PT, R2, 0x7f800000, PT ;  /* 0x7f8000000200780c */ /* 0x000fc80003f04070 */
[----:B------:R-:W-:-:S04]  /*86a0*/  SEL R0, R0, 0x7c, P0 ;  /* 0x0000007c00007807 */ /* 0x000fc80000000000 */
.L_x_807:
[----:B------:R-:W-:Y:S05]  /*86b0*/  BSYNC B0 ;  /* 0x0000000000007941 */ /* 0x000fea0003800000 */
.L_x_805:
[----:B------:R-:W-:-:S04]  /*86c0*/  LOP3.LUT R2, R5, 0x80000000, RZ, 0xc0, !PT ;  /* 0x8000000005027812 */ /* 0x000fc800078ec0ff */
[----:B------:R-:W-:-:S04]  /*86d0*/  SHF.R.U32.HI R3, RZ, 0x18, R2 ;  /* 0x00000018ff037819 */ /* 0x000fc80000011602 */
[----:B------:R-:W-:-:S05]  /*86e0*/  LOP3.LUT R3, R0, R3, RZ, 0xfc, !PT ;  /* 0x0000000300037212 */ /* 0x000fca00078efcff */
[----:B------:R0:W-:Y:S01]  /*86f0*/  STG.E.U8 [R16.64], R3 ;  /* 0x0000000310007986 */ /* 0x0001e2000c101124 */
[----:B------:R-:W-:Y:S05]  /*8700*/  BRA `(.L_x_791) ;  /* 0x0000071000007947 */ /* 0x000fea0003800000 */
.L_x_801:
[----:B------:R-:W-:-:S05]  /*8710*/  HADD2.F32 R0, -RZ, R5.H0_H0 ;  /* 0x20000005ff007230 */ /* 0x000fca0000004100 */
[----:B------:R-:W-:-:S05]  /*8720*/  F2FP.BF16.PACK_AB R0, RZ, R0 ;  /* 0x00000000ff00723e */ /* 0x000fca00000010ff */
[----:B------:R0:W-:Y:S01]  /*8730*/  STG.E.U16 [R16.64], R0 ;  /* 0x0000000010007986 */ /* 0x0001e2000c101524 */
[----:B------:R-:W-:Y:S05]  /*8740*/  BRA `(.L_x_791) ;  /* 0x000006d000007947 */ /* 0x000fea0003800000 */
.L_x_798:
        /* <DEDUP_REMOVED lines=12> */
.L_x_810:
        /* <DEDUP_REMOVED lines=17> */
.L_x_813:
[----:B------:R-:W-:-:S04]  /*8920*/  LOP3.LUT R2, R5, 0x80000000, RZ, 0xc0, !PT ;  /* 0x8000000005027812 */ /* 0x000fc800078ec0ff */
[----:B------:R-:W-:-:S04]  /*8930*/  SHF.R.U32.HI R3, RZ, 0x18, R2 ;  /* 0x00000018ff037819 */ /* 0x000fc80000011602 */
[----:B------:R-:W-:-:S04]  /*8940*/  LOP3.LUT R0, R0, R3, RZ, 0xfc, !PT ;  /* 0x0000000300007212 */ /* 0x000fc800078efcff */
[----:B------:R-:W-:Y:S02]  /*8950*/  PRMT R8, R0, 0x7610, R8 ;  /* 0x0000761000087816 */ /* 0x000fe40000000008 */
.L_x_812:
[----:B------:R-:W-:Y:S05]  /*8960*/  BSYNC B0 ;  /* 0x0000000000007941 */ /* 0x000fea0003800000 */
.L_x_811:
[----:B------:R0:W-:Y:S01]  /*8970*/  STG.E.U8 [R16.64], R8 ;  /* 0x0000000810007986 */ /* 0x0001e2000c101124 */
[----:B------:R-:W-:Y:S05]  /*8980*/  BRA `(.L_x_791) ;  /* 0x0000049000007947 */ /* 0x000fea0003800000 */
.L_x_809:
        /* <DEDUP_REMOVED lines=17> */
.L_x_816:
[----:B------:R-:W-:-:S04]  /*8aa0*/  LOP3.LUT R2, R5, 0x80000000, RZ, 0xc0, !PT ;  /* 0x8000000005027812 */ /* 0x000fc800078ec0ff */
[----:B------:R-:W-:-:S04]  /*8ab0*/  SHF.R.U32.HI R3, RZ, 0x18, R2 ;  /* 0x00000018ff037819 */ /* 0x000fc80000011602 */
[----:B------:R-:W-:-:S04]  /*8ac0*/  LOP3.LUT R0, R0, R3, RZ, 0xfc, !PT ;  /* 0x0000000300007212 */ /* 0x000fc800078efcff */
[----:B------:R-:W-:Y:S02]  /*8ad0*/  PRMT R8, R0, 0x7610, R8 ;  /* 0x0000761000087816 */ /* 0x000fe40000000008 */
.L_x_815:
[----:B------:R-:W-:Y:S05]  /*8ae0*/  BSYNC B0 ;  /* 0x0000000000007941 */ /* 0x000fea0003800000 */
.L_x_814:
[----:B------:R0:W-:Y:S01]  /*8af0*/  STG.E.U8 [R16.64], R8 ;  /* 0x0000000810007986 */ /* 0x0001e2000c101124 */
[----:B------:R-:W-:Y:S05]  /*8b00*/  BRA `(.L_x_791) ;  /* 0x0000031000007947 */ /* 0x000fea0003800000 */
.L_x_808:
        /* <DEDUP_REMOVED lines=22> */
.L_x_790:
        /* <DEDUP_REMOVED lines=20> */
.L_x_818:
[----:B------:R-:W-:-:S06]  /*8db0*/  HADD2.F32 R2, -RZ, R5.H0_H0 ;  /* 0x20000005ff027230 */ /* 0x000fcc0000004100 */
[----:B------:R-:W0:Y:S02]  /*8dc0*/  F2I.U64.TRUNC R2, R2 ;  /* 0x0000000200027311 */ /* 0x000e24000020d800 */
[----:B0-----:R0:W-:Y:S01]  /*8dd0*/  STG.E.64 [R16.64], R2 ;  /* 0x0000000210007986 */ /* 0x0011e2000c101b24 */
[----:B------:R-:W-:Y:S05]  /*8de0*/  BRA `(.L_x_791) ;  /* 0x0000003000007947 */ /* 0x000fea0003800000 */
.L_x_817:
[----:B------:R-:W-:-:S06]  /*8df0*/  HADD2.F32 R5, -RZ, R5.H0_H0 ;  /* 0x20000005ff057230 */ /* 0x000fcc0000004100 */
[----:B------:R-:W0:Y:S02]  /*8e00*/  F2I.FTZ.U32.TRUNC.NTZ R5, R5 ;  /* 0x0000000500057305 */ /* 0x000e24000021f000 */
[----:B0-----:R0:W-:Y:S02]  /*8e10*/  STG.E [R16.64], R5 ;  /* 0x0000000510007986 */ /* 0x0011e4000c101924 */
.L_x_791:
[----:B------:R-:W-:Y:S02]  /*8e20*/  IADD3 R19, R19, 0x80, RZ ;  /* 0x0000008013137810 */ /* 0x000fe40007ffe0ff */
.L_x_686:
[----:B------:R-:W-:Y:S05]  /*8e30*/  BSYNC B6 ;  /* 0x0000000000067941 */ /* 0x000fea0003800000 */
.L_x_685:
        /* <DEDUP_REMOVED lines=230> */
.L_x_819:
        /* <DEDUP_REMOVED lines=20> */
.L_x_823:
[----:B------:R-:W2:Y:S02]  /*9de0*/  LDG.E.U8 R2, [R2.64] ;  /* 0x0000002402027981 */ /* 0x000ea4000c1e1100 */
[----:B--2---:R-:W0:Y:S02]  /*9df0*/  I2F.U16 R0, R2 ;  /* 0x0000000200007306 */ /* 0x004e240000101000 */
[----:B0-----:R-:W-:Y:S01]  /*9e00*/  F2FP.PACK_AB R0, RZ, R0 ;  /* 0x00000000ff00723e */ /* 0x001fe200000000ff */
[----:B------:R-:W-:Y:S05]  /*9e10*/  BRA `(.L_x_825) ;  /* 0x00000e1000007947 */ /* 0x000fea0003800000 */
.L_x_822:
        /* <DEDUP_REMOVED lines=10> */
.L_x_827:
[----:B------:R-:W2:Y:S02]  /*9ec0*/  LDG.E R2, [R2.64] ;  /* 0x0000002402027981 */ /* 0x000ea4000c1e1900 */
[----:B--2---:R-:W0:Y:S02]  /*9ed0*/  I2F R0, R2 ;  /* 0x0000000200007306 */ /* 0x004e240000201400 */
[----:B0-----:R-:W-:Y:S01]  /*9ee0*/  F2FP.PACK_AB R0, RZ, R0 ;  /* 0x00000000ff00723e */ /* 0x001fe200000000ff */
[----:B------:R-:W-:Y:S05]  /*9ef0*/  BRA `(.L_x_825) ;  /* 0x00000d3000007947 */ /* 0x000fea0003800000 */
.L_x_826:
[----:B------:R-:W2:Y:S02]  /*9f00*/  LDG.E.U16 R2, [R2.64] ;  /* 0x0000002402027981 */ /* 0x000ea4000c1e1500 */
[----:B--2---:R-:W0:Y:S02]  /*9f10*/  I2F.S16 R0, R2 ;  /* 0x0000000200007306 */ /* 0x004e240000101400 */
[----:B0-----:R-:W-:Y:S01]  /*9f20*/  F2FP.PACK_AB R0, RZ, R0 ;  /* 0x00000000ff00723e */ /* 0x001fe200000000ff */
[----:B------:R-:W-:Y:S05]  /*9f30*/  BRA `(.L_x_825) ;  /* 0x00000cf000007947 */ /* 0x000fea0003800000 */
.L_x_821:
        /* <DEDUP_REMOVED lines=9> */
.L_x_829:
[----:B------:R0:W5:Y:S01]  /*9fd0*/  LDG.E.U16 R0, [R2.64] ;  /* 0x0000002402007981 */ /* 0x000162000c1e1500 */
[----:B------:R-:W-:Y:S05]  /*9fe0*/  BRA `(.L_x_825) ;  /* 0x00000c4000007947 */ /* 0x000fea0003800000 */
.L_x_828:
        /* <DEDUP_REMOVED lines=9> */
.L_x_831:
[----:B------:R0:W5:Y:S01]  /*a080*/  LDG.E.U16 R0, [R2.64] ;  /* 0x0000002402007981 */ /* 0x000162000c1e1500 */
[----:B------:R-:W-:Y:S05]  /*a090*/  BRA `(.L_x_825) ;  /* 0x00000b9000007947 */ /* 0x000fea0003800000 */
.L_x_830:
[----:B------:R-:W2:Y:S02]  /*a0a0*/  LDG.E.64 R2, [R2.64] ;  /* 0x0000002402027981 */ /* 0x000ea4000c1e1b00 */
[----:B--2---:R-:W0:Y:S01]  /*a0b0*/  F2F.F32.F64 R0, R2 ;  /* 0x0000000200007310 */ /* 0x004e220000301000 */
[----:B------:R-:W0:-:S14]  /*a0c0*/  DSETP.GEU.AND P0, PT, |R2|, c[0x2][0x0], PT ;  /* 0x008000000200762a */ /* 0x000e1c0003f0e200 */
[----:B0-----:R-:W-:-:S05]  /*a0d0*/  @!P0 FMUL R0, R0, 1.175494350822287508e-38 ;  /* 0x0080000000008820 */ /* 0x001fca0000400000 */
[----:B------:R-:W-:Y:S01]  /*a0e0*/  F2FP.PACK_AB R0, RZ, R0 ;  /* 0x00000000ff00723e */ /* 0x000fe200000000ff */
[----:B------:R-:W-:Y:S05]  /*a0f0*/  BRA `(.L_x_825) ;  /* 0x00000b3000007947 */ /* 0x000fea0003800000 */
.L_x_820:
        /* <DEDUP_REMOVED lines=13> */
.L_x_834:
[----:B------:R-:W2:Y:S02]  /*a1d0*/  LDG.E.64 R2, [R2.64] ;  /* 0x0000002402027981 */ /* 0x000ea4000c1e1b00 */
[----:B--2---:R-:W0:Y:S01]  /*a1e0*/  F2F.F32.F64 R0, R2 ;  /* 0x0000000200007310 */ /* 0x004e220000301000 */
[----:B------:R-:W0:-:S14]  /*a1f0*/  DSETP.GEU.AND P0, PT, |R2|, c[0x2][0x0], PT ;  /* 0x008000000200762a */ /* 0x000e1c0003f0e200 */
[----:B0-----:R-:W-:-:S05]  /*a200*/  @!P0 FMUL R0, R0, 1.175494350822287508e-38 ;  /* 0x0080000000008820 */ /* 0x001fca0000400000 */
[----:B------:R-:W-:Y:S01]  /*a210*/  F2FP.PACK_AB R0, RZ, R0 ;  /* 0x00000000ff00723e */ /* 0x000fe200000000ff */
[----:B------:R-:W-:Y:S05]  /*a220*/  BRA `(.L_x_825) ;  /* 0x00000a0000007947 */ /* 0x000fea0003800000 */
.L_x_833:
        /* <DEDUP_REMOVED lines=28> */
.L_x_836:
        /* <DEDUP_REMOVED lines=15> */
.L_x_835:
[----:B------:R-:W2:Y:S02]  /*a4e0*/  LDG.E.U16 R0, [R2.64] ;  /* 0x0000002402007981 */ /* 0x000ea4000c1e1500 */
[----:B--2---:R-:W-:-:S04]  /*a4f0*/  PRMT R0, RZ, 0x5410, R0 ;  /* 0x00005410ff007816 */ /* 0x004fc80000000000 */
[----:B------:R-:W-:Y:S01]  /*a500*/  F2FP.PACK_AB R0, RZ, R0 ;  /* 0x00000000ff00723e */ /* 0x000fe200000000ff */
[----:B------:R-:W-:Y:S05]  /*a510*/  BRA `(.L_x_825) ;  /* 0x0000071000007947 */ /* 0x000fea0003800000 */
.L_x_832:
        /* <DEDUP_REMOVED lines=12> */
.L_x_839:
        /* <DEDUP_REMOVED lines=21> */
.L_x_843:
[----:B------:R-:W-:Y:S05]  /*a730*/  BSYNC B1 ;  /* 0x0000000000017941 */ /* 0x000fea0003800000 */
.L_x_842:
[----:B------:R-:W-:Y:S01]  /*a740*/  LEA R3, R0, 0x3b800000, 0x17 ;  /* 0x3b80000000037811 */ /* 0x000fe200078eb8ff */
[----:B------:R-:W-:-:S05]  /*a750*/  IMAD.SHL.U32 R0, R2, 0x100000, RZ ;  /* 0x0010000002007824 */ /* 0x000fca00078e00ff */
[----:B------:R-:W-:Y:S02]  /*a760*/  LOP3.LUT R0, R3, R0, R4, 0xfe, !PT ;  /* 0x0000000003007212 */ /* 0x000fe400078efe04 */
.L_x_841:
[----:B------:R-:W-:Y:S05]  /*a770*/  BSYNC B0 ;  /* 0x0000000000007941 */ /* 0x000fea0003800000 */
.L_x_840:
[----:B------:R-:W-:Y:S01]  /*a780*/  F2FP.PACK_AB R0, RZ, R0 ;  /* 0x00000000ff00723e */ /* 0x000fe200000000ff */
[----:B------:R-:W-:Y:S05]  /*a790*/  BRA `(.L_x_825) ;  /* 0x0000049000007947 */ /* 0x000fea0003800000 */
.L_x_838:
        /* <DEDUP_REMOVED lines=21> */
.L_x_847:
[----:B------:R-:W-:Y:S05]  /*a8f0*/  BSYNC B1 ;  /* 0x0000000000017941 */ /* 0x000fea0003800000 */
.L_x_846:
[----:B------:R-:W-:Y:S01]  /*a900*/  LEA R3, R0, 0x37800000, 0x17 ;  /* 0x3780000000037811 */ /* 0x000fe200078eb8ff */
[----:B------:R-:W-:-:S05]  /*a910*/  IMAD.SHL.U32 R0, R2, 0x200000, RZ ;  /* 0x0020000002007824 */ /* 0x000fca00078e00ff */
[----:B------:R-:W-:Y:S02]  /*a920*/  LOP3.LUT R0, R3, R0, R4, 0xfe, !PT ;  /* 0x0000000003007212 */ /* 0x000fe400078efe04 */
.L_x_845:
[----:B------:R-:W-:Y:S05]  /*a930*/  BSYNC B0 ;  /* 0x0000000000007941 */ /* 0x000fea0003800000 */
.L_x_844:
[----:B------:R-:W-:Y:S01]  /*a940*/  F2FP.PACK_AB R0, RZ, R0 ;  /* 0x00000000ff00723e */ /* 0x000fe200000000ff */
[----:B------:R-:W-:Y:S05]  /*a950*/  BRA `(.L_x_825) ;  /* 0x000002d000007947 */ /* 0x000fea0003800000 */
.L_x_837:
        /* <DEDUP_REMOVED lines=14> */
.L_x_851:
[----:B------:R-:W-:Y:S05]  /*aa40*/  BSYNC B0 ;  /* 0x0000000000007941 */ /* 0x000fea0003800000 */
.L_x_850:
[----:B------:R-:W-:Y:S01]  /*aa50*/  F2FP.PACK_AB R0, RZ, R0 ;  /* 0x00000000ff00723e */ /* 0x000fe200000000ff */
[----:B------:R-:W-:Y:S05]  /*aa60*/  BRA `(.L_x_825) ;  /* 0x000001c000007947 */ /* 0x000fea0003800000 */
.L_x_824:
        /* <DEDUP_REMOVED lines=21> */
.L_x_849:
[----:B------:R-:W2:Y:S02]  /*abc0*/  LDG.E.64 R2, [R2.64] ;  /* 0x0000002402027981 */ /* 0x000ea4000c1e1b00 */
[----:B--2---:R-:W0:Y:S02]  /*abd0*/  I2F.U64 R0, R2 ;  /* 0x0000000200007312 */ /* 0x004e240000301000 */
[----:B0-----:R-:W-:Y:S01]  /*abe0*/  F2FP.PACK_AB R0, RZ, R0 ;  /* 0x00000000ff00723e */ /* 0x001fe200000000ff */
[----:B------:R-:W-:Y:S05]  /*abf0*/  BRA `(.L_x_825) ;  /* 0x0000003000007947 */ /* 0x000fea0003800000 */
.L_x_848:
[----:B------:R-:W2:Y:S02]  /*ac00*/  LDG.E R2, [R2.64] ;  /* 0x0000002402027981 */ /* 0x000ea4000c1e1900 */
[----:B--2---:R-:W0:Y:S02]  /*ac10*/  I2F.U32 R0, R2 ;  /* 0x0000000200007306 */ /* 0x004e240000201000 */
[----:B0-----:R-:W-:-:S06]  /*ac20*/  F2FP.PACK_AB R0, RZ, R0 ;  /* 0x00000000ff00723e */ /* 0x001fcc00000000ff */
.L_x_825:
        /* <DEDUP_REMOVED lines=41> */
[----:B0-----:R-:W-:Y:S01]  /*aec0*/  STG.E.U8 [R16.64], R3 ;  /* 0x0000000310007986 */ /* 0x001fe2000c101124 */
[----:B------:R-:W-:Y:S05]  /*aed0*/  EXIT ;  /* 0x000000000000794d */ /* 0x000fea0003800000 */
.L_x_855:
[----:B------:R-:W-:-:S06]  /*aee0*/  HADD2.F32 R3, -RZ, R5.H0_H0 ;  /* 0x20000005ff037230 */ /* 0x000fcc0000004100 */
[----:B------:R-:W0:Y:S02]  /*aef0*/  F2I.S64.TRUNC R2, R3 ;  /* 0x0000000300027311 */ /* 0x000e24000020d900 */
[----:B0-----:R-:W-:Y:S01]  /*af00*/  STG.E.U8 [R16.64], R2 ;  /* 0x0000000210007986 */ /* 0x001fe2000c101124 */
[----:B------:R-:W-:Y:S05]  /*af10*/  EXIT ;  /* 0x000000000000794d */ /* 0x000fea0003800000 */
.L_x_854:
        /* <DEDUP_REMOVED lines=8> */
[----:B0-----:R-:W-:Y:S01]  /*afa0*/  STG.E.64 [R16.64], R2 ;  /* 0x0000000210007986 */ /* 0x001fe2000c101b24 */
[----:B------:R-:W-:Y:S05]  /*afb0*/  EXIT ;  /* 0x000000000000794d */ /* 0x000fea0003800000 */
.L_x_858:
[----:B------:R-:W-:-:S06]  /*afc0*/  HADD2.F32 R5, -RZ, R5.H0_H0 ;  /* 0x20000005ff057230 */ /* 0x000fcc0000004100 */
[----:B------:R-:W0:Y:S02]  /*afd0*/  F2I.FTZ.TRUNC.NTZ R5, R5 ;  /* 0x0000000500057305 */ /* 0x000e24000021f100 */
[----:B0-----:R-:W-:Y:S01]  /*afe0*/  STG.E [R16.64], R5 ;  /* 0x0000000510007986 */ /* 0x001fe2000c101924 */
[----:B------:R-:W-:Y:S05]  /*aff0*/  EXIT ;  /* 0x000000000000794d */ /* 0x000fea0003800000 */
.L_x_857:
[----:B------:R-:W-:-:S06]  /*b000*/  HADD2.F32 R5, -RZ, R5.H0_H0 ;  /* 0x20000005ff057230 */ /* 0x000fcc0000004100 */
[----:B------:R-:W0:Y:S02]  /*b010*/  F2I.FTZ.TRUNC.NTZ R5, R5 ;  /* 0x0000000500057305 */ /* 0x000e24000021f100 */
[----:B0-----:R-:W-:Y:S01]  /*b020*/  STG.E.U16 [R16.64], R5 ;  /* 0x0000000510007986 */ /* 0x001fe2000c101524 */
[----:B------:R-:W-:Y:S05]  /*b030*/  EXIT ;  /* 0x000000000000794d */ /* 0x000fea0003800000 */
.L_x_853:
[----:B------:R-:W-:-:S13]  /*b040*/  ISETP.GT.AND P0, PT, R2, 0x6, PT ;  /* 0x000000060200780c */ /* 0x000fda0003f04270 */
[----:B------:R-:W-:Y:S05]  /*b050*/  @P0 BRA `(.L_x_859) ;  /* 0x0000009000000947 */ /* 0x000fea0003800000 */
[----:B------:R-:W-:-:S13]  /*b060*/  ISETP.NE.AND P0, PT, R2, 0x5, PT ;  /* 0x000000050200780c */ /* 0x000fda0003f05270 */
[----:B------:R-:W-:Y:S05]  /*b070*/  @!P0 BRA `(.L_x_860) ;  /* 0x0000005000008947 */ /* 0x000fea0003800000 */
[----:B------:R-:W-:-:S13]  /*b080*/  ISETP.NE.AND P0, PT, R2, 0x6, PT ;  /* 0x000000060200780c */ /* 0x000fda0003f05270 */
[----:B------:R-:W-:Y:S05]  /*b090*/  @P0 BRA `(.L_x_856) ;  /* 0x00000b1000000947 */ /* 0x000fea0003800000 */
[----:B------:R-:W-:-:S05]  /*b0a0*/  HADD2.F32 R5, -RZ, R5.H0_H0 ;  /* 0x20000005ff057230 */ /* 0x000fca0000004100 */
[----:B------:R-:W-:Y:S01]  /*b0b0*/  STG.E [R16.64], R5 ;  /* 0x0000000510007986 */ /* 0x000fe2000c101924 */
[----:B------:R-:W-:Y:S05]  /*b0c0*/  EXIT ;  /* 0x000000000000794d */ /* 0x000fea0003800000 */
.L_x_860:
[----:B------:R-:W-:Y:S01]  /*b0d0*/  STG.E.U16 [R16.64], R5 ;  /* 0x0000000510007986 */ /* 0x000fe2000c101524 */
[----:B------:R-:W-:Y:S05]  /*b0e0*/  EXIT ;  /* 0x000000000000794d */ /* 0x000fea0003800000 */
.L_x_859:
        /* <DEDUP_REMOVED lines=8> */
[----:B------:R-:W-:Y:S01]  /*b170*/  STG.E.64 [R16.64], R2 ;  /* 0x0000000210007986 */ /* 0x000fe2000c101b24 */
[----:B------:R-:W-:Y:S05]  /*b180*/  EXIT ;  /* 0x000000000000794d */ /* 0x000fea0003800000 */
.L_x_862:
[----:B------:R-:W-:-:S05]  /*b190*/  HADD2.F32 R0, -RZ, R5.H0_H0 ;  /* 0x20000005ff007230 */ /* 0x000fca0000004100 */
[----:B------:R-:W-:-:S04]  /*b1a0*/  F2FP.PACK_AB R0, RZ, R0 ;  /* 0x00000000ff00723e */ /* 0x000fc800000000ff */
[----:B------:R-:W-:-:S05]  /*b1b0*/  PRMT R0, R0, 0x5410, RZ ;  /* 0x0000541000007816 */ /* 0x000fca00000000ff */
[----:B------:R-:W-:Y:S01]  /*b1c0*/  STG.E [R16.64], R0 ;  /* 0x0000000010007986 */ /* 0x000fe2000c101924 */
[----:B------:R-:W-:Y:S05]  /*b1d0*/  EXIT ;  /* 0x000000000000794d */ /* 0x000fea0003800000 */
.L_x_861:
[----:B------:R-:W-:-:S05]  /*b1e0*/  HADD2.F32 R2, -RZ, R5.H0_H0 ;  /* 0x20000005ff027230 */ /* 0x000fca0000004100 */
[----:B------:R-:W-:-:S06]  /*b1f0*/  FMUL.FTZ R2, R2, 1 ;  /* 0x3f80000002027820 */ /* 0x000fcc0000410000 */
[----:B------:R-:W0:Y:S02]  /*b200*/  F2F.F64.F32 R2, R2 ;  /* 0x0000000200027310 */ /* 0x000e240000201800 */
[----:B0-----:R-:W-:Y:S01]  /*b210*/  STG.E.64 [R16.64], R2 ;  /* 0x0000000210007986 */ /* 0x001fe2000c101b24 */
[----:B------:R-:W-:Y:S05]  /*b220*/  EXIT ;  /* 0x000000000000794d */ /* 0x000fea0003800000 */
.L_x_852:
        /* <DEDUP_REMOVED lines=11> */
[----:B------:R-:W-:Y:S01]  /*b2e0*/  STG.E.U8 [R16.64], R3 ;  /* 0x0000000310007986 */ /* 0x000fe2000c101124 */
[----:B------:R-:W-:Y:S05]  /*b2f0*/  EXIT ;  /* 0x000000000000794d */ /* 0x000fea0003800000 */
.L_x_865:
[----:B------:R-:W-:Y:S01]  /*b300*/  HADD2.F32 R5, -RZ, R5.H0_H0 ;  /* 0x20000005ff057230 */ /* 0x000fe20000004100 */
[----:B------:R-:W-:-:S04]  /*b310*/  CS2R R6, SRZ ;  /* 0x0000000000067805 */ /* 0x000fc8000001ff00 */
[----:B------:R-:W-:-:S06]  /*b320*/  FMUL.FTZ R5, R5, 1 ;  /* 0x3f80000005057820 */ /* 0x000fcc0000410000 */
[----:B------:R-:W0:Y:S02]  /*b330*/  F2F.F64.F32 R4, R5 ;  /* 0x0000000500047310 */ /* 0x000e240000201800 */
[----:B0-----:R-:W-:Y:S01]  /*b340*/  STG.E.128 [R16.64], R4 ;  /* 0x0000000410007986 */ /* 0x001fe2000c101d24 */
[----:B------:R-:W-:Y:S05]  /*b350*/  EXIT ;  /* 0x000000000000794d */ /* 0x000fea0003800000 */
.L_x_864:
        /* <DEDUP_REMOVED lines=21> */
.L_x_869:
[----:B------:R-:W-:Y:S05]  /*b4b0*/  BSYNC B0 ;  /* 0x0000000000007941 */ /* 0x000fea0003800000 */
.L_x_868:
[----:B------:R-:W-:-:S05]  /*b4c0*/  LOP3.LUT R3, R0, R3, RZ, 0xfc, !PT ;  /* 0x0000000300037212 */ /* 0x000fca00078efcff */
[----:B------:R-:W-:Y:S01]  /*b4d0*/  STG.E.U8 [R16.64], R3 ;  /* 0x0000000310007986 */ /* 0x000fe2000c101124 */
[----:B------:R-:W-:Y:S05]  /*b4e0*/  EXIT ;  /* 0x000000000000794d */ /* 0x000fea0003800000 */
.L_x_867:
        /* <DEDUP_REMOVED lines=13> */
.L_x_871:
[----:B------:R-:W-:Y:S01]  /*b5c0*/  IMAD.MOV.U32 R0, RZ, RZ, 0x7f ;  /* 0x0000007fff007424 */ /* 0x000fe200078e00ff */
[----:B------:R-:W-:-:S04]  /*b5d0*/  ISETP.GT.U32.AND P0, PT, R2, 0x7f800000, PT ;  /* 0x7f8000000200780c */ /* 0x000fc80003f04070 */
[----:B------:R-:W-:-:S04]  /*b5e0*/  SEL R0, R0, 0x7c, P0 ;  /* 0x0000007c00007807 */ /* 0x000fc80000000000 */
.L_x_872:
[----:B------:R-:W-:Y:S05]  /*b5f0*/  BSYNC B0 ;  /* 0x0000000000007941 */ /* 0x000fea0003800000 */
.L_x_870:
[----:B------:R-:W-:-:S04]  /*b600*/  LOP3.LUT R2, R5, 0x80000000, RZ, 0xc0, !PT ;  /* 0x8000000005027812 */ /* 0x000fc800078ec0ff */
[----:B------:R-:W-:-:S04]  /*b610*/  SHF.R.U32.HI R3, RZ, 0x18, R2 ;  /* 0x00000018ff037819 */ /* 0x000fc80000011602 */
[----:B------:R-:W-:-:S05]  /*b620*/  LOP3.LUT R3, R0, R3, RZ, 0xfc, !PT ;  /* 0x0000000300037212 */ /* 0x000fca00078efcff */
[----:B------:R-:W-:Y:S01]  /*b630*/  STG.E.U8 [R16.64], R3 ;  /* 0x0000000310007986 */ /* 0x000fe2000c101124 */
[----:B------:R-:W-:Y:S05]  /*b640*/  EXIT ;  /* 0x000000000000794d */ /* 0x000fea0003800000 */
.L_x_866:
[----:B------:R-:W-:-:S05]  /*b650*/  HADD2.F32 R0, -RZ, R5.H0_H0 ;  /* 0x20000005ff007230 */ /* 0x000fca0000004100 */
[----:B------:R-:W-:-:S05]  /*b660*/  F2FP.BF16.PACK_AB R0, RZ, R0 ;  /* 0x00000000ff00723e */ /* 0x000fca00000010ff */
[----:B------:R-:W-:Y:S01]  /*b670*/  STG.E.U16 [R16.64], R0 ;  /* 0x0000000010007986 */ /* 0x000fe2000c101524 */
[----:B------:R-:W-:Y:S05]  /*b680*/  EXIT ;  /* 0x000000000000794d */ /* 0x000fea0003800000 */
.L_x_863:
        /* <DEDUP_REMOVED lines=10> */
[----:B0-----:R-:W-:Y:S01]  /*b730*/  STG.E.U16 [R16.64], R3 ;  /* 0x0000000310007986 */ /* 0x001fe2000c101524 */
[----:B------:R-:W-:Y:S05]  /*b740*/  EXIT ;  /* 0x000000000000794d */ /* 0x000fea0003800000 */
.L_x_875:
        /* <DEDUP_REMOVED lines=17> */
.L_x_878:
[----:B------:R-:W-:-:S04]  /*b860*/  LOP3.LUT R2, R5, 0x80000000, RZ, 0xc0, !PT ;  /* 0x8000000005027812 */ /* 0x000fc800078ec0ff */
[----:B------:R-:W-:-:S04]  /*b870*/  SHF.R.U32.HI R3, RZ, 0x18, R2 ;  /* 0x00000018ff037819 */ /* 0x000fc80000011602 */
[----:B------:R-:W-:-:S04]  /*b880*/  LOP3.LUT R0, R0, R3, RZ, 0xfc, !PT ;  /* 0x0000000300007212 */ /* 0x000fc800078efcff */
[----:B------:R-:W-:Y:S02]  /*b890*/  PRMT R8, R0, 0x7610, R8 ;  /* 0x0000761000087816 */ /* 0x000fe40000000008 */
.L_x_877:
[----:B------:R-:W-:Y:S05]  /*b8a0*/  BSYNC B0 ;  /* 0x0000000000007941 */ /* 0x000fea0003800000 */
.L_x_876:
[----:B------:R-:W-:Y:S01]  /*b8b0*/  STG.E.U8 [R16.64], R8 ;  /* 0x0000000810007986 */ /* 0x000fe2000c101124 */
[----:B------:R-:W-:Y:S05]  /*b8c0*/  EXIT ;  /* 0x000000000000794d */ /* 0x000fea0003800000 */
.L_x_874:
        /* <DEDUP_REMOVED lines=17> */
.L_x_881:
[----:B------:R-:W-:-:S04]  /*b9e0*/  LOP3.LUT R2, R5, 0x80000000, RZ, 0xc0, !PT ;  /* 0x8000000005027812 */ /* 0x000fc800078ec0ff */
[----:B------:R-:W-:-:S04]  /*b9f0*/  SHF.R.U32.HI R3, RZ, 0x18, R2 ;  /* 0x00000018ff037819 */ /* 0x000fc80000011602 */
[----:B------:R-:W-:-:S04]  /*ba00*/  LOP3.LUT R0, R0, R3, RZ, 0xfc, !PT ;  /* 0x0000000300007212 */ /* 0x000fc800078efcff */
[----:B------:R-:W-:Y:S02]  /*ba10*/  PRMT R8, R0, 0x7610, R8 ;  /* 0x0000761000087816 */ /* 0x000fe40000000008 */
.L_x_880:
[----:B------:R-:W-:Y:S05]  /*ba20*/  BSYNC B0 ;  /* 0x0000000000007941 */ /* 0x000fea0003800000 */
.L_x_879:
[----:B------:R-:W-:Y:S01]  /*ba30*/  STG.E.U8 [R16.64], R8 ;  /* 0x0000000810007986 */ /* 0x000fe2000c101124 */
[----:B------:R-:W-:Y:S05]  /*ba40*/  EXIT ;  /* 0x000000000000794d */ /* 0x000fea0003800000 */
.L_x_873:
        /* <DEDUP_REMOVED lines=22> */
.L_x_856:
        /* <DEDUP_REMOVED lines=20> */
.L_x_883:
[----:B------:R-:W-:-:S06]  /*bcf0*/  HADD2.F32 R2, -RZ, R5.H0_H0 ;  /* 0x20000005ff027230 */ /* 0x000fcc0000004100 */
[----:B------:R-:W0:Y:S02]  /*bd00*/  F2I.U64.TRUNC R2, R2 ;  /* 0x0000000200027311 */ /* 0x000e24000020d800 */
[----:B0-----:R-:W-:Y:S01]  /*bd10*/  STG.E.64 [R16.64], R2 ;  /* 0x0000000210007986 */ /* 0x001fe2000c101b24 */
[----:B------:R-:W-:Y:S05]  /*bd20*/  EXIT ;  /* 0x000000000000794d */ /* 0x000fea0003800000 */
.L_x_882:
[----:B------:R-:W-:-:S06]  /*bd30*/  HADD2.F32 R5, -RZ, R5.H0_H0 ;  /* 0x20000005ff057230 */ /* 0x000fcc0000004100 */
[----:B------:R-:W0:Y:S02]  /*bd40*/  F2I.FTZ.U32.TRUNC.NTZ R5, R5 ;  /* 0x0000000500057305 */ /* 0x000e24000021f000 */
[----:B0-----:R-:W-:Y:S01]  /*bd50*/  STG.E [R16.64], R5 ;  /* 0x0000000510007986 */ /* 0x001fe2000c101924 */
[----:B------:R-:W-:Y:S05]  /*bd60*/  EXIT ;  /* 0x000000000000794d */ /* 0x000fea0003800000 */
.L_x_884:
        /* <DEDUP_REMOVED lines=9> */
.L_x_2692:


//--------------------- .text._ZN2at6native27unrolled_elementwise_kernelIZZZNS0_16sinh_kernel_cudaERNS_18TensorIteratorBaseEENKUlvE0_clEvENKUlvE1_clEvEUlN3c104HalfEE_St5arrayIPcLm2EELi4E23TrivialOffsetCalculatorILi1EjESD_NS0_6memory12LoadWithCastILi1EEENSE_13StoreWithCastILi1EEEEEviT_T0_T2_T3_T4_T5_ --------------------------
	.section	.text._ZN2at6native27unrolled_elementwise_kernelIZZZNS0_16sinh_kernel_cudaERNS_18TensorIteratorBaseEENKUlvE0_clEvENKUlvE1_clEvEUlN3c104HalfEE_St5arrayIPcLm2EELi4E23TrivialOffsetCalculatorILi1EjESD_NS0_6memory12LoadWithCastILi1EEENSE_13StoreWithCastILi1EEEEEviT_T0_T2_T3_T4_T5_,"ax",@progbits
	.sectioninfo	@"SHI_REGISTERS=29"
	.align	128
        .global         _ZN2at6native27unrolled_elementwise_kernelIZZZNS0_16sinh_kernel_cudaERNS_18TensorIteratorBaseEENKUlvE0_clEvENKUlvE1_clEvEUlN3c104HalfEE_St5arrayIPcLm2EELi4E23TrivialOffsetCalculatorILi1EjESD_NS0_6memory12LoadWithCastILi1EEENSE_13StoreWithCastILi1EEEEEviT_T0_T2_T3_T4_T5_
        .type           _ZN2at6native27unrolled_elementwise_kernelIZZZNS0_16sinh_kernel_cudaERNS_18TensorIteratorBaseEENKUlvE0_clEvENKUlvE1_clEvEUlN3c104HalfEE_St5arrayIPcLm2EELi4E23TrivialOffsetCalculatorILi1EjESD_NS0_6memory12LoadWithCastILi1EEENSE_13StoreWithCastILi1EEEEEviT_T0_T2_T3_T4_T5_,@function
        .size           _ZN2at6native27unrolled_elementwise_kernelIZZZNS0_16sinh_kernel_cudaERNS_18TensorIteratorBaseEENKUlvE0_clEvENKUlvE1_clEvEUlN3c104HalfEE_St5arrayIPcLm2EELi4E23TrivialOffsetCalculatorILi1EjESD_NS0_6memory12LoadWithCastILi1EEENSE_13StoreWithCastILi1EEEEEviT_T0_T2_T3_T4_T5_,(.L_x_2693 - _ZN2at6native27unrolled_elementwise_kernelIZZZNS0_16sinh_kernel_cudaERNS_18TensorIteratorBaseEENKUlvE0_clEvENKUlvE1_clEvEUlN3c104HalfEE_St5arrayIPcLm2EELi4E23TrivialOffsetCalculatorILi1EjESD_NS0_6memory12LoadWithCastILi1EEENSE_13StoreWithCastILi1EEEEEviT_T0_T2_T3_T4_T5_)
        .other          _ZN2at6native27unrolled_elementwise_kernelIZZZNS0_16sinh_kernel_cudaERNS_18TensorIteratorBaseEENKUlvE0_clEvENKUlvE1_clEvEUlN3c104HalfEE_St5arrayIPcLm2EELi4E23TrivialOffsetCalculatorILi1EjESD_NS0_6memory12LoadWithCastILi1EEENSE_13StoreWithCastILi1EEEEEviT_T0_T2_T3_T4_T5_,@"STO_CUDA_ENTRY STV_DEFAULT"
_ZN2at6native27unrolled_elementwise_kernelIZZZNS0_16sinh_kernel_cudaERNS_18TensorIteratorBaseEENKUlvE0_clEvENKUlvE1_clEvEUlN3c104HalfEE_St5arrayIPcLm2EELi4E23TrivialOffsetCalculatorILi1EjESD_NS0_6memory12LoadWithCastILi1EEENSE_13StoreWithCastILi1EEEEEviT_T0_T2_T3_T4_T5_:
.text._ZN2at6native27unrolled_elementwise_kernelIZZZNS0_16sinh_kernel_cudaERNS_18TensorIteratorBaseEENKUlvE0_clEvENKUlvE1_clEvEUlN3c104HalfEE_St5arrayIPcLm2EELi4E23TrivialOffsetCalculatorILi1EjESD_NS0_6memory12LoadWithCastILi1EEENSE_13StoreWithCastILi1EEEEEviT_T0_T2_T3_T4_T5_:
        /* <DEDUP_REMOVED lines=29> */
[----:B0-----:R-:W-:-:S04]  /*01d0*/  F2FP.PACK_AB R0, RZ, R0 ;  /* 0x00000000ff00723e */ /* 0x001fc800000000ff */
[----:B------:R-:W-:Y:S01]  /*01e0*/  PRMT R25, R0, 0x7610, R25 ;  /* 0x0000761000197816 */ /* 0x000fe20000000019 */
[----:B------:R-:W-:Y:S05]  /*01f0*/  BRA `(.L_x_892) ;  /* 0x00000f3000007947 */ /* 0x000fea0003800000 */
.L_x_890:
[----:B------:R-:W2:Y:S02]  /*0200*/  LDG.E.U8 R2, [R2.64] ;  /* 0x0000002402027981 */ /* 0x000ea4000c1e1100 */
[----:B--2---:R-:W0:Y:S02]  /*0210*/  I2F.U16 R0, R2 ;  /* 0x0000000200007306 */ /* 0x004e240000101000 */
[----:B0-----:R-:W-:-:S04]  /*0220*/  F2FP.PACK_AB R0, RZ, R0 ;  /* 0x00000000ff00723e */ /* 0x001fc800000000ff */
[----:B------:R-:W-:Y:S01]  /*0230*/  PRMT R25, R0, 0x7610, R25 ;  /* 0x0000761000197816 */ /* 0x000fe20000000019 */
[----:B------:R-:W-:Y:S05]  /*0240*/  BRA `(.L_x_892) ;  /* 0x00000ee000007947 */ /* 0x000fea0003800000 */
.L_x_889:
        /* <DEDUP_REMOVED lines=8> */
[----:B0-----:R-:W-:-:S04]  /*02d0*/  F2FP.PACK_AB R0, RZ, R0 ;  /* 0x00000000ff00723e */ /* 0x001fc800000000ff */
[----:B------:R-:W-:Y:S01]  /*02e0*/  PRMT R25, R0, 0x7610, R25 ;  /* 0x0000761000197816 */ /* 0x000fe20000000019 */
[----:B------:R-:W-:Y:S05]  /*02f0*/  BRA `(.L_x_892) ;  /* 0x00000e3000007947 */ /* 0x000fea0003800000 */
.L_x_894:
[----:B------:R-:W2:Y:S02]  /*0300*/  LDG.E R2, [R2.64] ;  /* 0x0000002402027981 */ /* 0x000ea4000c1e1900 */
[----:B--2---:R-:W0:Y:S02]  /*0310*/  I2F R0, R2 ;  /* 0x0000000200007306 */ /* 0x004e240000201400 */
[----:B0-----:R-:W-:-:S04]  /*0320*/  F2FP.PACK_AB R0, RZ, R0 ;  /* 0x00000000ff00723e */ /* 0x001fc800000000ff */
[----:B------:R-:W-:Y:S01]  /*0330*/  PRMT R25, R0, 0x7610, R25 ;  /* 0x0000761000197816 */ /* 0x000fe20000000019 */
[----:B------:R-:W-:Y:S05]  /*0340*/  BRA `(.L_x_892) ;  /* 0x00000de000007947 */ /* 0x000fea0003800000 */
.L_x_893:
[----:B------:R-:W2:Y:S02]  /*0350*/  LDG.E.U16 R2, [R2.64] ;  /* 0x0000002402027981 */ /* 0x000ea4000c1e1500 */
[----:B--2---:R-:W0:Y:S02]  /*0360*/  I2F.S16 R0, R2 ;  /* 0x0000000200007306 */ /* 0x004e240000101400 */
[----:B0-----:R-:W-:-:S04]  /*0370*/  F2FP.PACK_AB R0, RZ, R0 ;  /* 0x00000000ff00723e */ /* 0x001fc800000000ff */
[----:B------:R-:W-:Y:S01]  /*0380*/  PRMT R25, R0, 0x7610, R25 ;  /* 0x0000761000197816 */ /* 0x000fe20000000019 */
[----:B------:R-:W-:Y:S05]  /*0390*/  BRA `(.L_x_892) ;  /* 0x00000d9000007947 */ /* 0x000fea0003800000 */
.L_x_888:
        /* <DEDUP_REMOVED lines=9> */
.L_x_896:
[----:B------:R0:W5:Y:S01]  /*0430*/  LDG.E.U16 R25, [R2.64] ;  /* 0x0000002402197981 */ /* 0x000162000c1e1500 */
[----:B------:R-:W-:Y:S05]  /*0440*/  BRA `(.L_x_892) ;  /* 0x00000ce000007947 */ /* 0x000fea0003800000 */
.L_x_895:
        /* <DEDUP_REMOVED lines=9> */
.L_x_898:
[----:B------:R0:W5:Y:S01]  /*04e0*/  LDG.E.U16 R25, [R2.64] ;  /* 0x0000002402197981 */ /* 0x000162000c1e1500 */
[----:B------:R-:W-:Y:S05]  /*04f0*/  BRA `(.L_x_892) ;  /* 0x00000c3000007947 */ /* 0x000fea0003800000 */
.L_x_897:
[----:B------:R-:W2:Y:S02]  /*0500*/  LDG.E.64 R2, [R2.64] ;  /* 0x0000002402027981 */ /* 0x000ea4000c1e1b00 */
[----:B--2---:R-:W0:Y:S01]  /*0510*/  F2F.F32.F64 R0, R2 ;  /* 0x0000000200007310 */ /* 0x004e220000301000 */
[----:B------:R-:W0:-:S14]  /*0520*/  DSETP.GEU.AND P0, PT, |R2|, c[0x2][0x0], PT ;  /* 0x008000000200762a */ /* 0x000e1c0003f0e200 */
[----:B0-----:R-:W-:-:S05]  /*0530*/  @!P0 FMUL R0, R0, 1.175494350822287508e-38 ;  /* 0x0080000000008820 */ /* 0x001fca0000400000 */
[----:B------:R-:W-:-:S04]  /*0540*/  F2FP.PACK_AB R0, RZ, R0 ;  /* 0x00000000ff00723e */ /* 0x000fc800000000ff */
[----:B------:R-:W-:Y:S01]  /*0550*/  PRMT R25, R0, 0x7610, R25 ;  /* 0x0000761000197816 */ /* 0x000fe20000000019 */
[----:B------:R-:W-:Y:S05]  /*0560*/  BRA `(.L_x_892) ;  /* 0x00000bc000007947 */ /* 0x000fea0003800000 */
.L_x_887:
        /* <DEDUP_REMOVED lines=11> */
[----:B------:R-:W-:-:S04]  /*0620*/  F2FP.PACK_AB R0, RZ, R0 ;  /* 0x00000000ff00723e */ /* 0x000fc800000000ff */
[----:B------:R-:W-:Y:S01]  /*0630*/  PRMT R25, R0, 0x7610, R25 ;  /* 0x0000761000197816 */ /* 0x000fe20000000019 */
[----:B------:R-:W-:Y:S05]  /*0640*/  BRA `(.L_x_892) ;  /* 0x00000ae000007947 */ /* 0x000fea0003800000 */
.L_x_901:
[----:B------:R-:W2:Y:S02]  /*0650*/  LDG.E.64 R2, [R2.64] ;  /* 0x0000002402027981 */ /* 0x000ea4000c1e1b00 */
[----:B--2---:R-:W0:Y:S01]  /*0660*/  F2F.F32.F64 R0, R2 ;  /* 0x0000000200007310 */ /* 0x004e220000301000 */
[----:B------:R-:W0:-:S14]  /*0670*/  DSETP.GEU.AND P0, PT, |R2|, c[0x2][0x0], PT ;  /* 0x008000000200762a */ /* 0x000e1c0003f0e200 */
[----:B0-----:R-:W-:-:S05]  /*0680*/  @!P0 FMUL R0, R0, 1.175494350822287508e-38 ;  /* 0x0080000000008820 */ /* 0x001fca0000400000 */
[----:B------:R-:W-:-:S04]  /*0690*/  F2FP.PACK_AB R0, RZ, R0 ;  /* 0x00000000ff00723e */ /* 0x000fc800000000ff */
[----:B------:R-:W-:Y:S01]  /*06a0*/  PRMT R25, R0, 0x7610, R25 ;  /* 0x0000761000197816 */ /* 0x000fe20000000019 */
[----:B------:R-:W-:Y:S05]  /*06b0*/  BRA `(.L_x_892) ;  /* 0x00000a7000007947 */ /* 0x000fea0003800000 */
.L_x_900:
        /* <DEDUP_REMOVED lines=28> */
.L_x_903:
        /* <DEDUP_REMOVED lines=16> */
.L_x_902:
[----:B------:R-:W2:Y:S02]  /*0980*/  LDG.E.U16 R0, [R2.64] ;  /* 0x0000002402007981 */ /* 0x000ea4000c1e1500 */
[----:B--2---:R-:W-:-:S04]  /*0990*/  PRMT R0, RZ, 0x5410, R0 ;  /* 0x00005410ff007816 */ /* 0x004fc80000000000 */
[----:B------:R-:W-:-:S04]  /*09a0*/  F2FP.PACK_AB R0, RZ, R0 ;  /* 0x00000000ff00723e */ /* 0x000fc800000000ff */
[----:B------:R-:W-:Y:S01]  /*09b0*/  PRMT R25, R0, 0x7610, R25 ;  /* 0x0000761000197816 */ /* 0x000fe20000000019 */
[----:B------:R-:W-:Y:S05]  /*09c0*/  BRA `(.L_x_892) ;  /* 0x0000076000007947 */ /* 0x000fea0003800000 */
.L_x_899:
        /* <DEDUP_REMOVED lines=12> */
.L_x_906:
        /* <DEDUP_REMOVED lines=21> */
.L_x_910:
[----:B------:R-:W-:Y:S05]  /*0be0*/  BSYNC B1 ;  /* 0x0000000000017941 */ /* 0x000fea0003800000 */
.L_x_909:
[----:B------:R-:W-:Y:S01]  /*0bf0*/  LEA R3, R0, 0x3b800000, 0x17 ;  /* 0x3b80000000037811 */ /* 0x000fe200078eb8ff */
[----:B------:R-:W-:-:S05]  /*0c00*/  IMAD.SHL.U32 R0, R2, 0x100000, RZ ;  /* 0x0010000002007824 */ /* 0x000fca00078e00ff */
[----:B------:R-:W-:Y:S02]  /*0c10*/  LOP3.LUT R0, R3, R0, R4, 0xfe, !PT ;  /* 0x0000000003007212 */ /* 0x000fe400078efe04 */
.L_x_908:
[----:B------:R-:W-:Y:S05]  /*0c20*/  BSYNC B0 ;  /* 0x0000000000007941 */ /* 0x000fea0003800000 */
.L_x_907:
[----:B------:R-:W-:-:S04]  /*0c30*/  F2FP.PACK_AB R0, RZ, R0 ;  /* 0x00000000ff00723e */ /* 0x000fc800000000ff */
[----:B------:R-:W-:Y:S01]  /*0c40*/  PRMT R25, R0, 0x7610, R25 ;  /* 0x0000761000197816 */ /* 0x000fe20000000019 */
[----:B------:R-:W-:Y:S05]  /*0c50*/  BRA `(.L_x_892) ;  /* 0x000004d000007947 */ /* 0x000fea0003800000 */
.L_x_905:
        /* <DEDUP_REMOVED lines=21> */
.L_x_914:
[----:B------:R-:W-:Y:S05]  /*0db0*/  BSYNC B1 ;  /* 0x0000000000017941 */ /* 0x000fea0003800000 */
.L_x_913:
[----:B------:R-:W-:Y:S01]  /*0dc0*/  LEA R3, R0, 0x37800000, 0x17 ;  /* 0x3780000000037811 */ /* 0x000fe200078eb8ff */
[----:B------:R-:W-:-:S05]  /*0dd0*/  IMAD.SHL.U32 R0, R2, 0x200000, RZ ;  /* 0x0020000002007824 */ /* 0x000fca00078e00ff */
[----:B------:R-:W-:Y:S02]  /*0de0*/  LOP3.LUT R0, R3, R0, R4, 0xfe, !PT ;  /* 0x0000000003007212 */ /* 0x000fe400078efe04 */
.L_x_912:
[----:B------:R-:W-:Y:S05]  /*0df0*/  BSYNC B0 ;  /* 0x0000000000007941 */ /* 0x000fea0003800000 */
.L_x_911:
[----:B------:R-:W-:-:S04]  /*0e00*/  F2FP.PACK_AB R0, RZ, R0 ;  /* 0x00000000ff00723e */ /* 0x000fc800000000ff */
[----:B------:R-:W-:Y:S01]  /*0e10*/  PRMT R25, R0, 0x7610, R25 ;  /* 0x0000761000197816 */ /* 0x000fe20000000019 */
[----:B------:R-:W-:Y:S05]  /*0e20*/  BRA `(.L_x_892) ;  /* 0x0000030000007947 */ /* 0x000fea0003800000 */
.L_x_904:
        /* <DEDUP_REMOVED lines=14> */
.L_x_918:
[----:B------:R-:W-:Y:S05]  /*0f10*/  BSYNC B0 ;  /* 0x0000000000007941 */ /* 0x000fea0003800000 */
.L_x_917:
[----:B------:R-:W-:-:S04]  /*0f20*/  F2FP.PACK_AB R0, RZ, R0 ;  /* 0x00000000ff00723e */ /* 0x000fc800000000ff */
[----:B------:R-:W-:Y:S01]  /*0f30*/  PRMT R25, R0, 0x7610, R25 ;  /* 0x0000761000197816 */ /* 0x000fe20000000019 */
[----:B------:R-:W-:Y:S05]  /*0f40*/  BRA `(.L_x_892) ;  /* 0x000001e000007947 */ /* 0x000fea0003800000 */
.L_x_891:
        /* <DEDUP_REMOVED lines=21> */
.L_x_916:
[----:B------:R-:W2:Y:S02]  /*10a0*/  LDG.E.64 R2, [R2.64] ;  /* 0x0000002402027981 */ /* 0x000ea4000c1e1b00 */
[----:B--2---:R-:W0:Y:S02]  /*10b0*/  I2F.U64 R0, R2 ;  /* 0x0000000200007312 */ /* 0x004e240000301000 */
[----:B0-----:R-:W-:-:S04]  /*10c0*/  F2FP.PACK_AB R0, RZ, R0 ;  /* 0x00000000ff00723e */ /* 0x001fc800000000ff */
[----:B------:R-:W-:Y:S01]  /*10d0*/  PRMT R25, R0, 0x7610, R25 ;  /* 0x0000761000197816 */ /* 0x000fe20000000019 */
[----:B------:R-:W-:Y:S05]  /*10e0*/  BRA `(.L_x_892) ;  /* 0x0000004000007947 */ /* 0x000fea0003800000 */
.L_x_915:
[----:B------:R-:W2:Y:S02]  /*10f0*/  LDG.E R2, [R2.64] ;  /* 0x0000002402027981 */ /* 0x000ea4000c1e1900 */
[----:B--2---:R-:W0:Y:S02]  /*1100*/  I2F.U32 R0, R2 ;  /* 0x0000000200007306 */ /* 0x004e240000201000 */
[----:B0-----:R-:W-:-:S04]  /*1110*/  F2FP.PACK_AB R0, RZ, R0 ;  /* 0x00000000ff00723e */ /* 0x001fc800000000ff */
[----:B------:R-:W-:Y:S02]  /*1120*/  PRMT R25, R0, 0x7610, R25 ;  /* 0x0000761000197816 */ /* 0x000fe40000000019 */
.L_x_892:
[----:B------:R-:W1:Y:S02]  /*1130*/  S2R R19, SR_TID.X ;  /* 0x0000000000137919 */ /* 0x000e640000002100 */
[----:B-1----:R-:W-:-:S03]  /*1140*/  IADD3 R19, R19, 0x80, RZ ;  /* 0x0000008013137810 */ /* 0x002fc60007ffe0ff */
.L_x_886:
[----:B-1----:R-:W-:Y:S05]  /*1150*/  BSYNC B6 ;  /* 0x0000000000067941 */ /* 0x002fea0003800000 */
.L_x_885:
        /* <DEDUP_REMOVED lines=24> */
.L_x_924:
[----:B------:R-:W2:Y:S02]  /*12e0*/  LDG.E.U8 R2, [R2.64] ;  /* 0x0000002402027981 */ /* 0x000ea4000c1e1100 */
[----:B--2---:R-:W0:Y:S02]  /*12f0*/  I2F.U16 R0, R2 ;  /* 0x0000000200007306 */ /* 0x004e240000101000 */
[----:B0-----:R-:W-:-:S04]  /*1300*/  F2FP.PACK_AB R0, RZ, R0 ;  /* 0x00000000ff00723e */ /* 0x001fc800000000ff */
[----:B------:R-:W-:Y:S01]  /*1310*/  PRMT R22, R0, 0x7610, R22 ;  /* 0x0000761000167816 */ /* 0x000fe20000000016 */
[----:B------:R-:W-:Y:S05]  /*1320*/  BRA `(.L_x_926) ;  /* 0x00000ed000007947 */ /* 0x000fea0003800000 */
.L_x_923:
        /* <DEDUP_REMOVED lines=11> */
.L_x_928:
[----:B------:R-:W2:Y:S02]  /*13e0*/  LDG.E R2, [R2.64] ;  /* 0x0000002402027981 */ /* 0x000ea4000c1e1900 */
[----:B--2---:R-:W0:Y:S02]  /*13f0*/  I2F R0, R2 ;  /* 0x0000000200007306 */ /* 0x004e240000201400 */
[----:B0-----:R-:W-:-:S04]  /*1400*/  F2FP.PACK_AB R0, RZ, R0 ;  /* 0x00000000ff00723e */ /* 0x001fc800000000ff */
[----:B------:R-:W-:Y:S01]  /*1410*/  PRMT R22, R0, 0x7610, R22 ;  /* 0x0000761000167816 */ /* 0x000fe20000000016 */
[----:B------:R-:W-:Y:S05]  /*1420*/  BRA `(.L_x_926) ;  /* 0x00000dd000007947 */ /* 0x000fea0003800000 */
.L_x_927:
[----:B------:R-:W2:Y:S02]  /*1430*/  LDG.E.U16 R2, [R2.64] ;  /* 0x0000002402027981 */ /* 0x000ea4000c1e1500 */
[----:B--2---:R-:W0:Y:S02]  /*1440*/  I2F.S16 R0, R2 ;  /* 0x0000000200007306 */ /* 0x004e240000101400 */
[----:B0-----:R-:W-:-:S04]  /*1450*/  F2FP.PACK_AB R0, RZ, R0 ;  /* 0x00000000ff00723e */ /* 0x001fc800000000ff */
[----:B------:R-:W-:Y:S01]  /*1460*/  PRMT R22, R0, 0x7610, R22 ;  /* 0x0000761000167816 */ /* 0x000fe20000000016 */
[----:B------:R-:W-:Y:S05]  /*1470*/  BRA `(.L_x_926) ;  /* 0x00000d8000007947 */ /* 0x000fea0003800000 */
.L_x_922:
        /* <DEDUP_REMOVED lines=9> */
.L_x_930:
[----:B------:R0:W5:Y:S01]  /*1510*/  LDG.E.U16 R22, [R2.64] ;  /* 0x0000002402167981 */ /* 0x000162000c1e1500 */
[----:B------:R-:W-:Y:S05]  /*1520*/  BRA `(.L_x_926) ;  /* 0x00000cd000007947 */ /* 0x000fea0003800000 */
.L_x_929:
        /* <DEDUP_REMOVED lines=9> */
.L_x_932:
[----:B------:R0:W5:Y:S01]  /*15c0*/  LDG.E.U16 R22, [R2.64] ;  /* 0x0000002402167981 */ /* 0x000162000c1e1500 */
[----:B------:R-:W-:Y:S05]  /*15d0*/  BRA `(.L_x_926) ;  /* 0x00000c2000007947 */ /* 0x000fea0003800000 */
.L_x_931:
[----:B------:R-:W2:Y:S02]  /*15e0*/  LDG.E.64 R2, [R2.64] ;  /* 0x0000002402027981 */ /* 0x000ea4000c1e1b00 */
[----:B--2---:R-:W0:Y:S01]  /*15f0*/  F2F.F32.F64 R0, R2 ;  /* 0x0000000200007310 */ /* 0x004e220000301000 */
[----:B------:R-:W0:-:S14]  /*1600*/  DSETP.GEU.AND P0, PT, |R2|, c[0x2][0x0], PT ;  /* 0x008000000200762a */ /* 0x000e1c0003f0e200 */
[----:B0-----:R-:W-:-:S05]  /*1610*/  @!P0 FMUL R0, R0, 1.175494350822287508e-38 ;  /* 0x0080000000008820 */ /* 0x001fca0000400000 */
[----:B------:R-:W-:-:S04]  /*1620*/  F2FP.PACK_AB R0, RZ, R0 ;  /* 0x00000000ff00723e */ /* 0x000fc800000000ff */
[----:B------:R-:W-:Y:S01]  /*1630*/  PRMT R22, R0, 0x7610, R22 ;  /* 0x0000761000167816 */ /* 0x000fe20000000016 */
[----:B------:R-:W-:Y:S05]  /*1640*/  BRA `(.L_x_926) ;  /* 0x00000bb000007947 */ /* 0x000fea0003800000 */
.L_x_921:
        /* <DEDUP_REMOVED lines=14> */
.L_x_935:
[----:B------:R-:W2:Y:S02]  /*1730*/  LDG.E.64 R2, [R2.64] ;  /* 0x0000002402027981 */ /* 0x000ea4000c1e1b00 */
[----:B--2---:R-:W0:Y:S01]  /*1740*/  F2F.F32.F64 R0, R2 ;  /* 0x0000000200007310 */ /* 0x004e220000301000 */
[----:B------:R-:W0:-:S14]  /*1750*/  DSETP.GEU.AND P0, PT, |R2|, c[0x2][0x0], PT ;  /* 0x008000000200762a */ /* 0x000e1c0003f0e200 */
[----:B0-----:R-:W-:-:S05]  /*1760*/  @!P0 FMUL R0, R0, 1.175494350822287508e-38 ;  /* 0x0080000000008820 */ /* 0x001fca0000400000 */
[----:B------:R-:W-:-:S04]  /*1770*/  F2FP.PACK_AB R0, RZ, R0 ;  /* 0x00000000ff00723e */ /* 0x000fc800000000ff */
[----:B------:R-:W-:Y:S01]  /*1780*/  PRMT R22, R0, 0x7610, R22 ;  /* 0x0000761000167816 */ /* 0x000fe20000000016 */
[----:B------:R-:W-:Y:S05]  /*1790*/  BRA `(.L_x_926) ;  /* 0x00000a6000007947 */ /* 0x000fea0003800000 */
.L_x_934:
        /* <DEDUP_REMOVED lines=28> */
.L_x_937:
        /* <DEDUP_REMOVED lines=15> */
.L_x_936:
[----:B------:R-:W2:Y:S02]  /*1a50*/  LDG.E.U16 R0, [R2.64] ;  /* 0x0000002402007981 */ /* 0x000ea4000c1e1500 */
[----:B--2---:R-:W-:-:S04]  /*1a60*/  PRMT R0, RZ, 0x5410, R0 ;  /* 0x00005410ff007816 */ /* 0x004fc80000000000 */
[----:B------:R-:W-:-:S04]  /*1a70*/  F2FP.PACK_AB R0, RZ, R0 ;  /* 0x00000000ff00723e */ /* 0x000fc800000000ff */
[----:B------:R-:W-:Y:S01]  /*1a80*/  PRMT R22, R0, 0x7610, R22 ;  /* 0x0000761000167816 */ /* 0x000fe20000000016 */
[----:B------:R-:W-:Y:S05]  /*1a90*/  BRA `(.L_x_926) ;  /* 0x0000076000007947 */ /* 0x000fea0003800000 */
.L_x_933:
        /* <DEDUP_REMOVED lines=12> */
.L_x_940:
        /* <DEDUP_REMOVED lines=21> */
.L_x_944:
[----:B------:R-:W-:Y:S05]  /*1cb0*/  BSYNC B1 ;  /* 0x0000000000017941 */ /* 0x000fea0003800000 */
.L_x_943:
[----:B------:R-:W-:Y:S01]  /*1cc0*/  LEA R3, R0, 0x3b800000, 0x17 ;  /* 0x3b80000000037811 */ /* 0x000fe200078eb8ff */
[----:B------:R-:W-:-:S05]  /*1cd0*/  IMAD.SHL.U32 R0, R2, 0x100000, RZ ;  /* 0x0010000002007824 */ /* 0x000fca00078e00ff */
[----:B------:R-:W-:Y:S02]  /*1ce0*/  LOP3.LUT R0, R3, R0, R4, 0xfe, !PT ;  /* 0x0000000003007212 */ /* 0x000fe400078efe04 */
.L_x_942:
[----:B------:R-:W-:Y:S05]  /*1cf0*/  BSYNC B0 ;  /* 0x0000000000007941 */ /* 0x000fea0003800000 */
.L_x_941:
[----:B------:R-:W-:-:S04]  /*1d00*/  F2FP.PACK_AB R0, RZ, R0 ;  /* 0x00000000ff00723e */ /* 0x000fc800000000ff */
[----:B------:R-:W-:Y:S01]  /*1d10*/  PRMT R22, R0, 0x7610, R22 ;  /* 0x0000761000167816 */ /* 0x000fe20000000016 */
[----:B------:R-:W-:Y:S05]  /*1d20*/  BRA `(.L_x_926) ;  /* 0x000004d000007947 */ /* 0x000fea0003800000 */
.L_x_939:
        /* <DEDUP_REMOVED lines=21> */
.L_x_948:
[----:B------:R-:W-:Y:S05]  /*1e80*/  BSYNC B1 ;  /* 0x0000000000017941 */ /* 0x000fea0003800000 */
.L_x_947:
[----:B------:R-:W-:Y:S01]  /*1e90*/  LEA R3, R0, 0x37800000, 0x17 ;  /* 0x3780000000037811 */ /* 0x000fe200078eb8ff */
[----:B------:R-:W-:-:S05]  /*1ea0*/  IMAD.SHL.U32 R0, R2, 0x200000, RZ ;  /* 0x0020000002007824 */ /* 0x000fca00078e00ff */
[----:B------:R-:W-:Y:S02]  /*1eb0*/  LOP3.LUT R0, R3, R0, R4, 0xfe, !PT ;  /* 0x0000000003007212 */ /* 0x000fe400078efe04 */
.L_x_946:
[----:B------:R-:W-:Y:S05]  /*1ec0*/  BSYNC B0 ;  /* 0x0000000000007941 */ /* 0x000fea0003800000 */
.L_x_945:
[----:B------:R-:W-:-:S04]  /*1ed0*/  F2FP.PACK_AB R0, RZ, R0 ;  /* 0x00000000ff00723e */ /* 0x000fc800000000ff */
[----:B------:R-:W-:Y:S01]  /*1ee0*/  PRMT R22, R0, 0x7610, R22 ;  /* 0x0000761000167816 */ /* 0x000fe20000000016 */
[----:B------:R-:W-:Y:S05]  /*1ef0*/  BRA `(.L_x_926) ;  /* 0x0000030000007947 */ /* 0x000fea0003800000 */
.L_x_938:
        /* <DEDUP_REMOVED lines=14> */
.L_x_952:
[----:B------:R-:W-:Y:S05]  /*1fe0*/  BSYNC B0 ;  /* 0x0000000000007941 */ /* 0x000fea0003800000 */
.L_x_951:
[----:B------:R-:W-:-:S04]  /*1ff0*/  F2FP.PACK_AB R0, RZ, R0 ;  /* 0x00000000ff00723e */ /* 0x000fc800000000ff */
[----:B------:R-:W-:Y:S01]  /*2000*/  PRMT R22, R0, 0x7610, R22 ;  /* 0x0000761000167816 */ /* 0x000fe20000000016 */
[----:B------:R-:W-:Y:S05]  /*2010*/  BRA `(.L_x_926) ;  /* 0x000001e000007947 */ /* 0x000fea0003800000 */
.L_x_925:
        /* <DEDUP_REMOVED lines=21> */
.L_x_950:
[----:B------:R-:W2:Y:S02]  /*2170*/  LDG.E.64 R2, [R2.64] ;  /* 0x0000002402027981 */ /* 0x000ea4000c1e1b00 */
[----:B--2---:R-:W0:Y:S02]  /*2180*/  I2F.U64 R0, R2 ;  /* 0x0000000200007312 */ /* 0x004e240000301000 */
[----:B0-----:R-:W-:-:S04]  /*2190*/  F2FP.PACK_AB R0, RZ, R0 ;  /* 0x00000000ff00723e */ /* 0x001fc800000000ff */
[----:B------:R-:W-:Y:S01]  /*21a0*/  PRMT R22, R0, 0x7610, R22 ;  /* 0x0000761000167816 */ /* 0x000fe20000000016 */
[----:B------:R-:W-:Y:S05]  /*21b0*/  BRA `(.L_x_926) ;  /* 0x0000004000007947 */ /* 0x000fea0003800000 */
.L_x_949:
[----:B------:R-:W2:Y:S02]  /*21c0*/  LDG.E R2, [R2.64] ;  /* 0x0000002402027981 */ /* 0x000ea4000c1e1900 */
[----:B--2---:R-:W0:Y:S02]  /*21d0*/  I2F.U32 R0, R2 ;  /* 0x0000000200007306 */ /* 0x004e240000201000 */
[----:B0-----:R-:W-:-:S04]  /*21e0*/  F2FP.PACK_AB R0, RZ, R0 ;  /* 0x00000000ff00723e */ /* 0x001fc800000000ff */
[----:B------:R-:W-:Y:S02]  /*21f0*/  PRMT R22, R0, 0x7610, R22 ;  /* 0x0000761000167816 */ /* 0x000fe40000000016 */
.L_x_926:
[----:B------:R-:W-:-:S05]  /*2200*/  IADD3 R19, R19, 0x80, RZ ;  /* 0x0000008013137810 */ /* 0x000fca0007ffe0ff */
.L_x_920:
[----:B------:R-:W-:Y:S05]  /*2210*/  BSYNC B6 ;  /* 0x0000000000067941 */ /* 0x000fea0003800000 */
.L_x_919:
        /* <DEDUP_REMOVED lines=26> */
.L_x_958:
[----:B------:R-:W2:Y:S02]  /*23c0*/  LDG.E.U8 R2, [R2.64] ;  /* 0x0000002402027981 */ /* 0x000ea4000c1e1100 */
[----:B--2---:R-:W0:Y:S02]  /*23d0*/  I2F.U16 R0, R2 ;  /* 0x0000000200007306 */ /* 0x004e240000101000 */
[----:B0-----:R-:W-:-:S04]  /*23e0*/  F2FP.PACK_AB R0, RZ, R0 ;  /* 0x00000000ff00723e */ /* 0x001fc800000000ff */
[----:B------:R-:W-:Y:S01]  /*23f0*/  PRMT R26, R0, 0x7610, R26 ;  /* 0x00007610001a7816 */ /* 0x000fe2000000001a */
[----:B------:R-:W-:Y:S05]  /*2400*/  BRA `(.L_x_960) ;  /* 0x00000ed000007947 */ /* 0x000fea0003800000 */
.L_x_957:
        /* <DEDUP_REMOVED lines=11> */
.L_x_962:
[----:B------:R-:W2:Y:S02]  /*24c0*/  LDG.E R2, [R2.64] ;  /* 0x0000002402027981 */ /* 0x000ea4000c1e1900 */
[----:B--2---:R-:W0:Y:S02]  /*24d0*/  I2F R0, R2 ;  /* 0x0000000200007306 */ /* 0x004e240000201400 */
[----:B0-----:R-:W-:-:S04]  /*24e0*/  F2FP.PACK_AB R0, RZ, R0 ;  /* 0x00000000ff00723e */ /* 0x001fc800000000ff */
[----:B------:R-:W-:Y:S01]  /*24f0*/  PRMT R26, R0, 0x7610, R26 ;  /* 0x00007610001a7816 */ /* 0x000fe2000000001a */
[----:B------:R-:W-:Y:S05]  /*2500*/  BRA `(.L_x_960) ;  /* 0x00000dd000007947 */ /* 0x000fea0003800000 */
.L_x_961:
[----:B------:R-:W2:Y:S02]  /*2510*/  LDG.E.U16 R2, [R2.64] ;  /* 0x0000002402027981 */ /* 0x000ea4000c1e1500 */
[----:B--2---:R-:W0:Y:S02]  /*2520*/  I2F.S16 R0, R2 ;  /* 0x0000000200007306 */ /* 0x004e240000101400 */
[----:B0-----:R-:W-:-:S04]  /*2530*/  F2FP.PACK_AB R0, RZ, R0 ;  /* 0x00000000ff00723e */ /* 0x001fc800000000ff */
[----:B------:R-:W-:Y:S01]  /*2540*/  PRMT R26, R0, 0x7610, R26 ;  /* 0x00007610001a7816 */ /* 0x000fe2000000001a */
[----:B------:R-:W-:Y:S05]  /*2550*/  BRA `(.L_x_960) ;  /* 0x00000d8000007947 */ /* 0x000fea0003800000 */
.L_x_956:
        /* <DEDUP_REMOVED lines=9> */
.L_x_964:
[----:B------:R0:W5:Y:S01]  /*25f0*/  LDG.E.U16 R26, [R2.64] ;  /* 0x00000024021a7981 */ /* 0x000162000c1e1500 */
[----:B------:R-:W-:Y:S05]  /*2600*/  BRA `(.L_x_960) ;  /* 0x00000cd000007947 */ /* 0x000fea0003800000 */
.L_x_963:
        /* <DEDUP_REMOVED lines=9> */
.L_x_966:
[----:B------:R0:W5:Y:S01]  /*26a0*/  LDG.E.U16 R26, [R2.64] ;  /* 0x00000024021a7981 */ /* 0x000162000c1e1500 */
[----:B------:R-:W-:Y:S05]  /*26b0*/  BRA `(.L_x_960) ;  /* 0x00000c2000007947 */ /* 0x000fea0003800000 */
.L_x_965:
[----:B------:R-:W2:Y:S02]  /*26c0*/  LDG.E.64 R2, [R2.64] ;  /* 0x0000002402027981 */ /* 0x000ea4000c1e1b00 */
[----:B--2---:R-:W0:Y:S01]  /*26d0*/  F2F.F32.F64 R0, R2 ;  /* 0x0000000200007310 */ /* 0x004e220000301000 */
[----:B------:R-:W0:-:S14]  /*26e0*/  DSETP.GEU.AND P0, PT, |R2|, c[0x2][0x0], PT ;  /* 0x008000000200762a */ /* 0x000e1c0003f0e200 */
[----:B0-----:R-:W-:-:S05]  /*26f0*/  @!P0 FMUL R0, R0, 1.175494350822287508e-38 ;  /* 0x0080000000008820 */ /* 0x001fca0000400000 */
[----:B------:R-:W-:-:S04]  /*2700*/  F2FP.PACK_AB R0, RZ, R0 ;  /* 0x00000000ff00723e */ /* 0x000fc800000000ff */
[----:B------:R-:W-:Y:S01]  /*2710*/  PRMT R26, R0, 0x7610, R26 ;  /* 0x00007610001a7816 */ /* 0x000fe2000000001a */
[----:B------:R-:W-:Y:S05]  /*2720*/  BRA `(.L_x_960) ;  /* 0x00000bb000007947 */ /* 0x000fea0003800000 */
.L_x_955:
        /* <DEDUP_REMOVED lines=14> */
.L_x_969:
[----:B------:R-:W2:Y:S02]  /*2810*/  LDG.E.64 R2, [R2.64] ;  /* 0x0000002402027981 */ /* 0x000ea4000c1e1b00 */
[----:B--2---:R-:W0:Y:S01]  /*2820*/  F2F.F32.F64 R0, R2 ;  /* 0x0000000200007310 */ /* 0x004e220000301000 */
[----:B------:R-:W0:-:S14]  /*2830*/  DSETP.GEU.AND P0, PT, |R2|, c[0x2][0x0], PT ;  /* 0x008000000200762a */ /* 0x000e1c0003f0e200 */
[----:B0-----:R-:W-:-:S05]  /*2840*/  @!P0 FMUL R0, R0, 1.175494350822287508e-38 ;  /* 0x0080000000008820 */ /* 0x001fca0000400000 */
[----:B------:R-:W-:-:S04]  /*2850*/  F2FP.PACK_AB R0, RZ, R0 ;  /* 0x00000000ff00723e */ /* 0x000fc800000000ff */
[----:B------:R-:W-:Y:S01]  /*2860*/  PRMT R26, R0, 0x7610, R26 ;  /* 0x00007610001a7816 */ /* 0x000fe2000000001a */
[----:B------:R-:W-:Y:S05]  /*2870*/  BRA `(.L_x_960) ;  /* 0x00000a6000007947 */ /* 0x000fea0003800000 */
.L_x_968:
        /* <DEDUP_REMOVED lines=28> */
.L_x_971:
        /* <DEDUP_REMOVED lines=15> */
.L_x_970:
[----:B------:R-:W2:Y:S02]  /*2b30*/  LDG.E.U16 R0, [R2.64] ;  /* 0x0000002402007981 */ /* 0x000ea4000c1e1500 */
[----:B--2---:R-:W-:-:S04]  /*2b40*/  PRMT R0, RZ, 0x5410, R0 ;  /* 0x00005410ff007816 */ /* 0x004fc80000000000 */
[----:B------:R-:W-:-:S04]  /*2b50*/  F2FP.PACK_AB R0, RZ, R0 ;  /* 0x00000000ff00723e */ /* 0x000fc800000000ff */
[----:B------:R-:W-:Y:S01]  /*2b60*/  PRMT R26, R0, 0x7610, R26 ;  /* 0x00007610001a7816 */ /* 0x000fe2000000001a */
[----:B------:R-:W-:Y:S05]  /*2b70*/  BRA `(.L_x_960) ;  /* 0x0000076000007947 */ /* 0x000fea0003800000 */
.L_x_967:
        /* <DEDUP_REMOVED lines=12> */
.L_x_974:
        /* <DEDUP_REMOVED lines=21> */
.L_x_978:
[----:B------:R-:W-:Y:S05]  /*2d90*/  BSYNC B1 ;  /* 0x0000000000017941 */ /* 0x000fea0003800000 */
.L_x_977:
[----:B------:R-:W-:Y:S01]  /*2da0*/  LEA R3, R0, 0x3b800000, 0x17 ;  /* 0x3b80000000037811 */ /* 0x000fe200078eb8ff */
[----:B------:R-:W-:-:S05]  /*2db0*/  IMAD.SHL.U32 R0, R2, 0x100000, RZ ;  /* 0x0010000002007824 */ /* 0x000fca00078e00ff */
[----:B------:R-:W-:Y:S02]  /*2dc0*/  LOP3.LUT R0, R3, R0, R4, 0xfe, !PT ;  /* 0x0000000003007212 */ /* 0x000fe400078efe04 */
.L_x_976:
[----:B------:R-:W-:Y:S05]  /*2dd0*/  BSYNC B0 ;  /* 0x0000000000007941 */ /* 0x000fea0003800000 */
.L_x_975:
[----:B------:R-:W-:-:S04]  /*2de0*/  F2FP.PACK_AB R0, RZ, R0 ;  /* 0x00000000ff00723e */ /* 0x000fc800000000ff */
[----:B------:R-:W-:Y:S01]  /*2df0*/  PRMT R26, R0, 0x7610, R26 ;  /* 0x00007610001a7816 */ /* 0x000fe2000000001a */
[----:B------:R-:W-:Y:S05]  /*2e00*/  BRA `(.L_x_960) ;  /* 0x000004d000007947 */ /* 0x000fea0003800000 */
.L_x_973:
        /* <DEDUP_REMOVED lines=21> */
.L_x_982:
[----:B------:R-:W-:Y:S05]  /*2f60*/  BSYNC B1 ;  /* 0x0000000000017941 */ /* 0x000fea0003800000 */
.L_x_981:
[----:B------:R-:W-:Y:S01]  /*2f70*/  LEA R3, R0, 0x37800000, 0x17 ;  /* 0x3780000000037811 */ /* 0x000fe200078eb8ff */
[----:B------:R-:W-:-:S05]  /*2f80*/  IMAD.SHL.U32 R0, R2, 0x200000, RZ ;  /* 0x0020000002007824 */ /* 0x000fca00078e00ff */
[----:B------:R-:W-:Y:S02]  /*2f90*/  LOP3.LUT R0, R3, R0, R4, 0xfe, !PT ;  /* 0x0000000003007212 */ /* 0x000fe400078efe04 */
.L_x_980:
[----:B------:R-:W-:Y:S05]  /*2fa0*/  BSYNC B0 ;  /* 0x0000000000007941 */ /* 0x000fea0003800000 */
.L_x_979:
[----:B------:R-:W-:-:S04]  /*2fb0*/  F2FP.PACK_AB R0, RZ, R0 ;  /* 0x00000000ff00723e */ /* 0x000fc800000000ff */
[----:B------:R-:W-:Y:S01]  /*2fc0*/  PRMT R26, R0, 0x7610, R26 ;  /* 0x00007610001a7816 */ /* 0x000fe2000000001a */
[----:B------:R-:W-:Y:S05]  /*2fd0*/  BRA `(.L_x_960) ;  /* 0x0000030000007947 */ /* 0x000fea0003800000 */
.L_x_972:
        /* <DEDUP_REMOVED lines=14> */
.L_x_986:
[----:B------:R-:W-:Y:S05]  /*30c0*/  BSYNC B0 ;  /* 0x0000000000007941 */ /* 0x000fea0003800000 */
.L_x_985:
[----:B------:R-:W-:-:S04]  /*30d0*/  F2FP.PACK_AB R0, RZ, R0 ;  /* 0x00000000ff00723e */ /* 0x000fc800000000ff */
[----:B------:R-:W-:Y:S01]  /*30e0*/  PRMT R26, R0, 0x7610, R26 ;  /* 0x00007610001a7816 */ /* 0x000fe2000000001a */
[----:B------:R-:W-:Y:S05]  /*30f0*/  BRA `(.L_x_960) ;  /* 0x000001e000007947 */ /* 0x000fea0003800000 */
.L_x_959:
        /* <DEDUP_REMOVED lines=21> */
.L_x_984:
[----:B------:R-:W2:Y:S02]  /*3250*/  LDG.E.64 R2, [R2.64] ;  /* 0x0000002402027981 */ /* 0x000ea4000c1e1b00 */
[----:B--2---:R-:W0:Y:S02]  /*3260*/  I2F.U64 R0, R2 ;  /* 0x0000000200007312 */ /* 0x004e240000301000 */
[----:B0-----:R-:W-:-:S04]  /*3270*/  F2FP.PACK_AB R0, RZ, R0 ;  /* 0x00000000ff00723e */ /* 0x001fc800000000ff */
[----:B------:R-:W-:Y:S01]  /*3280*/  PRMT R26, R0, 0x7610, R26 ;  /* 0x00007610001a7816 */ /* 0x000fe2000000001a */
[----:B------:R-:W-:Y:S05]  /*3290*/  BRA `(.L_x_960) ;  /* 0x0000004000007947 */ /* 0x000fea0003800000 */
.L_x_983:
[----:B------:R-:W2:Y:S02]  /*32a0*/  LDG.E R2, [R2.64] ;  /* 0x0000002402027981 */ /* 0x000ea4000c1e1900 */
[----:B--2---:R-:W0:Y:S02]  /*32b0*/  I2F.U32 R0, R2 ;  /* 0x0000000200007306 */ /* 0x004e240000201000 */
[----:B0-----:R-:W-:-:S04]  /*32c0*/  F2FP.PACK_AB R0, RZ, R0 ;  /* 0x00000000ff00723e */ /* 0x001fc800000000ff */
[----:B------:R-:W-:Y:S02]  /*32d0*/  PRMT R26, R0, 0x7610, R26 ;  /* 0x00007610001a7816 */ /* 0x000fe4000000001a */
.L_x_960:
[----:B------:R-:W-:-:S05]  /*32e0*/  IADD3 R19, R19, 0x80, RZ ;  /* 0x0000008013137810 */ /* 0x000fca0007ffe0ff */
.L_x_954:
[----:B------:R-:W-:Y:S05]  /*32f0*/  BSYNC B6 ;  /* 0x0000000000067941 */ /* 0x000fea0003800000 */
.L_x_953:
        /* <DEDUP_REMOVED lines=23> */
.L_x_992:
[----:B------:R-:W2:Y:S02]  /*3470*/  LDG.E.U8 R2, [R2.64] ;  /* 0x0000002402027981 */ /* 0x000ea4000c1e1100 */
[----:B--2---:R-:W0:Y:S02]  /*3480*/  I2F.U16 R0, R2 ;  /* 0x0000000200007306 */ /* 0x004e240000101000 */
[----:B0-----:R-:W-:-:S04]  /*3490*/  F2FP.PACK_AB R0, RZ, R0 ;  /* 0x00000000ff00723e */ /* 0x001fc800000000ff */
[----:B------:R-:W-:Y:S01]  /*34a0*/  PRMT R23, R0, 0x7610, R23 ;  /* 0x0000761000177816 */ /* 0x000fe20000000017 */
[----:B------:R-:W-:Y:S05]  /*34b0*/  BRA `(.L_x_988) ;  /* 0x00000ed000007947 */ /* 0x000fea0003800000 */
.L_x_991:
        /* <DEDUP_REMOVED lines=11> */
.L_x_995:
[----:B------:R-:W2:Y:S02]  /*3570*/  LDG.E R2, [R2.64] ;  /* 0x0000002402027981 */ /* 0x000ea4000c1e1900 */
[----:B--2---:R-:W0:Y:S02]  /*3580*/  I2F R0, R2 ;  /* 0x0000000200007306 */ /* 0x004e240000201400 */
[----:B0-----:R-:W-:-:S04]  /*3590*/  F2FP.PACK_AB R0, RZ, R0 ;  /* 0x00000000ff00723e */ /* 0x001fc800000000ff */
[----:B------:R-:W-:Y:S01]  /*35a0*/  PRMT R23, R0, 0x7610, R23 ;  /* 0x0000761000177816 */ /* 0x000fe20000000017 */
[----:B------:R-:W-:Y:S05]  /*35b0*/  BRA `(.L_x_988) ;  /* 0x00000dd000007947 */ /* 0x000fea0003800000 */
.L_x_994:
[----:B------:R-:W2:Y:S02]  /*35c0*/  LDG.E.U16 R2, [R2.64] ;  /* 0x0000002402027981 */ /* 0x000ea4000c1e1500 */
[----:B--2---:R-:W0:Y:S02]  /*35d0*/  I2F.S16 R0, R2 ;  /* 0x0000000200007306 */ /* 0x004e240000101400 */
[----:B0-----:R-:W-:-:S04]  /*35e0*/  F2FP.PACK_AB R0, RZ, R0 ;  /* 0x00000000ff00723e */ /* 0x001fc800000000ff */
[----:B------:R-:W-:Y:S01]  /*35f0*/  PRMT R23, R0, 0x7610, R23 ;  /* 0x0000761000177816 */ /* 0x000fe20000000017 */
[----:B------:R-:W-:Y:S05]  /*3600*/  BRA `(.L_x_988) ;  /* 0x00000d8000007947 */ /* 0x000fea0003800000 */
.L_x_990:
        /* <DEDUP_REMOVED lines=9> */
.L_x_997:
[----:B------:R0:W5:Y:S01]  /*36a0*/  LDG.E.U16 R23, [R2.64] ;  /* 0x0000002402177981 */ /* 0x000162000c1e1500 */
[----:B------:R-:W-:Y:S05]  /*36b0*/  BRA `(.L_x_988) ;  /* 0x00000cd000007947 */ /* 0x000fea0003800000 */
.L_x_996:
        /* <DEDUP_REMOVED lines=9> */
.L_x_999:
[----:B------:R0:W5:Y:S01]  /*3750*/  LDG.E.U16 R23, [R2.64] ;  /* 0x0000002402177981 */ /* 0x000162000c1e1500 */
[----:B------:R-:W-:Y:S05]  /*3760*/  BRA `(.L_x_988) ;  /* 0x00000c2000007947 */ /* 0x000fea0003800000 */
.L_x_998:
[----:B------:R-:W2:Y:S02]  /*3770*/  LDG.E.64 R2, [R2.64] ;  /* 0x0000002402027981 */ /* 0x000ea4000c1e1b00 */
[----:B--2---:R-:W0:Y:S01]  /*3780*/  F2F.F32.F64 R0, R2 ;  /* 0x0000000200007310 */ /* 0x004e220000301000 */
[----:B------:R-:W0:-:S14]  /*3790*/  DSETP.GEU.AND P0, PT, |R2|, c[0x2][0x0], PT ;  /* 0x008000000200762a */ /* 0x000e1c0003f0e200 */
[----:B0-----:R-:W-:-:S05]  /*37a0*/  @!P0 FMUL R0, R0, 1.175494350822287508e-38 ;  /* 0x0080000000008820 */ /* 0x001fca0000400000 */
[----:B------:R-:W-:-:S04]  /*37b0*/  F2FP.PACK_AB R0, RZ, R0 ;  /* 0x00000000ff00723e */ /* 0x000fc800000000ff */
[----:B------:R-:W-:Y:S01]  /*37c0*/  PRMT R23, R0, 0x7610, R23 ;  /* 0x0000761000177816 */ /* 0x000fe20000000017 */
[----:B------:R-:W-:Y:S05]  /*37d0*/  BRA `(.L_x_988) ;  /* 0x00000bb000007947 */ /* 0x000fea0003800000 */
.L_x_989:
        /* <DEDUP_REMOVED lines=14> */
.L_x_1002:
[----:B------:R-:W2:Y:S02]  /*38c0*/  LDG.E.64 R2, [R2.64] ;  /* 0x0000002402027981 */ /* 0x000ea4000c1e1b00 */
[----:B--2---:R-:W0:Y:S01]  /*38d0*/  F2F.F32.F64 R0, R2 ;  /* 0x0000000200007310 */ /* 0x004e220000301000 */
[----:B------:R-:W0:-:S14]  /*38e0*/  DSETP.GEU.AND P0, PT, |R2|, c[0x2][0x0], PT ;  /* 0x008000000200762a */ /* 0x000e1c0003f0e200 */
[----:B0-----:R-:W-:-:S05]  /*38f0*/  @!P0 FMUL R0, R0, 1.175494350822287508e-38 ;  /* 0x0080000000008820 */ /* 0x001fca0000400000 */
[----:B------:R-:W-:-:S04]  /*3900*/  F2FP.PACK_AB R0, RZ, R0 ;  /* 0x00000000ff00723e */ /* 0x000fc800000000ff */
[----:B------:R-:W-:Y:S01]  /*3910*/  PRMT R23, R0, 0x7610, R23 ;  /* 0x0000761000177816 */ /* 0x000fe20000000017 */
[----:B------:R-:W-:Y:S05]  /*3920*/  BRA `(.L_x_988) ;  /* 0x00000a6000007947 */ /* 0x000fea0003800000 */
.L_x_1001:
        /* <DEDUP_REMOVED lines=28> */
.L_x_1004:
        /* <DEDUP_REMOVED lines=15> */
.L_x_1003:
[----:B------:R-:W2:Y:S02]  /*3be0*/  LDG.E.U16 R0, [R2.64] ;  /* 0x0000002402007981 */ /* 0x000ea4000c1e1500 */
[----:B--2---:R-:W-:-:S04]  /*3bf0*/  PRMT R0, RZ, 0x5410, R0 ;  /* 0x00005410ff007816 */ /* 0x004fc80000000000 */
[----:B------:R-:W-:-:S04]  /*3c00*/  F2FP.PACK_AB R0, RZ, R0 ;  /* 0x00000000ff00723e */ /* 0x000fc800000000ff */
[----:B------:R-:W-:Y:S01]  /*3c10*/  PRMT R23, R0, 0x7610, R23 ;  /* 0x0000761000177816 */ /* 0x000fe20000000017 */
[----:B------:R-:W-:Y:S05]  /*3c20*/  BRA `(.L_x_988) ;  /* 0x0000076000007947 */ /* 0x000fea0003800000 */
.L_x_1000:
        /* <DEDUP_REMOVED lines=12> */
.L_x_1007:
        /* <DEDUP_REMOVED lines=21> */
.L_x_1011:
[----:B------:R-:W-:Y:S05]  /*3e40*/  BSYNC B1 ;  /* 0x0000000000017941 */ /* 0x000fea0003800000 */
.L_x_1010:
[----:B------:R-:W-:Y:S01]  /*3e50*/  LEA R3, R0, 0x3b800000, 0x17 ;  /* 0x3b80000000037811 */ /* 0x000fe200078eb8ff */
[----:B------:R-:W-:-:S05]  /*3e60*/  IMAD.SHL.U32 R0, R2, 0x100000, RZ ;  /* 0x0010000002007824 */ /* 0x000fca00078e00ff */
[----:B------:R-:W-:Y:S02]  /*3e70*/  LOP3.LUT R0, R3, R0, R4, 0xfe, !PT ;  /* 0x0000000003007212 */ /* 0x000fe400078efe04 */
.L_x_1009:
[----:B------:R-:W-:Y:S05]  /*3e80*/  BSYNC B0 ;  /* 0x0000000000007941 */ /* 0x000fea0003800000 */
.L_x_1008:
[----:B------:R-:W-:-:S04]  /*3e90*/  F2FP.PACK_AB R0, RZ, R0 ;  /* 0x00000000ff00723e */ /* 0x000fc800000000ff */
[----:B------:R-:W-:Y:S01]  /*3ea0*/  PRMT R23, R0, 0x7610, R23 ;  /* 0x0000761000177816 */ /* 0x000fe20000000017 */
[----:B------:R-:W-:Y:S05]  /*3eb0*/  BRA `(.L_x_988) ;  /* 0x000004d000007947 */ /* 0x000fea0003800000 */
.L_x_1006:
        /* <DEDUP_REMOVED lines=21> */
.L_x_1015:
[----:B------:R-:W-:Y:S05]  /*4010*/  BSYNC B1 ;  /* 0x0000000000017941 */ /* 0x000fea0003800000 */
.L_x_1014:
[----:B------:R-:W-:Y:S01]  /*4020*/  LEA R3, R0, 0x37800000, 0x17 ;  /* 0x3780000000037811 */ /* 0x000fe200078eb8ff */
[----:B------:R-:W-:-:S05]  /*4030*/  IMAD.SHL.U32 R0, R2, 0x200000, RZ ;  /* 0x0020000002007824 */ /* 0x000fca00078e00ff */
[----:B------:R-:W-:Y:S02]  /*4040*/  LOP3.LUT R0, R3, R0, R4, 0xfe, !PT ;  /* 0x0000000003007212 */ /* 0x000fe400078efe04 */
.L_x_1013:
[----:B------:R-:W-:Y:S05]  /*4050*/  BSYNC B0 ;  /* 0x0000000000007941 */ /* 0x000fea0003800000 */
.L_x_1012:
[----:B------:R-:W-:-:S04]  /*4060*/  F2FP.PACK_AB R0, RZ, R0 ;  /* 0x00000000ff00723e */ /* 0x000fc800000000ff */
[----:B------:R-:W-:Y:S01]  /*4070*/  PRMT R23, R0, 0x7610, R23 ;  /* 0x0000761000177816 */ /* 0x000fe20000000017 */
[----:B------:R-:W-:Y:S05]  /*4080*/  BRA `(.L_x_988) ;  /* 0x0000030000007947 */ /* 0x000fea0003800000 */
.L_x_1005:
        /* <DEDUP_REMOVED lines=14> */
.L_x_1019:
[----:B------:R-:W-:Y:S05]  /*4170*/  BSYNC B0 ;  /* 0x0000000000007941 */ /* 0x000fea0003800000 */
.L_x_1018:
[----:B------:R-:W-:-:S04]  /*4180*/  F2FP.PACK_AB R0, RZ, R0 ;  /* 0x00000000ff00723e */ /* 0x000fc800000000ff */
[----:B------:R-:W-:Y:S01]  /*4190*/  PRMT R23, R0, 0x7610, R23 ;  /* 0x0000761000177816 */ /* 0x000fe20000000017 */
[----:B------:R-:W-:Y:S05]  /*41a0*/  BRA `(.L_x_988) ;  /* 0x000001e000007947 */ /* 0x000fea0003800000 */
.L_x_993:
        /* <DEDUP_REMOVED lines=21> */
.L_x_1017:
[----:B------:R-:W2:Y:S02]  /*4300*/  LDG.E.64 R2, [R2.64] ;  /* 0x0000002402027981 */ /* 0x000ea4000c1e1b00 */
[----:B--2---:R-:W0:Y:S02]  /*4310*/  I2F.U64 R0, R2 ;  /* 0x0000000200007312 */ /* 0x004e240000301000 */
[----:B0-----:R-:W-:-:S04]  /*4320*/  F2FP.PACK_AB R0, RZ, R0 ;  /* 0x00000000ff00723e */ /* 0x001fc800000000ff */
[----:B------:R-:W-:Y:S01]  /*4330*/  PRMT R23, R0, 0x7610, R23 ;  /* 0x0000761000177816 */ /* 0x000fe20000000017 */
[----:B------:R-:W-:Y:S05]  /*4340*/  BRA `(.L_x_988) ;  /* 0x0000004000007947 */ /* 0x000fea0003800000 */
.L_x_1016:
[----:B------:R-:W2:Y:S02]  /*4350*/  LDG.E R2, [R2.64] ;  /* 0x0000002402027981 */ /* 0x000ea4000c1e1900 */
[----:B--2---:R-:W0:Y:S02]  /*4360*/  I2F.U32 R0, R2 ;  /* 0x0000000200007306 */ /* 0x004e240000201000 */
[----:B0-----:R-:W-:-:S04]  /*4370*/  F2FP.PACK_AB R0, RZ, R0 ;  /* 0x00000000ff00723e */ /* 0x001fc800000000ff */
[----:B------:R-:W-:Y:S02]  /*4380*/  PRMT R23, R0, 0x7610, R23 ;  /* 0x0000761000177816 */ /* 0x000fe40000000017 */
.L_x_988:
[----:B------:R-:W-:Y:S05]  /*4390*/  BSYNC B6 ;  /* 0x0000000000067941 */ /* 0x000fea0003800000 */
.L_x_987:
        /* <DEDUP_REMOVED lines=11> */
[----:B--2--5:R-:W-:Y:S01]  /*4450*/  HADD2.F32 R25, -RZ, R25.H0_H0 ;  /* 0x20000019ff197230 */ /* 0x024fe20000004100 */
        /* <DEDUP_REMOVED lines=25> */
[----:B------:R-:W-:Y:S02]  /*45f0*/  F2FP.PACK_AB R0, RZ, R0 ;  /* 0x00000000ff00723e */ /* 0x000fe400000000ff */
.L_x_1021:
[----:B--2---:R-:W-:Y:S05]  /*4600*/  BSYNC B0 ;  /* 0x0000000000007941 */ /* 0x004fea0003800000 */
.L_x_1020:
[----:B------:R-:W-:Y:S01]  /*4610*/  BSSY B0, `(.L_x_1022) ;  /* 0x000001d000007945 */ /* 0x000fe20003800000 */
[----:B------:R-:W-:Y:S05]  /*4620*/  @P3 BRA `(.L_x_1023) ;  /* 0x000001b000003947 */ /* 0x000fea0003800000 */
[----:B-----5:R-:W-:Y:S01]  /*4630*/  HADD2.F32 R22, -RZ, R22.H0_H0 ;  /* 0x20000016ff167230 */ /* 0x020fe20000004100 */
        /* <DEDUP_REMOVED lines=26> */
.L_x_1023:
[----:B------:R-:W-:Y:S05]  /*47e0*/  BSYNC B0 ;  /* 0x0000000000007941 */ /* 0x000fea0003800000 */
.L_x_1022:
        /* <DEDUP_REMOVED lines=29> */
.L_x_1025:
[----:B------:R-:W-:Y:S05]  /*49c0*/  BSYNC B0 ;  /* 0x0000000000007941 */ /* 0x000fea0003800000 */
.L_x_1024:
        /* <DEDUP_REMOVED lines=29> */
.L_x_1027:
[----:B------:R-:W-:Y:S05]  /*4ba0*/  BSYNC B0 ;  /* 0x0000000000007941 */ /* 0x000fea0003800000 */
.L_x_1026:
        /* <DEDUP_REMOVED lines=17> */
[----:B------:R-:W-:Y:S01]  /*4cc0*/  HADD2.F32 R0, -RZ, R0.H0_H0 ;  /* 0x20000000ff007230 */ /* 0x000fe20000004100 */
[----:B------:R-:W-:-:S03]  /*4cd0*/  IMAD.MOV.U32 R19, RZ, RZ, R24 ;  /* 0x000000ffff137224 */ /* 0x000fc600078e0018 */
[----:B------:R-:W0:Y:S02]  /*4ce0*/  F2I.FTZ.TRUNC.NTZ R5, R0 ;  /* 0x0000000000057305 */ /* 0x000e24000021f100 */
[----:B0-----:R0:W-:Y:S01]  /*4cf0*/  STG.E.U8 [R2.64], R5 ;  /* 0x0000000502007986 */ /* 0x0011e2000c101124 */
[----:B------:R-:W-:Y:S05]  /*4d00*/  BRA `(.L_x_1029) ;  /* 0x00000fd000007947 */ /* 0x000fea0003800000 */
.L_x_1033:
[----:B------:R-:W-:Y:S01]  /*4d10*/  HADD2.F32 R5, -RZ, R0.H0_H0 ;  /* 0x20000000ff057230 */ /* 0x000fe20000004100 */
[----:B------:R-:W-:-:S05]  /*4d20*/  IMAD.MOV.U32 R19, RZ, RZ, R24 ;  /* 0x000000ffff137224 */ /* 0x000fca00078e0018 */
[----:B------:R-:W0:Y:S02]  /*4d30*/  F2I.S64.TRUNC R4, R5 ;  /* 0x0000000500047311 */ /* 0x000e24000020d900 */
[----:B0-----:R0:W-:Y:S01]  /*4d40*/  STG.E.U8 [R2.64], R4 ;  /* 0x0000000402007986 */ /* 0x0011e2000c101124 */
[----:B------:R-:W-:Y:S05]  /*4d50*/  BRA `(.L_x_1029) ;  /* 0x00000f8000007947 */ /* 0x000fea0003800000 */
.L_x_1032:
[----:B------:R-:W-:-:S13]  /*4d60*/  ISETP.NE.AND P0, PT, R4, 0x2, PT ;  /* 0x000000020400780c */ /* 0x000fda0003f05270 */
[----:B------:R-:W-:Y:S05]  /*4d70*/  @!P0 BRA `(.L_x_1035) ;  /* 0x000000e000008947 */ /* 0x000fea0003800000 */
[----:B------:R-:W-:-:S13]  /*4d80*/  ISETP.NE.AND P0, PT, R4, 0x3, PT ;  /* 0x000000030400780c */ /* 0x000fda0003f05270 */
[----:B------:R-:W-:Y:S05]  /*4d90*/  @!P0 BRA `(.L_x_1036) ;  /* 0x0000007000008947 */ /* 0x000fea0003800000 */
[----:B------:R-:W-:-:S13]  /*4da0*/  ISETP.NE.AND P0, PT, R4, 0x4, PT ;  /* 0x000000040400780c */ /* 0x000fda0003f05270 */
[----:B------:R-:W-:Y:S05]  /*4db0*/  @P0 BRA `(.L_x_1034) ;  /* 0x00000d4000000947 */ /* 0x000fea0003800000 */
[----:B------:R-:W-:Y:S01]  /*4dc0*/  HADD2.F32 R4, -RZ, R0.H0_H0 ;  /* 0x20000000ff047230 */ /* 0x000fe20000004100 */
[----:B------:R-:W-:-:S05]  /*4dd0*/  IMAD.MOV.U32 R19, RZ, RZ, R24 ;  /* 0x000000ffff137224 */ /* 0x000fca00078e0018 */
[----:B------:R-:W0:Y:S02]  /*4de0*/  F2I.S64.TRUNC R4, R4 ;  /* 0x0000000400047311 */ /* 0x000e24000020d900 */
[----:B0-----:R0:W-:Y:S01]  /*4df0*/  STG.E.64 [R2.64], R4 ;  /* 0x0000000402007986 */ /* 0x0011e2000c101b24 */
[----:B------:R-:W-:Y:S05]  /*4e00*/  BRA `(.L_x_1029) ;  /* 0x00000ed000007947 */ /* 0x000fea0003800000 */
.L_x_1036:
[----:B------:R-:W-:Y:S01]  /*4e10*/  HADD2.F32 R0, -RZ, R0.H0_H0 ;  /* 0x20000000ff007230 */ /* 0x000fe20000004100 */
[----:B------:R-:W-:-:S03]  /*4e20*/  IMAD.MOV.U32 R19, RZ, RZ, R24 ;  /* 0x000000ffff137224 */ /* 0x000fc600078e0018 */
[----:B------:R-:W0:Y:S02]  /*4e30*/  F2I.FTZ.TRUNC.NTZ R5, R0 ;  /* 0x0000000000057305 */ /* 0x000e24000021f100 */
[----:B0-----:R0:W-:Y:S01]  /*4e40*/  STG.E [R2.64], R5 ;  /* 0x0000000502007986 */ /* 0x0011e2000c101924 */
[----:B------:R-:W-:Y:S05]  /*4e50*/  BRA `(.L_x_1029) ;  /* 0x00000e8000007947 */ /* 0x000fea0003800000 */
.L_x_1035:
[----:B------:R-:W-:Y:S01]  /*4e60*/  HADD2.F32 R0, -RZ, R0.H0_H0 ;  /* 0x20000000ff007230 */ /* 0x000fe20000004100 */
[----:B------:R-:W-:-:S03]  /*4e70*/  IMAD.MOV.U32 R19, RZ, RZ, R24 ;  /* 0x000000ffff137224 */ /* 0x000fc600078e0018 */
[----:B------:R-:W0:Y:S02]  /*4e80*/  F2I.FTZ.TRUNC.NTZ R5, R0 ;  /* 0x0000000000057305 */ /* 0x000e24000021f100 */
[----:B0-----:R0:W-:Y:S01]  /*4e90*/  STG.E.U16 [R2.64], R5 ;  /* 0x0000000502007986 */ /* 0x0011e2000c101524 */
[----:B------:R-:W-:Y:S05]  /*4ea0*/  BRA `(.L_x_1029) ;  /* 0x00000e3000007947 */ /* 0x000fea0003800000 */
.L_x_1031:
[----:B------:R-:W-:-:S13]  /*4eb0*/  ISETP.GT.AND P0, PT, R4, 0x6, PT ;  /* 0x000000060400780c */ /* 0x000fda0003f04270 */
[----:B------:R-:W-:Y:S05]  /*4ec0*/  @P0 BRA `(.L_x_1037) ;  /* 0x000000b000000947 */ /* 0x000fea0003800000 */
[----:B------:R-:W-:-:S13]  /*4ed0*/  ISETP.NE.AND P0, PT, R4, 0x5, PT ;  /* 0x000000050400780c */ /* 0x000fda0003f05270 */
[----:B------:R-:W-:Y:S05]  /*4ee0*/  @!P0 BRA `(.L_x_1038) ;  /* 0x0000006000008947 */ /* 0x000fea0003800000 */
[----:B------:R-:W-:-:S13]  /*4ef0*/  ISETP.NE.AND P0, PT, R4, 0x6, PT ;  /* 0x000000060400780c */ /* 0x000fda0003f05270 */
[----:B------:R-:W-:Y:S05]  /*4f00*/  @P0 BRA `(.L_x_1034) ;  /* 0x00000bf000000947 */ /* 0x000fea0003800000 */
[----:B------:R-:W-:Y:S01]  /*4f10*/  HADD2.F32 R5, -RZ, R0.H0_H0 ;  /* 0x20000000ff057230 */ /* 0x000fe20000004100 */
[----:B------:R-:W-:-:S04]  /*4f20*/  IMAD.MOV.U32 R19, RZ, RZ, R24 ;  /* 0x000000ffff137224 */ /* 0x000fc800078e0018 */
[----:B------:R0:W-:Y:S01]  /*4f30*/  STG.E [R2.64], R5 ;  /* 0x0000000502007986 */ /* 0x0001e2000c101924 */
[----:B------:R-:W-:Y:S05]  /*4f40*/  BRA `(.L_x_1029) ;  /* 0x00000d9000007947 */ /* 0x000fea0003800000 */
.L_x_1038:
[----:B------:R0:W-:Y:S01]  /*4f50*/  STG.E.U16 [R2.64], R0 ;  /* 0x0000000002007986 */ /* 0x0001e2000c101524 */
[----:B------:R-:W-:Y:S01]  /*4f60*/  IMAD.MOV.U32 R19, RZ, RZ, R24 ;  /* 0x000000ffff137224 */ /* 0x000fe200078e0018 */
[----:B------:R-:W-:Y:S05]  /*4f70*/  BRA `(.L_x_1029) ;  /* 0x00000d6000007947 */ /* 0x000fea0003800000 */
.L_x_1037:
[----:B------:R-:W-:-:S13]  /*4f80*/  ISETP.NE.AND P0, PT, R4, 0x7, PT ;  /* 0x000000070400780c */ /* 0x000fda0003f05270 */
[----:B------:R-:W-:Y:S05]  /*4f90*/  @!P0 BRA `(.L_x_1039) ;  /* 0x000000f000008947 */ /* 0x000fea0003800000 */
[----:B------:R-:W-:-:S13]  /*4fa0*/  ISETP.NE.AND P0, PT, R4, 0x8, PT ;  /* 0x000000080400780c */ /* 0x000fda0003f05270 */
[----:B------:R-:W-:Y:S05]  /*4fb0*/  @!P0 BRA `(.L_x_1040) ;  /* 0x0000007000008947 */ /* 0x000fea0003800000 */
[----:B------:R-:W-:-:S13]  /*4fc0*/  ISETP.NE.AND P0, PT, R4, 0x9, PT ;  /* 0x000000090400780c */ /* 0x000fda0003f05270 */
[----:B------:R-:W-:Y:S05]  /*4fd0*/  @P0 BRA `(.L_x_1034) ;  /* 0x00000b2000000947 */ /* 0x000fea0003800000 */
[----:B------:R-:W-:Y:S01]  /*4fe0*/  HADD2.F32 R4, -RZ, R0.H0_H0 ;  /* 0x20000000ff047230 */ /* 0x000fe20000004100 */
[----:B------:R-:W-:Y:S02]  /*4ff0*/  IMAD.MOV.U32 R5, RZ, RZ, RZ ;  /* 0x000000ffff057224 */ /* 0x000fe400078e00ff */
[----:B------:R-:W-:-:S03]  /*5000*/  IMAD.MOV.U32 R19, RZ, RZ, R24 ;  /* 0x000000ffff137224 */ /* 0x000fc600078e0018 */
[----:B------:R0:W-:Y:S01]  /*5010*/  STG.E.64 [R2.64], R4 ;  /* 0x0000000402007986 */ /* 0x0001e2000c101b24 */
[----:B------:R-:W-:Y:S05]  /*5020*/  BRA `(.L_x_1029) ;  /* 0x00000cb000007947 */ /* 0x000fea0003800000 */
.L_x_1040:
[----:B------:R-:W-:Y:S01]  /*5030*/  HADD2.F32 R0, -RZ, R0.H0_H0 ;  /* 0x20000000ff007230 */ /* 0x000fe20000004100 */
[----:B------:R-:W-:-:S04]  /*5040*/  IMAD.MOV.U32 R19, RZ, RZ, R24 ;  /* 0x000000ffff137224 */ /* 0x000fc800078e0018 */
[----:B------:R-:W-:-:S04]  /*5050*/  F2FP.PACK_AB R0, RZ, R0 ;  /* 0x00000000ff00723e */ /* 0x000fc800000000ff */
[----:B------:R-:W-:-:S05]  /*5060*/  PRMT R0, R0, 0x5410, RZ ;  /* 0x0000541000007816 */ /* 0x000fca00000000ff */
[----:B------:R0:W-:Y:S01]  /*5070*/  STG.E [R2.64], R0 ;  /* 0x0000000002007986 */ /* 0x0001e2000c101924 */
[----:B------:R-:W-:Y:S05]  /*5080*/  BRA `(.L_x_1029) ;  /* 0x00000c5000007947 */ /* 0x000fea0003800000 */
.L_x_1039:
[----:B------:R-:W-:Y:S01]  /*5090*/  HADD2.F32 R4, -RZ, R0.H0_H0 ;  /* 0x20000000ff047230 */ /* 0x000fe20000004100 */
[----:B------:R-:W-:-:S04]  /*50a0*/  IMAD.MOV.U32 R19, RZ, RZ, R24 ;  /* 0x000000ffff137224 */ /* 0x000fc800078e0018 */
[----:B------:R-:W-:-:S06]  /*50b0*/  FMUL.FTZ R4, R4, 1 ;  /* 0x3f80000004047820 */ /* 0x000fcc0000410000 */
[----:B------:R-:W0:Y:S02]  /*50c0*/  F2F.F64.F32 R4, R4 ;  /* 0x0000000400047310 */ /* 0x000e240000201800 */
[----:B0-----:R0:W-:Y:S01]  /*50d0*/  STG.E.64 [R2.64], R4 ;  /* 0x0000000402007986 */ /* 0x0011e2000c101b24 */
[----:B------:R-:W-:Y:S05]  /*50e0*/  BRA `(.L_x_1029) ;  /* 0x00000bf000007947 */ /* 0x000fea0003800000 */
.L_x_1030:
        /* <DEDUP_REMOVED lines=10> */
[----:B------:R-:W-:-:S04]  /*5190*/  FSETP.NEU.FTZ.AND P0, PT, R0, RZ, PT ;  /* 0x000000ff0000720b */ /* 0x000fc80003f1d000 */
[----:B------:R-:W-:-:S05]  /*51a0*/  SEL R5, RZ, 0x1, !P0 ;  /* 0x00000001ff057807 */ /* 0x000fca0004000000 */
[----:B------:R0:W-:Y:S01]  /*51b0*/  STG.E.U8 [R2.64], R5 ;  /* 0x0000000502007986 */ /* 0x0001e2000c101124 */
[----:B------:R-:W-:Y:S05]  /*51c0*/  BRA `(.L_x_1029) ;  /* 0x00000b1000007947 */ /* 0x000fea0003800000 */
.L_x_1043:
[----:B------:R-:W-:Y:S01]  /*51d0*/  HADD2.F32 R0, -RZ, R0.H0_H0 ;  /* 0x20000000ff007230 */ /* 0x000fe20000004100 */
[----:B------:R-:W-:Y:S01]  /*51e0*/  CS2R R6, SRZ ;  /* 0x0000000000067805 */ /* 0x000fe2000001ff00 */
[----:B------:R-:W-:-:S03]  /*51f0*/  IMAD.MOV.U32 R19, RZ, RZ, R24 ;  /* 0x000000ffff137224 */ /* 0x000fc600078e0018 */
[----:B------:R-:W-:-:S04]  /*5200*/  FMUL.FTZ R0, R0, 1 ;  /* 0x3f80000000007820 */ /* 0x000fc80000410000 */
[----:B------:R-:W0:Y:S02]  /*5210*/  F2F.F64.F32 R4, R0 ;  /* 0x0000000000047310 */ /* 0x000e240000201800 */
[----:B0-----:R0:W-:Y:S01]  /*5220*/  STG.E.128 [R2.64], R4 ;  /* 0x0000000402007986 */ /* 0x0011e2000c101d24 */
[----:B------:R-:W-:Y:S05]  /*5230*/  BRA `(.L_x_1029) ;  /* 0x00000aa000007947 */ /* 0x000fea0003800000 */
.L_x_1042:
        /* <DEDUP_REMOVED lines=21> */
.L_x_1047:
[----:B------:R-:W-:Y:S05]  /*5390*/  BSYNC B0 ;  /* 0x0000000000007941 */ /* 0x000fea0003800000 */
.L_x_1046:
[----:B------:R-:W-:Y:S01]  /*53a0*/  LOP3.LUT R5, R0, R5, RZ, 0xfc, !PT ;  /* 0x0000000500057212 */ /* 0x000fe200078efcff */
[----:B------:R-:W-:-:S04]  /*53b0*/  IMAD.MOV.U32 R19, RZ, RZ, R24 ;  /* 0x000000ffff137224 */ /* 0x000fc800078e0018 */
[----:B------:R0:W-:Y:S01]  /*53c0*/  STG.E.U8 [R2.64], R5 ;  /* 0x0000000502007986 */ /* 0x0001e2000c101124 */
[----:B------:R-:W-:Y:S05]  /*53d0*/  BRA `(.L_x_1029) ;  /* 0x0000090000007947 */ /* 0x000fea0003800000 */
.L_x_1045:
        /* <DEDUP_REMOVED lines=13> */
.L_x_1049:
[----:B------:R-:W-:Y:S01]  /*54b0*/  IMAD.MOV.U32 R0, RZ, RZ, 0x7f ;  /* 0x0000007fff007424 */ /* 0x000fe200078e00ff */
[----:B------:R-:W-:-:S04]  /*54c0*/  ISETP.GT.U32.AND P0, PT, R4, 0x7f800000, PT ;  /* 0x7f8000000400780c */ /* 0x000fc80003f04070 */
[----:B------:R-:W-:-:S04]  /*54d0*/  SEL R0, R0, 0x7c, P0 ;  /* 0x0000007c00007807 */ /* 0x000fc80000000000 */
.L_x_1050:
[----:B------:R-:W-:Y:S05]  /*54e0*/  BSYNC B0 ;  /* 0x0000000000007941 */ /* 0x000fea0003800000 */
.L_x_1048:
[----:B------:R-:W-:Y:S01]  /*54f0*/  LOP3.LUT R4, R5, 0x80000000, RZ, 0xc0, !PT ;  /* 0x8000000005047812 */ /* 0x000fe200078ec0ff */
[----:B------:R-:W-:-:S03]  /*5500*/  IMAD.MOV.U32 R19, RZ, RZ, R24 ;  /* 0x000000ffff137224 */ /* 0x000fc600078e0018 */
[----:B------:R-:W-:-:S04]  /*5510*/  SHF.R.U32.HI R5, RZ, 0x18, R4 ;  /* 0x00000018ff057819 */ /* 0x000fc80000011604 */
[----:B------:R-:W-:-:S05]  /*5520*/  LOP3.LUT R5, R0, R5, RZ, 0xfc, !PT ;  /* 0x0000000500057212 */ /* 0x000fca00078efcff */
[----:B------:R0:W-:Y:S01]  /*5530*/  STG.E.U8 [R2.64], R5 ;  /* 0x0000000502007986 */ /* 0x0001e2000c101124 */
[----:B------:R-:W-:Y:S05]  /*5540*/  BRA `(.L_x_1029) ;  /* 0x0000079000007947 */ /* 0x000fea0003800000 */
.L_x_1044:
[----:B------:R-:W-:Y:S01]  /*5550*/  HADD2.F32 R0, -RZ, R0.H0_H0 ;  /* 0x20000000ff007230 */ /* 0x000fe20000004100 */
[----:B------:R-:W-:-:S04]  /*5560*/  IMAD.MOV.U32 R19, RZ, RZ, R24 ;  /* 0x000000ffff137224 */ /* 0x000fc800078e0018 */
[----:B------:R-:W-:-:S05]  /*5570*/  F2FP.BF16.PACK_AB R0, RZ, R0 ;  /* 0x00000000ff00723e */ /* 0x000fca00000010ff */
[----:B------:R0:W-:Y:S01]  /*5580*/  STG.E.U16 [R2.64], R0 ;  /* 0x0000000002007986 */ /* 0x0001e2000c101524 */
[----:B------:R-:W-:Y:S05]  /*5590*/  BRA `(.L_x_1029) ;  /* 0x0000074000007947 */ /* 0x000fea0003800000 */
.L_x_1041:
        /* <DEDUP_REMOVED lines=10> */
[----:B------:R-:W0:Y:S02]  /*5640*/  F2I.FTZ.U32.TRUNC.NTZ R5, R5 ;  /* 0x0000000500057305 */ /* 0x000e24000021f000 */
[----:B0-----:R0:W-:Y:S01]  /*5650*/  STG.E.U16 [R2.64], R5 ;  /* 0x0000000502007986 */ /* 0x0011e2000c101524 */
[----:B------:R-:W-:Y:S05]  /*5660*/  BRA `(.L_x_1029) ;  /* 0x0000067000007947 */ /* 0x000fea0003800000 */
.L_x_1053:
        /* <DEDUP_REMOVED lines=17> */
.L_x_1056:
[----:B------:R-:W-:-:S04]  /*5780*/  LOP3.LUT R0, R7, 0x80000000, RZ, 0xc0, !PT ;  /* 0x8000000007007812 */ /* 0x000fc800078ec0ff */
[----:B------:R-:W-:-:S04]  /*5790*/  SHF.R.U32.HI R5, RZ, 0x18, R0 ;  /* 0x00000018ff057819 */ /* 0x000fc80000011600 */
[----:B------:R-:W-:-:S04]  /*57a0*/  LOP3.LUT R4, R4, R5, RZ, 0xfc, !PT ;  /* 0x0000000504047212 */ /* 0x000fc800078efcff */
[----:B------:R-:W-:Y:S02]  /*57b0*/  PRMT R0, R4, 0x7610, R0 ;  /* 0x0000761004007816 */ /* 0x000fe40000000000 */
.L_x_1055:
[----:B------:R-:W-:Y:S05]  /*57c0*/  BSYNC B0 ;  /* 0x0000000000007941 */ /* 0x000fea0003800000 */
.L_x_1054:
[----:B------:R0:W-:Y:S01]  /*57d0*/  STG.E.U8 [R2.64], R0 ;  /* 0x0000000002007986 */ /* 0x0001e2000c101124 */
[----:B------:R-:W-:Y:S01]  /*57e0*/  IMAD.MOV.U32 R19, RZ, RZ, R24 ;  /* 0x000000ffff137224 */ /* 0x000fe200078e0018 */
[----:B------:R-:W-:Y:S05]  /*57f0*/  BRA `(.L_x_1029) ;  /* 0x000004e000007947 */ /* 0x000fea0003800000 */
.L_x_1052:
        /* <DEDUP_REMOVED lines=17> */
.L_x_1059:
[----:B------:R-:W-:-:S04]  /*5910*/  LOP3.LUT R0, R7, 0x80000000, RZ, 0xc0, !PT ;  /* 0x8000000007007812 */ /* 0x000fc800078ec0ff */
[----:B------:R-:W-:-:S04]  /*5920*/  SHF.R.U32.HI R5, RZ, 0x18, R0 ;  /* 0x00000018ff057819 */ /* 0x000fc80000011600 */
[----:B------:R-:W-:-:S04]  /*5930*/  LOP3.LUT R4, R4, R5, RZ, 0xfc, !PT ;  /* 0x0000000504047212 */ /* 0x000fc800078efcff */
[----:B------:R-:W-:Y:S02]  /*5940*/  PRMT R0, R4, 0x7610, R0 ;  /* 0x0000761004007816 */ /* 0x000fe40000000000 */
.L_x_1058:
[----:B------:R-:W-:Y:S05]  /*5950*/  BSYNC B0 ;  /* 0x0000000000007941 */ /* 0x000fea0003800000 */
.L_x_1057:
[----:B------:R0:W-:Y:S01]  /*5960*/  STG.E.U8 [R2.64], R0 ;  /* 0x0000000002007986 */ /* 0x0001e2000c101124 */
[----:B------:R-:W-:Y:S01]  /*5970*/  IMAD.MOV.U32 R19, RZ, RZ, R24 ;  /* 0x000000ffff137224 */ /* 0x000fe200078e0018 */
[----:B------:R-:W-:Y:S05]  /*5980*/  BRA `(.L_x_1029) ;  /* 0x0000035000007947 */ /* 0x000fea0003800000 */
.L_x_1051:
        /* <DEDUP_REMOVED lines=8> */
[----:B------:R-:W-:-:S03]  /*5a10*/  IMAD.MOV.U32 R19, RZ, RZ, R24 ;  /* 0x000000ffff137224 */ /* 0x000fc600078e0018 */
        /* <DEDUP_REMOVED lines=14> */
.L_x_1034:
        /* <DEDUP_REMOVED lines=21> */
.L_x_1061:
[----:B------:R-:W-:Y:S01]  /*5c50*/  HADD2.F32 R4, -RZ, R0.H0_H0 ;  /* 0x20000000ff047230 */ /* 0x000fe20000004100 */
[----:B------:R-:W-:-:S05]  /*5c60*/  IMAD.MOV.U32 R19, RZ, RZ, R24 ;  /* 0x000000ffff137224 */ /* 0x000fca00078e0018 */
[----:B------:R-:W0:Y:S02]  /*5c70*/  F2I.U64.TRUNC R4, R4 ;  /* 0x0000000400047311 */ /* 0x000e24000020d800 */
[----:B0-----:R0:W-:Y:S01]  /*5c80*/  STG.E.64 [R2.64], R4 ;  /* 0x0000000402007986 */ /* 0x0011e2000c101b24 */
[----:B------:R-:W-:Y:S05]  /*5c90*/  BRA `(.L_x_1029) ;  /* 0x0000004000007947 */ /* 0x000fea0003800000 */
.L_x_1060:
[----:B------:R-:W-:Y:S01]  /*5ca0*/  HADD2.F32 R0, -RZ, R0.H0_H0 ;  /* 0x20000000ff007230 */ /* 0x000fe20000004100 */
[----:B------:R-:W-:-:S03]  /*5cb0*/  IMAD.MOV.U32 R19, RZ, RZ, R24 ;  /* 0x000000ffff137224 */ /* 0x000fc600078e0018 */
[----:B------:R-:W0:Y:S02]  /*5cc0*/  F2I.FTZ.U32.TRUNC.NTZ R5, R0 ;  /* 0x0000000000057305 */ /* 0x000e24000021f000 */
[----:B0-----:R0:W-:Y:S02]  /*5cd0*/  STG.E [R2.64], R5 ;  /* 0x0000000502007986 */ /* 0x0011e4000c101924 */
.L_x_1029:
[----:B------:R-:W-:Y:S05]  /*5ce0*/  BSYNC B6 ;  /* 0x0000000000067941 */ /* 0x000fea0003800000 */
.L_x_1028:
        /* <DEDUP_REMOVED lines=19> */
[----:B-----5:R-:W-:-:S06]  /*5e20*/  HADD2.F32 R25, -RZ, R25.H0_H0 ;  /* 0x20000019ff197230 */ /* 0x020fcc0000004100 */
[----:B------:R-:W0:Y:S02]  /*5e30*/  F2I.FTZ.TRUNC.NTZ R25, R25 ;  /* 0x0000001900197305 */ /* 0x000e24000021f100 */
[----:B0-----:R0:W-:Y:S01]  /*5e40*/  STG.E.U8 [R2.64], R25 ;  /* 0x0000001902007986 */ /* 0x0011e2000c101124 */
[----:B------:R-:W-:Y:S05]  /*5e50*/  BRA `(.L_x_1069) ;  /* 0x00000e8000007947 */ /* 0x000fea0003800000 */
.L_x_1067:
[----:B-----5:R-:W-:-:S06]  /*5e60*/  HADD2.F32 R5, -RZ, R25.H0_H0 ;  /* 0x20000019ff057230 */ /* 0x020fcc0000004100 */
[----:B------:R-:W0:Y:S02]  /*5e70*/  F2I.S64.TRUNC R4, R5 ;  /* 0x0000000500047311 */ /* 0x000e24000020d900 */
[----:B0-----:R0:W-:Y:S01]  /*5e80*/  STG.E.U8 [R2.64], R4 ;  /* 0x0000000402007986 */ /* 0x0011e2000c101124 */
[----:B------:R-:W-:Y:S05]  /*5e90*/  BRA `(.L_x_1069) ;  /* 0x00000e4000007947 */ /* 0x000fea0003800000 */
.L_x_1066:
[----:B------:R-:W-:-:S13]  /*5ea0*/  ISETP.NE.AND P0, PT, R0, 0x2, PT ;  /* 0x000000020000780c */ /* 0x000fda0003f05270 */
[----:B------:R-:W-:Y:S05]  /*5eb0*/  @!P0 BRA `(.L_x_1070) ;  /* 0x000000c000008947 */ /* 0x000fea0003800000 */
[----:B------:R-:W-:-:S13]  /*5ec0*/  ISETP.NE.AND P0, PT, R0, 0x3, PT ;  /* 0x000000030000780c */ /* 0x000fda0003f05270 */
[----:B------:R-:W-:Y:S05]  /*5ed0*/  @!P0 BRA `(.L_x_1071) ;  /* 0x0000006000008947 */ /* 0x000fea0003800000 */
[----:B------:R-:W-:-:S13]  /*5ee0*/  ISETP.NE.AND P0, PT, R0, 0x4, PT ;  /* 0x000000040000780c */ /* 0x000fda0003f05270 */
[----:B------:R-:W-:Y:S05]  /*5ef0*/  @P0 BRA `(.L_x_1068) ;  /* 0x00000c3000000947 */ /* 0x000fea0003800000 */
[----:B-----5:R-:W-:-:S06]  /*5f00*/  HADD2.F32 R4, -RZ, R25.H0_H0 ;  /* 0x20000019ff047230 */ /* 0x020fcc0000004100 */
[----:B------:R-:W0:Y:S02]  /*5f10*/  F2I.S64.TRUNC R4, R4 ;  /* 0x0000000400047311 */ /* 0x000e24000020d900 */
[----:B0-----:R0:W-:Y:S01]  /*5f20*/  STG.E.64 [R2.64], R4 ;  /* 0x0000000402007986 */ /* 0x0011e2000c101b24 */
[----:B------:R-:W-:Y:S05]  /*5f30*/  BRA `(.L_x_1069) ;  /* 0x00000da000007947 */ /* 0x000fea0003800000 */
.L_x_1071:
[----:B-----5:R-:W-:-:S06]  /*5f40*/  HADD2.F32 R25, -RZ, R25.H0_H0 ;  /* 0x20000019ff197230 */ /* 0x020fcc0000004100 */
[----:B------:R-:W0:Y:S02]  /*5f50*/  F2I.FTZ.TRUNC.NTZ R25, R25 ;  /* 0x0000001900197305 */ /* 0x000e24000021f100 */
[----:B0-----:R0:W-:Y:S01]  /*5f60*/  STG.E [R2.64], R25 ;  /* 0x0000001902007986 */ /* 0x0011e2000c101924 */
[----:B------:R-:W-:Y:S05]  /*5f70*/  BRA `(.L_x_1069) ;  /* 0x00000d6000007947 */ /* 0x000fea0003800000 */
.L_x_1070:
[----:B-----5:R-:W-:-:S06]  /*5f80*/  HADD2.F32 R25, -RZ, R25.H0_H0 ;  /* 0x20000019ff197230 */ /* 0x020fcc0000004100 */
[----:B------:R-:W0:Y:S02]  /*5f90*/  F2I.FTZ.TRUNC.NTZ R25, R25 ;  /* 0x0000001900197305 */ /* 0x000e24000021f100 */
[----:B0-----:R0:W-:Y:S01]  /*5fa0*/  STG.E.U16 [R2.64], R25 ;  /* 0x0000001902007986 */ /* 0x0011e2000c101524 */
[----:B------:R-:W-:Y:S05]  /*5fb0*/  BRA `(.L_x_1069) ;  /* 0x00000d2000007947 */ /* 0x000fea0003800000 */
.L_x_1065:
[----:B------:R-:W-:-:S13]  /*5fc0*/  ISETP.GT.AND P0, PT, R0, 0x6, PT ;  /* 0x000000060000780c */ /* 0x000fda0003f04270 */
[----:B------:R-:W-:Y:S05]  /*5fd0*/  @P0 BRA `(.L_x_1072) ;  /* 0x0000009000000947 */ /* 0x000fea0003800000 */
[----:B------:R-:W-:-:S13]  /*5fe0*/  ISETP.NE.AND P0, PT, R0, 0x5, PT ;  /* 0x000000050000780c */ /* 0x000fda0003f05270 */
[----:B------:R-:W-:Y:S05]  /*5ff0*/  @!P0 BRA `(.L_x_1073) ;  /* 0x0000005000008947 */ /* 0x000fea0003800000 */
[----:B------:R-:W-:-:S13]  /*6000*/  ISETP.NE.AND P0, PT, R0, 0x6, PT ;  /* 0x000000060000780c */ /* 0x000fda0003f05270 */
[----:B------:R-:W-:Y:S05]  /*6010*/  @P0 BRA `(.L_x_1068) ;  /* 0x00000b1000000947 */ /* 0x000fea0003800000 */
[----:B-----5:R-:W-:-:S05]  /*6020*/  HADD2.F32 R25, -RZ, R25.H0_H0 ;  /* 0x20000019ff197230 */ /* 0x020fca0000004100 */
[----:B------:R0:W-:Y:S01]  /*6030*/  STG.E [R2.64], R25 ;  /* 0x0000001902007986 */ /* 0x0001e2000c101924 */
[----:B------:R-:W-:Y:S05]  /*6040*/  BRA `(.L_x_1069) ;  /* 0x00000c9000007947 */ /* 0x000fea0003800000 */
.L_x_1073:
[----:B-----5:R0:W-:Y:S01]  /*6050*/  STG.E.U16 [R2.64], R25 ;  /* 0x0000001902007986 */ /* 0x0201e2000c101524 */
[----:B------:R-:W-:Y:S05]  /*6060*/  BRA `(.L_x_1069) ;  /* 0x00000c7000007947 */ /* 0x000fea0003800000 */
.L_x_1072:
[----:B------:R-:W-:-:S13]  /*6070*/  ISETP.NE.AND P0, PT, R0, 0x7, PT ;  /* 0x000000070000780c */ /* 0x000fda0003f05270 */
[----:B------:R-:W-:Y:S05]  /*6080*/  @!P0 BRA `(.L_x_1074) ;  /* 0x000000d000008947 */ /* 0x000fea0003800000 */
[----:B------:R-:W-:-:S13]  /*6090*/  ISETP.NE.AND P0, PT, R0, 0x8, PT ;  /* 0x000000080000780c */ /* 0x000fda0003f05270 */
[----:B------:R-:W-:Y:S05]  /*60a0*/  @!P0 BRA `(.L_x_1075) ;  /* 0x0000006000008947 */ /* 0x000fea0003800000 */
[----:B------:R-:W-:-:S13]  /*60b0*/  ISETP.NE.AND P0, PT, R0, 0x9, PT ;  /* 0x000000090000780c */ /* 0x000fda0003f05270 */
[----:B------:R-:W-:Y:S05]  /*60c0*/  @P0 BRA `(.L_x_1068) ;  /* 0x00000a6000000947 */ /* 0x000fea0003800000 */
[----:B-----5:R-:W-:Y:S01]  /*60d0*/  HADD2.F32 R4, -RZ, R25.H0_H0 ;  /* 0x20000019ff047230 */ /* 0x020fe20000004100 */
[----:B------:R-:W-:-:S05]  /*60e0*/  IMAD.MOV.U32 R5, RZ, RZ, RZ ;  /* 0x000000ffff057224 */ /* 0x000fca00078e00ff */
[----:B------:R0:W-:Y:S01]  /*60f0*/  STG.E.64 [R2.64], R4 ;  /* 0x0000000402007986 */ /* 0x0001e2000c101b24 */
[----:B------:R-:W-:Y:S05]  /*6100*/  BRA `(.L_x_1069) ;  /* 0x00000bd000007947 */ /* 0x000fea0003800000 */
.L_x_1075:
[----:B-----5:R-:W-:-:S05]  /*6110*/  HADD2.F32 R0, -RZ, R25.H0_H0 ;  /* 0x20000019ff007230 */ /* 0x020fca0000004100 */
[----:B------:R-:W-:-:S04]  /*6120*/  F2FP.PACK_AB R0, RZ, R0 ;  /* 0x00000000ff00723e */ /* 0x000fc800000000ff */
[----:B------:R-:W-:-:S05]  /*6130*/  PRMT R0, R0, 0x5410, RZ ;  /* 0x0000541000007816 */ /* 0x000fca00000000ff */
[----:B------:R0:W-:Y:S01]  /*6140*/  STG.E [R2.64], R0 ;  /* 0x0000000002007986 */ /* 0x0001e2000c101924 */
[----:B------:R-:W-:Y:S05]  /*6150*/  BRA `(.L_x_1069) ;  /* 0x00000b8000007947 */ /* 0x000fea0003800000 */
.L_x_1074:
[----:B-----5:R-:W-:-:S05]  /*6160*/  HADD2.F32 R4, -RZ, R25.H0_H0 ;  /* 0x20000019ff047230 */ /* 0x020fca0000004100 */
[----:B------:R-:W-:-:S06]  /*6170*/  FMUL.FTZ R4, R4, 1 ;  /* 0x3f80000004047820 */ /* 0x000fcc0000410000 */
[----:B------:R-:W0:Y:S02]  /*6180*/  F2F.F64.F32 R4, R4 ;  /* 0x0000000400047310 */ /* 0x000e240000201800 */
[----:B0-----:R0:W-:Y:S01]  /*6190*/  STG.E.64 [R2.64], R4 ;  /* 0x0000000402007986 */ /* 0x0011e2000c101b24 */
[----:B------:R-:W-:Y:S05]  /*61a0*/  BRA `(.L_x_1069) ;  /* 0x00000b3000007947 */ /* 0x000fea0003800000 */
.L_x_1064:
        /* <DEDUP_REMOVED lines=8> */
[----:B-----5:R-:W-:-:S05]  /*6230*/  HADD2.F32 R25, -RZ, R25.H0_H0 ;  /* 0x20000019ff197230 */ /* 0x020fca0000004100 */
[----:B------:R-:W-:-:S04]  /*6240*/  FSETP.NEU.FTZ.AND P0, PT, R25, RZ, PT ;  /* 0x000000ff1900720b */ /* 0x000fc80003f1d000 */
[----:B------:R-:W-:-:S05]  /*6250*/  SEL R5, RZ, 0x1, !P0 ;  /* 0x00000001ff057807 */ /* 0x000fca0004000000 */
[----:B------:R0:W-:Y:S01]  /*6260*/  STG.E.U8 [R2.64], R5 ;  /* 0x0000000502007986 */ /* 0x0001e2000c101124 */
[----:B------:R-:W-:Y:S05]  /*6270*/  BRA `(.L_x_1069) ;  /* 0x00000a6000007947 */ /* 0x000fea0003800000 */
.L_x_1078:
[----:B-----5:R-:W-:Y:S01]  /*6280*/  HADD2.F32 R25, -RZ, R25.H0_H0 ;  /* 0x20000019ff197230 */ /* 0x020fe20000004100 */
[----:B------:R-:W-:-:S04]  /*6290*/  CS2R R6, SRZ ;  /* 0x0000000000067805 */ /* 0x000fc8000001ff00 */
[----:B------:R-:W-:-:S06]  /*62a0*/  FMUL.FTZ R4, R25, 1 ;  /* 0x3f80000019047820 */ /* 0x000fcc0000410000 */
[----:B------:R-:W0:Y:S02]  /*62b0*/  F2F.F64.F32 R4, R4 ;  /* 0x0000000400047310 */ /* 0x000e240000201800 */
[----:B0-----:R0:W-:Y:S01]  /*62c0*/  STG.E.128 [R2.64], R4 ;  /* 0x0000000402007986 */ /* 0x0011e2000c101d24 */
[----:B------:R-:W-:Y:S05]  /*62d0*/  BRA `(.L_x_1069) ;  /* 0x00000a0000007947 */ /* 0x000fea0003800000 */
.L_x_1077:
[----:B------:R-:W-:-:S13]  /*62e0*/  ISETP.NE.AND P0, PT, R0, 0xf, PT ;  /* 0x0000000f0000780c */ /* 0x000fda0003f05270 */
[----:B------:R-:W-:Y:S05]  /*62f0*/  @!P0 BRA `(.L_x_1079) ;  /* 0x000002d000008947 */ /* 0x000fea0003800000 */
[----:B------:R-:W-:-:S13]  /*6300*/  ISETP.NE.AND P0, PT, R0, 0x17, PT ;  /* 0x000000170000780c */ /* 0x000fda0003f05270 */
[----:B------:R-:W-:Y:S05]  /*6310*/  @!P0 BRA `(.L_x_1080) ;  /* 0x0000015000008947 */ /* 0x000fea0003800000 */
[----:B------:R-:W-:-:S13]  /*6320*/  ISETP.NE.AND P0, PT, R0, 0x18, PT ;  /* 0x000000180000780c */ /* 0x000fda0003f05270 */
[----:B------:R-:W-:Y:S05]  /*6330*/  @P0 BRA `(.L_x_1068) ;  /* 0x000007f000000947 */ /* 0x000fea0003800000 */
[----:B-----5:R-:W-:Y:S01]  /*6340*/  HADD2.F32 R25, -RZ, R25.H0_H0 ;  /* 0x20000019ff197230 */ /* 0x020fe20000004100 */
        /* <DEDUP_REMOVED lines=14> */
.L_x_1082:
[----:B------:R-:W-:Y:S05]  /*6430*/  BSYNC B0 ;  /* 0x0000000000007941 */ /* 0x000fea0003800000 */
.L_x_1081:
[----:B------:R-:W-:-:S05]  /*6440*/  LOP3.LUT R5, R0, R5, RZ, 0xfc, !PT ;  /* 0x0000000500057212 */ /* 0x000fca00078efcff */
[----:B------:R0:W-:Y:S01]  /*6450*/  STG.E.U8 [R2.64], R5 ;  /* 0x0000000502007986 */ /* 0x0001e2000c101124 */
[----:B------:R-:W-:Y:S05]  /*6460*/  BRA `(.L_x_1069) ;  /* 0x0000087000007947 */ /* 0x000fea0003800000 */
.L_x_1080:
[----:B-----5:R-:W-:Y:S01]  /*6470*/  HADD2.F32 R25, -RZ, R25.H0_H0 ;  /* 0x20000019ff197230 */ /* 0x020fe20000004100 */
        /* <DEDUP_REMOVED lines=12> */
.L_x_1084:
[----:B------:R-:W-:Y:S01]  /*6540*/  IMAD.MOV.U32 R0, RZ, RZ, 0x7f ;  /* 0x0000007fff007424 */ /* 0x000fe200078e00ff */
[----:B------:R-:W-:-:S04]  /*6550*/  ISETP.GT.U32.AND P0, PT, R4, 0x7f800000, PT ;  /* 0x7f8000000400780c */ /* 0x000fc80003f04070 */
[----:B------:R-:W-:-:S04]  /*6560*/  SEL R0, R0, 0x7c, P0 ;  /* 0x0000007c00007807 */ /* 0x000fc80000000000 */
.L_x_1085:
[----:B------:R-:W-:Y:S05]  /*6570*/  BSYNC B0 ;  /* 0x0000000000007941 */ /* 0x000fea0003800000 */
.L_x_1083:
[----:B------:R-:W-:-:S04]  /*6580*/  LOP3.LUT R4, R25, 0x80000000, RZ, 0xc0, !PT ;  /* 0x8000000019047812 */ /* 0x000fc800078ec0ff */
[----:B------:R-:W-:-:S04]  /*6590*/  SHF.R.U32.HI R5, RZ, 0x18, R4 ;  /* 0x00000018ff057819 */ /* 0x000fc80000011604 */
[----:B------:R-:W-:-:S05]  /*65a0*/  LOP3.LUT R5, R0, R5, RZ, 0xfc, !PT ;  /* 0x0000000500057212 */ /* 0x000fca00078efcff */
[----:B------:R0:W-:Y:S01]  /*65b0*/  STG.E.U8 [R2.64], R5 ;  /* 0x0000000502007986 */ /* 0x0001e2000c101124 */
[----:B------:R-:W-:Y:S05]  /*65c0*/  BRA `(.L_x_1069) ;  /* 0x0000071000007947 */ /* 0x000fea0003800000 */
.L_x_1079:
[----:B-----5:R-:W-:-:S05]  /*65d0*/  HADD2.F32 R0, -RZ, R25.H0_H0 ;  /* 0x20000019ff007230 */ /* 0x020fca0000004100 */
[----:B------:R-:W-:-:S05]  /*65e0*/  F2FP.BF16.PACK_AB R0, RZ, R0 ;  /* 0x00000000ff00723e */ /* 0x000fca00000010ff */
[----:B------:R0:W-:Y:S01]  /*65f0*/  STG.E.U16 [R2.64], R0 ;  /* 0x0000000002007986 */ /* 0x0001e2000c101524 */
[----:B------:R-:W-:Y:S05]  /*6600*/  BRA `(.L_x_1069) ;  /* 0x000006d000007947 */ /* 0x000fea0003800000 */
.L_x_1076:
        /* <DEDUP_REMOVED lines=8> */
[----:B-----5:R-:W-:-:S06]  /*6690*/  HADD2.F32 R5, -RZ, R25.H0_H0 ;  /* 0x20000019ff057230 */ /* 0x020fcc0000004100 */
[----:B------:R-:W0:Y:S02]  /*66a0*/  F2I.FTZ.U32.TRUNC.NTZ R5, R5 ;  /* 0x0000000500057305 */ /* 0x000e24000021f000 */
[----:B0-----:R0:W-:Y:S01]  /*66b0*/  STG.E.U16 [R2.64], R5 ;  /* 0x0000000502007986 */ /* 0x0011e2000c101524 */
[----:B------:R-:W-:Y:S05]  /*66c0*/  BRA `(.L_x_1069) ;  /* 0x0000061000007947 */ /* 0x000fea0003800000 */
.L_x_1088:
[----:B-----5:R-:W-:Y:S01]  /*66d0*/  HADD2.F32 R25, -RZ, R25.H0_H0 ;  /* 0x20000019ff197230 */ /* 0x020fe20000004100 */
        /* <DEDUP_REMOVED lines=16> */
.L_x_1091:
[----:B------:R-:W-:-:S04]  /*67e0*/  LOP3.LUT R0, R25, 0x80000000, RZ, 0xc0, !PT ;  /* 0x8000000019007812 */ /* 0x000fc800078ec0ff */
[----:B------:R-:W-:-:S04]  /*67f0*/  SHF.R.U32.HI R5, RZ, 0x18, R0 ;  /* 0x00000018ff057819 */ /* 0x000fc80000011600 */
[----:B------:R-:W-:-:S04]  /*6800*/  LOP3.LUT R4, R4, R5, RZ, 0xfc, !PT ;  /* 0x0000000504047212 */ /* 0x000fc800078efcff */
[----:B------:R-:W-:Y:S02]  /*6810*/  PRMT R0, R4, 0x7610, R0 ;  /* 0x0000761004007816 */ /* 0x000fe40000000000 */
.L_x_1090:
[----:B------:R-:W-:Y:S05]  /*6820*/  BSYNC B0 ;  /* 0x0000000000007941 */ /* 0x000fea0003800000 */
.L_x_1089:
[----:B------:R0:W-:Y:S01]  /*6830*/  STG.E.U8 [R2.64], R0 ;  /* 0x0000000002007986 */ /* 0x0001e2000c101124 */
[----:B------:R-:W-:Y:S05]  /*6840*/  BRA `(.L_x_1069) ;  /* 0x0000049000007947 */ /* 0x000fea0003800000 */
.L_x_1087:
        /* <DEDUP_REMOVED lines=17> */
.L_x_1094:
[----:B------:R-:W-:-:S04]  /*6960*/  LOP3.LUT R0, R25, 0x80000000, RZ, 0xc0, !PT ;  /* 0x8000000019007812 */ /* 0x000fc800078ec0ff */
[----:B------:R-:W-:-:S04]  /*6970*/  SHF.R.U32.HI R5, RZ, 0x18, R0 ;  /* 0x00000018ff057819 */ /* 0x000fc80000011600 */
[----:B------:R-:W-:-:S04]  /*6980*/  LOP3.LUT R4, R4, R5, RZ, 0xfc, !PT ;  /* 0x0000000504047212 */ /* 0x000fc800078efcff */
[----:B------:R-:W-:Y:S02]  /*6990*/  PRMT R0, R4, 0x7610, R0 ;  /* 0x0000761004007816 */ /* 0x000fe40000000000 */
.L_x_1093:
[----:B------:R-:W-:Y:S05]  /*69a0*/  BSYNC B0 ;  /* 0x0000000000007941 */ /* 0x000fea0003800000 */
.L_x_1092:
[----:B------:R0:W-:Y:S01]  /*69b0*/  STG.E.U8 [R2.64], R0 ;  /* 0x0000000002007986 */ /* 0x0001e2000c101124 */
[----:B------:R-:W-:Y:S05]  /*69c0*/  BRA `(.L_x_1069) ;  /* 0x0000031000007947 */ /* 0x000fea0003800000 */
.L_x_1086:
[----:B------:R-:W-:-:S13]  /*69d0*/  ISETP.NE.AND P0, PT, R0, 0x1c, PT ;  /* 0x0000001c0000780c */ /* 0x000fda0003f05270 */
[----:B------:R-:W-:Y:S05]  /*69e0*/  @!P0 BRA `(.L_x_1095) ;  /* 0x000002c000008947 */ /* 0x000fea0003800000 */
[----:B------:R-:W-:-:S13]  /*69f0*/  ISETP.NE.AND P0, PT, R0, 0x1d, PT ;  /* 0x0000001d0000780c */ /* 0x000fda0003f05270 */
[----:B------:R-:W-:Y:S05]  /*6a00*/  @!P0 BRA `(.L_x_1096) ;  /* 0x0000026000008947 */ /* 0x000fea0003800000 */
[----:B------:R-:W-:-:S13]  /*6a10*/  ISETP.NE.AND P0, PT, R0, 0x2c, PT ;  /* 0x0000002c0000780c */ /* 0x000fda0003f05270 */
[----:B------:R-:W-:Y:S05]  /*6a20*/  @P0 BRA `(.L_x_1068) ;  /* 0x0000010000000947 */ /* 0x000fea0003800000 */
[----:B-----5:R-:W-:Y:S01]  /*6a30*/  HADD2.F32 R25, -RZ, R25.H0_H0 ;  /* 0x20000019ff197230 */ /* 0x020fe20000004100 */
        /* <DEDUP_REMOVED lines=15> */
.L_x_1068:
        /* <DEDUP_REMOVED lines=20> */
.L_x_1096:
[----:B-----5:R-:W-:-:S06]  /*6c70*/  HADD2.F32 R4, -RZ, R25.H0_H0 ;  /* 0x20000019ff047230 */ /* 0x020fcc0000004100 */
[----:B------:R-:W0:Y:S02]  /*6c80*/  F2I.U64.TRUNC R4, R4 ;  /* 0x0000000400047311 */ /* 0x000e24000020d800 */
[----:B0-----:R0:W-:Y:S01]  /*6c90*/  STG.E.64 [R2.64], R4 ;  /* 0x0000000402007986 */ /* 0x0011e2000c101b24 */
[----:B------:R-:W-:Y:S05]  /*6ca0*/  BRA `(.L_x_1069) ;  /* 0x0000003000007947 */ /* 0x000fea0003800000 */
.L_x_1095:
[----:B-----5:R-:W-:-:S06]  /*6cb0*/  HADD2.F32 R25, -RZ, R25.H0_H0 ;  /* 0x20000019ff197230 */ /* 0x020fcc0000004100 */
[----:B------:R-:W0:Y:S02]  /*6cc0*/  F2I.FTZ.U32.TRUNC.NTZ R25, R25 ;  /* 0x0000001900197305 */ /* 0x000e24000021f000 */
[----:B0-----:R0:W-:Y:S02]  /*6cd0*/  STG.E [R2.64], R25 ;  /* 0x0000001902007986 */ /* 0x0011e4000c101924 */
.L_x_1069:
        /* <DEDUP_REMOVED lines=23> */
.L_x_1100:
[----:B------:R-:W-:-:S06]  /*6e50*/  HADD2.F32 R5, -RZ, R22.H0_H0 ;  /* 0x20000016ff057230 */ /* 0x000fcc0000004100 */
[----:B------:R-:W0:Y:S02]  /*6e60*/  F2I.S64.TRUNC R4, R5 ;  /* 0x0000000500047311 */ /* 0x000e24000020d900 */
[----:B0-----:R0:W-:Y:S01]  /*6e70*/  STG.E.U8 [R2.64], R4 ;  /* 0x0000000402007986 */ /* 0x0011e2000c101124 */
[----:B------:R-:W-:Y:S05]  /*6e80*/  BRA `(.L_x_1102) ;  /* 0x00000e4000007947 */ /* 0x000fea0003800000 */
.L_x_1099:
        /* <DEDUP_REMOVED lines=10> */
.L_x_1104:
[----:B------:R-:W-:-:S04]  /*6f30*/  HADD2.F32 R22, -RZ, R22.H0_H0 ;  /* 0x20000016ff167230 */ /* 0x000fc80000004100 */
[----:B------:R-:W0:Y:S02]  /*6f40*/  F2I.FTZ.TRUNC.NTZ R5, R22 ;  /* 0x0000001600057305 */ /* 0x000e24000021f100 */
[----:B0-----:R0:W-:Y:S01]  /*6f50*/  STG.E [R2.64], R5 ;  /* 0x0000000502007986 */ /* 0x0011e2000c101924 */
[----:B------:R-:W-:Y:S05]  /*6f60*/  BRA `(.L_x_1102) ;  /* 0x00000d6000007947 */ /* 0x000fea0003800000 */
.L_x_1103:
[----:B------:R-:W-:-:S04]  /*6f70*/  HADD2.F32 R22, -RZ, R22.H0_H0 ;  /* 0x20000016ff167230 */ /* 0x000fc80000004100 */
[----:B------:R-:W0:Y:S02]  /*6f80*/  F2I.FTZ.TRUNC.NTZ R5, R22 ;  /* 0x0000001600057305 */ /* 0x000e24000021f100 */
[----:B0-----:R0:W-:Y:S01]  /*6f90*/  STG.E.U16 [R2.64], R5 ;  /* 0x0000000502007986 */ /* 0x0011e2000c101524 */
[----:B------:R-:W-:Y:S05]  /*6fa0*/  BRA `(.L_x_1102) ;  /* 0x00000d2000007947 */ /* 0x000fea0003800000 */
.L_x_1098:
        /* <DEDUP_REMOVED lines=9> */
.L_x_1106:
[----:B------:R0:W-:Y:S01]  /*7040*/  STG.E.U16 [R2.64], R22 ;  /* 0x0000001602007986 */ /* 0x0001e2000c101524 */
[----:B------:R-:W-:Y:S05]  /*7050*/  BRA `(.L_x_1102) ;  /* 0x00000c7000007947 */ /* 0x000fea0003800000 */
.L_x_1105:
        /* <DEDUP_REMOVED lines=10> */
.L_x_1108:
[----:B------:R-:W-:-:S05]  /*7100*/  HADD2.F32 R0, -RZ, R22.H0_H0 ;  /* 0x20000016ff007230 */ /* 0x000fca0000004100 */
[----:B------:R-:W-:-:S04]  /*7110*/  F2FP.PACK_AB R0, RZ, R0 ;  /* 0x00000000ff00723e */ /* 0x000fc800000000ff */
[----:B------:R-:W-:-:S05]  /*7120*/  PRMT R0, R0, 0x5410, RZ ;  /* 0x0000541000007816 */ /* 0x000fca00000000ff */
[----:B------:R0:W-:Y:S01]  /*7130*/  STG.E [R2.64], R0 ;  /* 0x0000000002007986 */ /* 0x0001e2000c101924 */
[----:B------:R-:W-:Y:S05]  /*7140*/  BRA `(.L_x_1102) ;  /* 0x00000b8000007947 */ /* 0x000fea0003800000 */
.L_x_1107:
[----:B------:R-:W-:-:S05]  /*7150*/  HADD2.F32 R4, -RZ, R22.H0_H0 ;  /* 0x20000016ff047230 */ /* 0x000fca0000004100 */
[----:B------:R-:W-:-:S06]  /*7160*/  FMUL.FTZ R4, R4, 1 ;  /* 0x3f80000004047820 */ /* 0x000fcc0000410000 */
[----:B------:R-:W0:Y:S02]  /*7170*/  F2F.F64.F32 R4, R4 ;  /* 0x0000000400047310 */ /* 0x000e240000201800 */
[----:B0-----:R0:W-:Y:S01]  /*7180*/  STG.E.64 [R2.64], R4 ;  /* 0x0000000402007986 */ /* 0x0011e2000c101b24 */
[----:B------:R-:W-:Y:S05]  /*7190*/  BRA `(.L_x_1102) ;  /* 0x00000b3000007947 */ /* 0x000fea0003800000 */
.L_x_1097:
        /* <DEDUP_REMOVED lines=13> */
.L_x_1111:
[----:B------:R-:W-:Y:S01]  /*7270*/  HADD2.F32 R22, -RZ, R22.H0_H0 ;  /* 0x20000016ff167230 */ /* 0x000fe20000004100 */
[----:B------:R-:W-:-:S04]  /*7280*/  CS2R R6, SRZ ;  /* 0x0000000000067805 */ /* 0x000fc8000001ff00 */
[----:B------:R-:W-:-:S06]  /*7290*/  FMUL.FTZ R4, R22, 1 ;  /* 0x3f80000016047820 */ /* 0x000fcc0000410000 */
[----:B------:R-:W0:Y:S02]  /*72a0*/  F2F.F64.F32 R4, R4 ;  /* 0x0000000400047310 */ /* 0x000e240000201800 */
[----:B0-----:R0:W-:Y:S01]  /*72b0*/  STG.E.128 [R2.64], R4 ;  /* 0x0000000402007986 */ /* 0x0011e2000c101d24 */
[----:B------:R-:W-:Y:S05]  /*72c0*/  BRA `(.L_x_1102) ;  /* 0x00000a0000007947 */ /* 0x000fea0003800000 */
.L_x_1110:
        /* <DEDUP_REMOVED lines=21> */
.L_x_1115:
[----:B------:R-:W-:Y:S05]  /*7420*/  BSYNC B0 ;  /* 0x0000000000007941 */ /* 0x000fea0003800000 */
.L_x_1114:
[----:B------:R-:W-:-:S05]  /*7430*/  LOP3.LUT R5, R0, R5, RZ, 0xfc, !PT ;  /* 0x0000000500057212 */ /* 0x000fca00078efcff */
[----:B------:R0:W-:Y:S01]  /*7440*/  STG.E.U8 [R2.64], R5 ;  /* 0x0000000502007986 */ /* 0x0001e2000c101124 */
[----:B------:R-:W-:Y:S05]  /*7450*/  BRA `(.L_x_1102) ;  /* 0x0000087000007947 */ /* 0x000fea0003800000 */
.L_x_1113:
        /* <DEDUP_REMOVED lines=13> */
.L_x_1117:
[----:B------:R-:W-:Y:S01]  /*7530*/  IMAD.MOV.U32 R0, RZ, RZ, 0x7f ;  /* 0x0000007fff007424 */ /* 0x000fe200078e00ff */
[----:B------:R-:W-:-:S04]  /*7540*/  ISETP.GT.U32.AND P0, PT, R4, 0x7f800000, PT ;  /* 0x7f8000000400780c */ /* 0x000fc80003f04070 */
[----:B------:R-:W-:-:S04]  /*7550*/  SEL R0, R0, 0x7c, P0 ;  /* 0x0000007c00007807 */ /* 0x000fc80000000000 */
.L_x_1118:
[----:B------:R-:W-:Y:S05]  /*7560*/  BSYNC B0 ;  /* 0x0000000000007941 */ /* 0x000fea0003800000 */
.L_x_1116:
[----:B------:R-:W-:-:S04]  /*7570*/  LOP3.LUT R4, R5, 0x80000000, RZ, 0xc0, !PT ;  /* 0x8000000005047812 */ /* 0x000fc800078ec0ff */
[----:B------:R-:W-:-:S04]  /*7580*/  SHF.R.U32.HI R5, RZ, 0x18, R4 ;  /* 0x00000018ff057819 */ /* 0x000fc80000011604 */
[----:B------:R-:W-:-:S05]  /*7590*/  LOP3.LUT R5, R0, R5, RZ, 0xfc, !PT ;  /* 0x0000000500057212 */ /* 0x000fca00078efcff */
[----:B------:R0:W-:Y:S01]  /*75a0*/  STG.E.U8 [R2.64], R5 ;  /* 0x0000000502007986 */ /* 0x0001e2000c101124 */
[----:B------:R-:W-:Y:S05]  /*75b0*/  BRA `(.L_x_1102) ;  /* 0x0000071000007947 */ /* 0x000fea0003800000 */
.L_x_1112:
[----:B------:R-:W-:-:S05]  /*75c0*/  HADD2.F32 R0, -RZ, R22.H0_H0 ;  /* 0x20000016ff007230 */ /* 0x000fca0000004100 */
[----:B------:R-:W-:-:S05]  /*75d0*/  F2FP.BF16.PACK_AB R0, RZ, R0 ;  /* 0x00000000ff00723e */ /* 0x000fca00000010ff */
[----:B------:R0:W-:Y:S01]  /*75e0*/  STG.E.U16 [R2.64], R0 ;  /* 0x0000000002007986 */ /* 0x0001e2000c101524 */
[----:B------:R-:W-:Y:S05]  /*75f0*/  BRA `(.L_x_1102) ;  /* 0x000006d000007947 */ /* 0x000fea0003800000 */
.L_x_1109:
        /* <DEDUP_REMOVED lines=12> */
.L_x_1121:
        /* <DEDUP_REMOVED lines=17> */
.L_x_1124:
[----:B------:R-:W-:-:S04]  /*77d0*/  LOP3.LUT R0, R7, 0x80000000, RZ, 0xc0, !PT ;  /* 0x8000000007007812 */ /* 0x000fc800078ec0ff */
[----:B------:R-:W-:-:S04]  /*77e0*/  SHF.R.U32.HI R5, RZ, 0x18, R0 ;  /* 0x00000018ff057819 */ /* 0x000fc80000011600 */
[----:B------:R-:W-:-:S04]  /*77f0*/  LOP3.LUT R4, R4, R5, RZ, 0xfc, !PT ;  /* 0x0000000504047212 */ /* 0x000fc800078efcff */
[----:B------:R-:W-:Y:S02]  /*7800*/  PRMT R0, R4, 0x7610, R0 ;  /* 0x0000761004007816 */ /* 0x000fe40000000000 */
.L_x_1123:
[----:B------:R-:W-:Y:S05]  /*7810*/  BSYNC B0 ;  /* 0x0000000000007941 */ /* 0x000fea0003800000 */
.L_x_1122:
[----:B------:R0:W-:Y:S01]  /*7820*/  STG.E.U8 [R2.64], R0 ;  /* 0x0000000002007986 */ /* 0x0001e2000c101124 */
[----:B------:R-:W-:Y:S05]  /*7830*/  BRA `(.L_x_1102) ;  /* 0x0000049000007947 */ /* 0x000fea0003800000 */
.L_x_1120:
        /* <DEDUP_REMOVED lines=17> */
.L_x_1127:
[----:B------:R-:W-:-:S04]  /*7950*/  LOP3.LUT R0, R7, 0x80000000, RZ, 0xc0, !PT ;  /* 0x8000000007007812 */ /* 0x000fc800078ec0ff */
[----:B------:R-:W-:-:S04]  /*7960*/  SHF.R.U32.HI R5, RZ, 0x18, R0 ;  /* 0x00000018ff057819 */ /* 0x000fc80000011600 */
[----:B------:R-:W-:-:S04]  /*7970*/  LOP3.LUT R4, R4, R5, RZ, 0xfc, !PT ;  /* 0x0000000504047212 */ /* 0x000fc800078efcff */
[----:B------:R-:W-:Y:S02]  /*7980*/  PRMT R0, R4, 0x7610, R0 ;  /* 0x0000761004007816 */ /* 0x000fe40000000000 */
.L_x_1126:
[----:B------:R-:W-:Y:S05]  /*7990*/  BSYNC B0 ;  /* 0x0000000000007941 */ /* 0x000fea0003800000 */
.L_x_1125:
[----:B------:R0:W-:Y:S01]  /*79a0*/  STG.E.U8 [R2.64], R0 ;  /* 0x0000000002007986 */ /* 0x0001e2000c101124 */
[----:B------:R-:W-:Y:S05]  /*79b0*/  BRA `(.L_x_1102) ;  /* 0x0000031000007947 */ /* 0x000fea0003800000 */
.L_x_1119:
[----:B------:R-:W-:-:S13]  /*79c0*/  ISETP.NE.AND P0, PT, R0, 0x1c, PT ;  /* 0x0000001c0000780c */ /* 0x000fda0003f05270 */
[----:B------:R-:W-:Y:S05]  /*79d0*/  @!P0 BRA `(.L_x_1128) ;  /* 0x000002c000008947 */ /* 0x000fea0003800000 */
[----:B------:R-:W-:-:S13]  /*79e0*/  ISETP.NE.AND P0, PT, R0, 0x1d, PT ;  /* 0x0000001d0000780c */ /* 0x000fda0003f05270 */
[----:B------:R-:W-:Y:S05]  /*79f0*/  @!P0 BRA `(.L_x_1129) ;  /* 0x0000026000008947 */ /* 0x000fea0003800000 */
[----:B------:R-:W-:-:S13]  /*7a00*/  ISETP.NE.AND P0, PT, R0, 0x2c, PT ;  /* 0x0000002c0000780c */ /* 0x000fda0003f05270 */
[----:B------:R-:W-:Y:S05]  /*7a10*/  @P0 BRA `(.L_x_1101) ;  /* 0x0000010000000947 */ /* 0x000fea0003800000 */
[----:B------:R-:W-:Y:S01]  /*7a20*/  HADD2.F32 R5, -RZ, R22.H0_H0 ;  /* 0x20000016ff057230 */ /* 0x000fe20000004100 */
[----:B------:R-:W-:-:S04]  /*7a30*/  PLOP3.LUT P0, PT, PT, PT, PT, 0x80, 0x0 ;  /* 0x000000000000781c */ /* 0x000fc80003f0f070 */
        /* <DEDUP_REMOVED lines=14> */
.L_x_1101:
        /* <DEDUP_REMOVED lines=20> */
.L_x_1129:
[----:B------:R-:W-:-:S06]  /*7c60*/  HADD2.F32 R4, -RZ, R22.H0_H0 ;  /* 0x20000016ff047230 */ /* 0x000fcc0000004100 */
[----:B------:R-:W0:Y:S02]  /*7c70*/  F2I.U64.TRUNC R4, R4 ;  /* 0x0000000400047311 */ /* 0x000e24000020d800 */
[----:B0-----:R0:W-:Y:S01]  /*7c80*/  STG.E.64 [R2.64], R4 ;  /* 0x0000000402007986 */ /* 0x0011e2000c101b24 */
[----:B------:R-:W-:Y:S05]  /*7c90*/  BRA `(.L_x_1102) ;  /* 0x0000003000007947 */ /* 0x000fea0003800000 */
.L_x_1128:
[----:B------:R-:W-:-:S04]  /*7ca0*/  HADD2.F32 R22, -RZ, R22.H0_H0 ;  /* 0x20000016ff167230 */ /* 0x000fc80000004100 */
[----:B------:R-:W0:Y:S02]  /*7cb0*/  F2I.FTZ.U32.TRUNC.NTZ R5, R22 ;  /* 0x0000001600057305 */ /* 0x000e24000021f000 */
[----:B0-----:R0:W-:Y:S02]  /*7cc0*/  STG.E [R2.64], R5 ;  /* 0x0000000502007986 */ /* 0x0011e4000c101924 */
.L_x_1102:
[----:B------:R-:W-:Y:S02]  /*7cd0*/  IADD3 R19, R19, 0x80, RZ ;  /* 0x0000008013137810 */ /* 0x000fe40007ffe0ff */
.L_x_1063:
[----:B------:R-:W-:Y:S05]  /*7ce0*/  BSYNC B6 ;  /* 0x0000000000067941 */ /* 0x000fea0003800000 */
.L_x_1062:
        /* <DEDUP_REMOVED lines=19> */
[----:B0-----:R-:W-:Y:S01]  /*7e20*/  STG.E.U8 [R2.64], R23 ;  /* 0x0000001702007986 */ /* 0x001fe2000c101124 */
[----:B------:R-:W-:Y:S05]  /*7e30*/  EXIT ;  /* 0x000000000000794d */ /* 0x000fea0003800000 */
.L_x_1133:
[----:B-----5:R-:W-:-:S06]  /*7e40*/  HADD2.F32 R5, -RZ, R23.H0_H0 ;  /* 0x20000017ff057230 */ /* 0x020fcc0000004100 */
[----:B------:R-:W0:Y:S02]  /*7e50*/  F2I.S64.TRUNC R4, R5 ;  /* 0x0000000500047311 */ /* 0x000e24000020d900 */
[----:B0-----:R-:W-:Y:S01]  /*7e60*/  STG.E.U8 [R2.64], R4 ;  /* 0x0000000402007986 */ /* 0x001fe2000c101124 */
[----:B------:R-:W-:Y:S05]  /*7e70*/  EXIT ;  /* 0x000000000000794d */ /* 0x000fea0003800000 */
.L_x_1132:
        /* <DEDUP_REMOVED lines=8> */
[----:B0-----:R-:W-:Y:S01]  /*7f00*/  STG.E.64 [R2.64], R4 ;  /* 0x0000000402007986 */ /* 0x001fe2000c101b24 */
[----:B------:R-:W-:Y:S05]  /*7f10*/  EXIT ;  /* 0x000000000000794d */ /* 0x000fea0003800000 */
.L_x_1136:
[----:B-----5:R-:W-:-:S06]  /*7f20*/  HADD2.F32 R23, -RZ, R23.H0_H0 ;  /* 0x20000017ff177230 */ /* 0x020fcc0000004100 */
[----:B------:R-:W0:Y:S02]  /*7f30*/  F2I.FTZ.TRUNC.NTZ R23, R23 ;  /* 0x0000001700177305 */ /* 0x000e24000021f100 */
[----:B0-----:R-:W-:Y:S01]  /*7f40*/  STG.E [R2.64], R23 ;  /* 0x0000001702007986 */ /* 0x001fe2000c101924 */
[----:B------:R-:W-:Y:S05]  /*7f50*/  EXIT ;  /* 0x000000000000794d */ /* 0x000fea0003800000 */
.L_x_1135:
[----:B-----5:R-:W-:-:S06]  /*7f60*/  HADD2.F32 R23, -RZ, R23.H0_H0 ;  /* 0x20000017ff177230 */ /* 0x020fcc0000004100 */
[----:B------:R-:W0:Y:S02]  /*7f70*/  F2I.FTZ.TRUNC.NTZ R23, R23 ;  /* 0x0000001700177305 */ /* 0x000e24000021f100 */
[----:B0-----:R-:W-:Y:S01]  /*7f80*/  STG.E.U16 [R2.64], R23 ;  /* 0x0000001702007986 */ /* 0x001fe2000c101524 */
[----:B------:R-:W-:Y:S05]  /*7f90*/  EXIT ;  /* 0x000000000000794d */ /* 0x000fea0003800000 */
.L_x_1131:
[----:B------:R-:W-:-:S13]  /*7fa0*/  ISETP.GT.AND P0, PT, R0, 0x6, PT ;  /* 0x000000060000780c */ /* 0x000fda0003f04270 */
[----:B------:R-:W-:Y:S05]  /*7fb0*/  @P0 BRA `(.L_x_1137) ;  /* 0x0000009000000947 */ /* 0x000fea0003800000 */
[----:B------:R-:W-:-:S13]  /*7fc0*/  ISETP.NE.AND P0, PT, R0, 0x5, PT ;  /* 0x000000050000780c */ /* 0x000fda0003f05270 */
[----:B------:R-:W-:Y:S05]  /*7fd0*/  @!P0 BRA `(.L_x_1138) ;  /* 0x0000005000008947 */ /* 0x000fea0003800000 */
[----:B------:R-:W-:-:S13]  /*7fe0*/  ISETP.NE.AND P0, PT, R0, 0x6, PT ;  /* 0x000000060000780c */ /* 0x000fda0003f05270 */
[----:B------:R-:W-:Y:S05]  /*7ff0*/  @P0 BRA `(.L_x_1134) ;  /* 0x00000b1000000947 */ /* 0x000fea0003800000 */
[----:B-----5:R-:W-:-:S05]  /*8000*/  HADD2.F32 R23, -RZ, R23.H0_H0 ;  /* 0x20000017ff177230 */ /* 0x020fca0000004100 */
[----:B------:R-:W-:Y:S01]  /*8010*/  STG.E [R2.64], R23 ;  /* 0x0000001702007986 */ /* 0x000fe2000c101924 */
[----:B------:R-:W-:Y:S05]  /*8020*/  EXIT ;  /* 0x000000000000794d */ /* 0x000fea0003800000 */
.L_x_1138:
[----:B-----5:R-:W-:Y:S01]  /*8030*/  STG.E.U16 [R2.64], R23 ;  /* 0x0000001702007986 */ /* 0x020fe2000c101524 */
[----:B------:R-:W-:Y:S05]  /*8040*/  EXIT ;  /* 0x000000000000794d */ /* 0x000fea0003800000 */
.L_x_1137:
        /* <DEDUP_REMOVED lines=8> */
[----:B------:R-:W-:Y:S01]  /*80d0*/  STG.E.64 [R2.64], R4 ;  /* 0x0000000402007986 */ /* 0x000fe2000c101b24 */
[----:B------:R-:W-:Y:S05]  /*80e0*/  EXIT ;  /* 0x000000000000794d */ /* 0x000fea0003800000 */
.L_x_1140:
[----:B-----5:R-:W-:-:S05]  /*80f0*/  HADD2.F32 R0, -RZ, R23.H0_H0 ;  /* 0x20000017ff007230 */ /* 0x020fca0000004100 */
[----:B------:R-:W-:-:S04]  /*8100*/  F2FP.PACK_AB R0, RZ, R0 ;  /* 0x00000000ff00723e */ /* 0x000fc800000000ff */
[----:B------:R-:W-:-:S05]  /*8110*/  PRMT R0, R0, 0x5410, RZ ;  /* 0x0000541000007816 */ /* 0x000fca00000000ff */
[----:B------:R-:W-:Y:S01]  /*8120*/  STG.E [R2.64], R0 ;  /* 0x0000000002007986 */ /* 0x000fe2000c101924 */
[----:B------:R-:W-:Y:S05]  /*8130*/  EXIT ;  /* 0x000000000000794d */ /* 0x000fea0003800000 */
.L_x_1139:
[----:B-----5:R-:W-:-:S05]  /*8140*/  HADD2.F32 R4, -RZ, R23.H0_H0 ;  /* 0x20000017ff047230 */ /* 0x020fca0000004100 */
[----:B------:R-:W-:-:S06]  /*8150*/  FMUL.FTZ R4, R4, 1 ;  /* 0x3f80000004047820 */ /* 0x000fcc0000410000 */
[----:B------:R-:W0:Y:S02]  /*8160*/  F2F.F64.F32 R4, R4 ;  /* 0x0000000400047310 */ /* 0x000e240000201800 */
[----:B0-----:R-:W-:Y:S01]  /*8170*/  STG.E.64 [R2.64], R4 ;  /* 0x0000000402007986 */ /* 0x001fe2000c101b24 */
[----:B------:R-:W-:Y:S05]  /*8180*/  EXIT ;  /* 0x000000000000794d */ /* 0x000fea0003800000 */
.L_x_1130:
        /* <DEDUP_REMOVED lines=11> */
[----:B------:R-:W-:Y:S01]  /*8240*/  STG.E.U8 [R2.64], R5 ;  /* 0x0000000502007986 */ /* 0x000fe2000c101124 */
[----:B------:R-:W-:Y:S05]  /*8250*/  EXIT ;  /* 0x000000000000794d */ /* 0x000fea0003800000 */
.L_x_1143:
[----:B-----5:R-:W-:Y:S01]  /*8260*/  HADD2.F32 R23, -RZ, R23.H0_H0 ;  /* 0x20000017ff177230 */ /* 0x020fe20000004100 */
[----:B------:R-:W-:-:S04]  /*8270*/  CS2R R6, SRZ ;  /* 0x0000000000067805 */ /* 0x000fc8000001ff00 */
[----:B------:R-:W-:-:S06]  /*8280*/  FMUL.FTZ R4, R23, 1 ;  /* 0x3f80000017047820 */ /* 0x000fcc0000410000 */
[----:B------:R-:W0:Y:S02]  /*8290*/  F2F.F64.F32 R4, R4 ;  /* 0x0000000400047310 */ /* 0x000e240000201800 */
[----:B0-----:R-:W-:Y:S01]  /*82a0*/  STG.E.128 [R2.64], R4 ;  /* 0x0000000402007986 */ /* 0x001fe2000c101d24 */
[----:B------:R-:W-:Y:S05]  /*82b0*/  EXIT ;  /* 0x000000000000794d */ /* 0x000fea0003800000 */
.L_x_1142:
        /* <DEDUP_REMOVED lines=21> */
.L_x_1147:
[----:B------:R-:W-:Y:S05]  /*8410*/  BSYNC B0 ;  /* 0x0000000000007941 */ /* 0x000fea0003800000 */
.L_x_1146:
[----:B------:R-:W-:-:S05]  /*8420*/  LOP3.LUT R5, R0, R5, RZ, 0xfc, !PT ;  /* 0x0000000500057212 */ /* 0x000fca00078efcff */
[----:B------:R-:W-:Y:S01]  /*8430*/  STG.E.U8 [R2.64], R5 ;  /* 0x0000000502007986 */ /* 0x000fe2000c101124 */
[----:B------:R-:W-:Y:S05]  /*8440*/  EXIT ;  /* 0x000000000000794d */ /* 0x000fea0003800000 */
.L_x_1145:
        /* <DEDUP_REMOVED lines=13> */
.L_x_1149:
[----:B------:R-:W-:Y:S01]  /*8520*/  IMAD.MOV.U32 R0, RZ, RZ, 0x7f ;  /* 0x0000007fff007424 */ /* 0x000fe200078e00ff */
[----:B------:R-:W-:-:S04]  /*8530*/  ISETP.GT.U32.AND P0, PT, R4, 0x7f800000, PT ;  /* 0x7f8000000400780c */ /* 0x000fc80003f04070 */
[----:B------:R-:W-:-:S04]  /*8540*/  SEL R0, R0, 0x7c, P0 ;  /* 0x0000007c00007807 */ /* 0x000fc80000000000 */
.L_x_1150:
[----:B------:R-:W-:Y:S05]  /*8550*/  BSYNC B0 ;  /* 0x0000000000007941 */ /* 0x000fea0003800000 */
.L_x_1148:
[----:B------:R-:W-:-:S04]  /*8560*/  LOP3.LUT R4, R23, 0x80000000, RZ, 0xc0, !PT ;  /* 0x8000000017047812 */ /* 0x000fc800078ec0ff */
[----:B------:R-:W-:-:S04]  /*8570*/  SHF.R.U32.HI R5, RZ, 0x18, R4 ;  /* 0x00000018ff057819 */ /* 0x000fc80000011604 */
[----:B------:R-:W-:-:S05]  /*8580*/  LOP3.LUT R5, R0, R5, RZ, 0xfc, !PT ;  /* 0x0000000500057212 */ /* 0x000fca00078efcff */
[----:B------:R-:W-:Y:S01]  /*8590*/  STG.E.U8 [R2.64], R5 ;  /* 0x0000000502007986 */ /* 0x000fe2000c101124 */
[----:B------:R-:W-:Y:S05]  /*85a0*/  EXIT ;  /* 0x000000000000794d */ /* 0x000fea0003800000 */
.L_x_1144:
[----:B-----5:R-:W-:-:S05]  /*85b0*/  HADD2.F32 R0, -RZ, R23.H0_H0 ;  /* 0x20000017ff007230 */ /* 0x020fca0000004100 */
[----:B------:R-:W-:-:S05]  /*85c0*/  F2FP.BF16.PACK_AB R0, RZ, R0 ;  /* 0x00000000ff00723e */ /* 0x000fca00000010ff */
[----:B------:R-:W-:Y:S01]  /*85d0*/  STG.E.U16 [R2.64], R0 ;  /* 0x0000000002007986 */ /* 0x000fe2000c101524 */
[----:B------:R-:W-:Y:S05]  /*85e0*/  EXIT ;  /* 0x000000000000794d */ /* 0x000fea0003800000 */
.L_x_1141:
        /* <DEDUP_REMOVED lines=10> */
[----:B0-----:R-:W-:Y:S01]  /*8690*/  STG.E.U16 [R2.64], R5 ;  /* 0x0000000502007986 */ /* 0x001fe2000c101524 */
[----:B------:R-:W-:Y:S05]  /*86a0*/  EXIT ;  /* 0x000000000000794d */ /* 0x000fea0003800000 */
.L_x_1153:
        /* <DEDUP_REMOVED lines=17> */
.L_x_1156:
[----:B------:R-:W-:-:S04]  /*87c0*/  LOP3.LUT R0, R23, 0x80000000, RZ, 0xc0, !PT ;  /* 0x8000000017007812 */ /* 0x000fc800078ec0ff */
[----:B------:R-:W-:-:S04]  /*87d0*/  SHF.R.U32.HI R5, RZ, 0x18, R0 ;  /* 0x00000018ff057819 */ /* 0x000fc80000011600 */
[----:B------:R-:W-:-:S04]  /*87e0*/  LOP3.LUT R4, R4, R5, RZ, 0xfc, !PT ;  /* 0x0000000504047212 */ /* 0x000fc800078efcff */
[----:B------:R-:W-:Y:S02]  /*87f0*/  PRMT R0, R4, 0x7610, R0 ;  /* 0x0000761004007816 */ /* 0x000fe40000000000 */
.L_x_1155:
[----:B------:R-:W-:Y:S05]  /*8800*/  BSYNC B0 ;  /* 0x0000000000007941 */ /* 0x000fea0003800000 */
.L_x_1154:
[----:B------:R-:W-:Y:S01]  /*8810*/  STG.E.U8 [R2.64], R0 ;  /* 0x0000000002007986 */ /* 0x000fe2000c101124 */
[----:B------:R-:W-:Y:S05]  /*8820*/  EXIT ;  /* 0x000000000000794d */ /* 0x000fea0003800000 */
.L_x_1152:
        /* <DEDUP_REMOVED lines=17> */
.L_x_1159:
[----:B------:R-:W-:-:S04]  /*8940*/  LOP3.LUT R0, R23, 0x80000000, RZ, 0xc0, !PT ;  /* 0x8000000017007812 */ /* 0x000fc800078ec0ff */
[----:B------:R-:W-:-:S04]  /*8950*/  SHF.R.U32.HI R5, RZ, 0x18, R0 ;  /* 0x00000018ff057819 */ /* 0x000fc80000011600 */
[----:B------:R-:W-:-:S04]  /*8960*/  LOP3.LUT R4, R4, R5, RZ, 0xfc, !PT ;  /* 0x0000000504047212 */ /* 0x000fc800078efcff */
[----:B------:R-:W-:Y:S02]  /*8970*/  PRMT R0, R4, 0x7610, R0 ;  /* 0x0000761004007816 */ /* 0x000fe40000000000 */
.L_x_1158:
[----:B------:R-:W-:Y:S05]  /*8980*/  BSYNC B0 ;  /* 0x0000000000007941 */ /* 0x000fea0003800000 */
.L_x_1157:
[----:B------:R-:W-:Y:S01]  /*8990*/  STG.E.U8 [R2.64], R0 ;  /* 0x0000000002007986 */ /* 0x000fe2000c101124 */
[----:B------:R-:W-:Y:S05]  /*89a0*/  EXIT ;  /* 0x000000000000794d */ /* 0x000fea0003800000 */
.L_x_1151:
        /* <DEDUP_REMOVED lines=22> */
.L_x_1134:
        /* <DEDUP_REMOVED lines=20> */
.L_x_1161:
[----:B-----5:R-:W-:-:S06]  /*8c50*/  HADD2.F32 R4, -RZ, R23.H0_H0 ;  /* 0x20000017ff047230 */ /* 0x020fcc0000004100 */
[----:B------:R-:W0:Y:S02]  /*8c60*/  F2I.U64.TRUNC R4, R4 ;  /* 0x0000000400047311 */ /* 0x000e24000020d800 */
[----:B0-----:R-:W-:Y:S01]  /*8c70*/  STG.E.64 [R2.64], R4 ;  /* 0x0000000402007986 */ /* 0x001fe2000c101b24 */
[----:B------:R-:W-:Y:S05]  /*8c80*/  EXIT ;  /* 0x000000000000794d */ /* 0x000fea0003800000 */
.L_x_1160:
[----:B-----5:R-:W-:-:S06]  /*8c90*/  HADD2.F32 R23, -RZ, R23.H0_H0 ;  /* 0x20000017ff177230 */ /* 0x020fcc0000004100 */
[----:B------:R-:W0:Y:S02]  /*8ca0*/  F2I.FTZ.U32.TRUNC.NTZ R23, R23 ;  /* 0x0000001700177305 */ /* 0x000e24000021f000 */
[----:B0-----:R-:W-:Y:S01]  /*8cb0*/  STG.E [R2.64], R23 ;  /* 0x0000001702007986 */ /* 0x001fe2000c101924 */
[----:B------:R-:W-:Y:S05]  /*8cc0*/  EXIT ;  /* 0x000000000000794d */ /* 0x000fea0003800000 */
.L_x_1162:
        /* <DEDUP_REMOVED lines=11> */
.L_x_2693:


//--------------------- .text._ZN2at6native18elementwise_kernelILi128ELi4EZNS0_22gpu_kernel_impl_nocastIZZZNS0_16sinh_kernel_cudaERNS_18TensorIteratorBaseEENKUlvE0_clEvENKUlvE1_clEvEUlN3c104HalfEE_EEvS4_RKT_EUliE_EEviT1_ --------------------------
	.section	.text._ZN2at6native18elementwise_kernelILi128ELi4EZNS0_22gpu_kernel_impl_nocastIZZZNS0_16sinh_kernel_cudaERNS_18TensorIteratorBaseEENKUlvE0_clEvENKUlvE1_clEvEUlN3c104HalfEE_EEvS4_RKT_EUliE_EEviT1_,"ax",@progbits
	.sectioninfo	@"SHI_REGISTERS=12"
	.align	128
        .global         _ZN2at6native18elementwise_kernelILi128ELi4EZNS0_22gpu_kernel_impl_nocastIZZZNS0_16sinh_kernel_cudaERNS_18TensorIteratorBaseEENKUlvE0_clEvENKUlvE1_clEvEUlN3c104HalfEE_EEvS4_RKT_EUliE_EEviT1_
        .type           _ZN2at6native18elementwise_kernelILi128ELi4EZNS0_22gpu_kernel_impl_nocastIZZZNS0_16sinh_kernel_cudaERNS_18TensorIteratorBaseEENKUlvE0_clEvENKUlvE1_clEvEUlN3c104HalfEE_EEvS4_RKT_EUliE_EEviT1_,@function
        .size           _ZN2at6native18elementwise_kernelILi128ELi4EZNS0_22gpu_kernel_impl_nocastIZZZNS0_16sinh_kernel_cudaERNS_18TensorIteratorBaseEENKUlvE0_clEvENKUlvE1_clEvEUlN3c104HalfEE_EEvS4_RKT_EUliE_EEviT1_,(.L_x_2694 - _ZN2at6native18elementwise_kernelILi128ELi4EZNS0_22gpu_kernel_impl_nocastIZZZNS0_16sinh_kernel_cudaERNS_18TensorIteratorBaseEENKUlvE0_clEvENKUlvE1_clEvEUlN3c104HalfEE_EEvS4_RKT_EUliE_EEviT1_)
        .other          _ZN2at6native18elementwise_kernelILi128ELi4EZNS0_22gpu_kernel_impl_nocastIZZZNS0_16sinh_kernel_cudaERNS_18TensorIteratorBaseEENKUlvE0_clEvENKUlvE1_clEvEUlN3c104HalfEE_EEvS4_RKT_EUliE_EEviT1_,@"STO_CUDA_ENTRY STV_DEFAULT"
_ZN2at6native18elementwise_kernelILi128ELi4EZNS0_22gpu_kernel_impl_nocastIZZZNS0_16sinh_kernel_cudaERNS_18TensorIteratorBaseEENKUlvE0_clEvENKUlvE1_clEvEUlN3c104HalfEE_EEvS4_RKT_EUliE_EEviT1_:
.text._ZN2at6native18elementwise_kernelILi128ELi4EZNS0_22gpu_kernel_impl_nocastIZZZNS0_16sinh_kernel_cudaERNS_18TensorIteratorBaseEENKUlvE0_clEvENKUlvE1_clEvEUlN3c104HalfEE_EEvS4_RKT_EUliE_EEviT1_:
        /* <DEDUP_REMOVED lines=235> */
.L_x_1165:
[----:B------:R-:W-:-:S04]  /*0eb0*/  IADD3 R4, P0, R3, c[0x0][0x368], RZ ;  /* 0x0000da0003047a10 */ /* 0x000fc80007f1e0ff */
[----:B------:R-:W-:-:S05]  /*0ec0*/  IADD3.X R5, RZ, c[0x0][0x36c], RZ, P0, !PT ;  /* 0x0000db00ff057a10 */ /* 0x000fca00007fe4ff */
[----:B------:R-:W2:Y:S01]  /*0ed0*/  LDG.E.U16 R4, [R4.64] ;  /* 0x0000000404047981 */ /* 0x000ea2000c1e1500 */
[----:B------:R-:W-:Y:S02]  /*0ee0*/  MOV R7, 0x42fc0000 ;  /* 0x42fc000000077802 */ /* 0x000fe40000000f00 */
[----:B------:R-:W-:Y:S02]  /*0ef0*/  MOV R9, 0x363d0ada ;  /* 0x363d0ada00097802 */ /* 0x000fe40000000f00 */
[----:B------:R-:W-:Y:S01]  /*0f00*/  IADD3 R0, R0, 0x80, RZ ;  /* 0x0000008000007810 */ /* 0x000fe20007ffe0ff */
[----:B--2---:R-:W-:-:S05]  /*0f10*/  HADD2.F32 R3, -RZ, R4.H0_H0 ;  /* 0x20000004ff037230 */ /* 0x004fca0000004100 */
[----:B------:R-:W-:-:S06]  /*0f20*/  FMUL.FTZ R6, |R3|, 1.4426950216293334961 ;  /* 0x3fb8aa3b03067820 */ /* 0x000fcc0000410200 */
[----:B------:R-:W0:Y:S02]  /*0f30*/  FRND.TRUNC R6, R6 ;  /* 0x0000000600067307 */ /* 0x000e24000020d000 */
[----:B0-----:R-:W-:Y:S02]  /*0f40*/  FSETP.GT.FTZ.AND P0, PT, |R6|, 126, PT ;  /* 0x42fc00000600780b */ /* 0x001fe40003f14200 */
[----:B------:R-:W-:-:S04]  /*0f50*/  LOP3.LUT R7, R7, 0x80000000, R6, 0xb8, !PT ;  /* 0x8000000007077812 */ /* 0x000fc800078eb806 */
[----:B------:R-:W-:Y:S01]  /*0f60*/  FSEL R8, R7, R6, P0 ;  /* 0x0000000607087208 */ /* 0x000fe20000000000 */
[C---:B------:R-:W-:Y:S01]  /*0f70*/  FMUL.FTZ R6, R3.reuse, R3 ;  /* 0x0000000303067220 */ /* 0x040fe20000410000 */
[----:B------:R-:W-:-:S03]  /*0f80*/  FSETP.GE.FTZ.AND P0, PT, |R3|, 1, PT ;  /* 0x3f8000000300780b */ /* 0x000fc60003f16200 */
[----:B------:R-:W-:Y:S02]  /*0f90*/  FFMA.FTZ R7, R8, -0.69314718246459960938, |R3| ;  /* 0xbf31721808077823 */ /* 0x000fe40000010403 */
[----:B------:R-:W-:Y:S02]  /*0fa0*/  FFMA.FTZ R9, R6, R9, 0.00019836159481201320887 ;  /* 0x394fff4906097423 */ /* 0x000fe40000010009 */
[C---:B------:R-:W-:Y:S02]  /*0fb0*/  FFMA.FTZ R7, R8.reuse, 1.9046542121259335545e-09, R7 ;  /* 0x3102e30808077823 */ /* 0x040fe40000010007 */
[----:B------:R-:W-:Y:S02]  /*0fc0*/  FADD.FTZ R8, R8, 12583037 ;  /* 0x4b40007d08087421 */ /* 0x000fe40000010000 */
[----:B------:R-:W-:Y:S02]  /*0fd0*/  FMUL.FTZ R7, R7, 1.4426950216293334961 ;  /* 0x3fb8aa3b07077820 */ /* 0x000fe40000410000 */
[----:B------:R-:W-:Y:S01]  /*0fe0*/  FFMA.FTZ R9, R6, R9, 0.0083333496004343032837 ;  /* 0x3c08889a06097423 */ /* 0x000fe20000010009 */
[----:B------:R-:W-:-:S03]  /*0ff0*/  SHF.L.U32 R8, R8, 0x17, RZ ;  /* 0x0000001708087819 */ /* 0x000fc600000006ff */
[----:B------:R-:W0:Y:S01]  /*1000*/  MUFU.EX2 R7, R7 ;  /* 0x0000000700077308 */ /* 0x000e220000000800 */
[----:B------:R-:W-:-:S04]  /*1010*/  FFMA.FTZ R9, R6, R9, 0.16666667163372039795 ;  /* 0x3e2aaaab06097423 */ /* 0x000fc80000010009 */
[----:B------:R-:W-:Y:S02]  /*1020*/  FMUL.FTZ R6, R6, R9 ;  /* 0x0000000906067220 */ /* 0x000fe40000410000 */
[----:B0-----:R-:W-:-:S04]  /*1030*/  FMUL.FTZ R8, R8, R7 ;  /* 0x0000000708087220 */ /* 0x001fc80000410000 */
[----:B------:R-:W0:Y:S02]  /*1040*/  MUFU.RCP R5, R8 ;  /* 0x0000000800057308 */ /* 0x000e240000001000 */
[----:B0-----:R-:W-:-:S04]  /*1050*/  FMUL.FTZ R5, R5, -0.125 ;  /* 0xbe00000005057820 */ /* 0x001fc80000410000 */
[----:B------:R-:W-:-:S05]  /*1060*/  FFMA.FTZ R4, R8, 2, R5 ;  /* 0x4000000008047823 */ /* 0x000fca0000010005 */
[--C-:B------:R-:W-:Y:S01]  /*1070*/  LOP3.LUT R4, R4, 0x80000000, R3.reuse, 0xb8, !PT ;  /* 0x8000000004047812 */ /* 0x100fe200078eb803 */
[----:B------:R-:W-:Y:S01]  /*1080*/  @!P0 FFMA.FTZ R4, R3, R6, R3 ;  /* 0x0000000603048223 */ /* 0x000fe20000010003 */
[----:B------:R-:W-:-:S04]  /*1090*/  IADD3 R2, P0, R2, c[0x0][0x360], RZ ;  /* 0x0000d80002027a10 */ /* 0x000fc80007f1e0ff */
[----:B------:R-:W-:Y:S02]  /*10a0*/  F2FP.PACK_AB R4, RZ, R4 ;  /* 0x00000004ff04723e */ /* 0x000fe400000000ff */
[----:B------:R-:W-:-:S05]  /*10b0*/  IADD3.X R3, RZ, c[0x0][0x364], RZ, P0, !PT ;  /* 0x0000d900ff037a10 */ /* 0x000fca00007fe4ff */
[----:B------:R0:W-:Y:S02]  /*10c0*/  STG.E.U16 [R2.64], R4 ;  /* 0x0000000402007986 */ /* 0x0001e4000c101504 */
.L_x_1164:
[----:B------:R-:W-:Y:S05]  /*10d0*/  BSYNC B0 ;  /* 0x0000000000007941 */ /* 0x000fea0003800000 */
.L_x_1163:
        /* <DEDUP_REMOVED lines=230> */
.L_x_1168:
        /* <DEDUP_REMOVED lines=32> */
[----:B------:R-:W-:Y:S02]  /*2140*/  IADD3.X R3, RZ, c[0x0][0x364], RZ, P0, !PT ;  /* 0x0000d900ff037a10 */ /* 0x000fe400007fe4ff */
[----:B------:R-:W-:-:S03]  /*2150*/  ISETP.GE.AND P0, PT, R0, c[0x0][0x160], PT ;  /* 0x0000580000007a0c */ /* 0x000fc60003f06270 */
[----:B------:R0:W-:Y:S10]  /*2160*/  STG.E.U16 [R2.64], R4 ;  /* 0x0000000402007986 */ /* 0x0001f4000c101504 */
[----:B------:R-:W-:Y:S05]  /*2170*/  @P0 BRA `(.L_x_1167) ;  /* 0x0000105000000947 */ /* 0x000fea0003800000 */
[----:B------:R-:W-:Y:S01]  /*2180*/  ISETP.NE.AND P0, PT, RZ, c[0x0][0x168], PT ;  /* 0x00005a00ff007a0c */ /* 0x000fe20003f05270 */
[----:B0-----:R-:W-:-:S12]  /*2190*/  CS2R R2, SRZ ;  /* 0x0000000000027805 */ /* 0x001fd8000001ff00 */
[----:B------:R-:W-:Y:S05]  /*21a0*/  @!P0 BRA `(.L_x_1169) ;  /* 0x00000e0000008947 */ /* 0x000fea0003800000 */
[----:B------:R-:W-:Y:S02]  /*21b0*/  MOV R2, RZ ;  /* 0x000000ff00027202 */ /* 0x000fe40000000f00 */
[----:B------:R-:W-:Y:S02]  /*21c0*/  MOV R3, R0 ;  /* 0x0000000000037202 */ /* 0x000fe40000000f00 */
[----:B------:R-:W-:-:S03]  /*21d0*/  MOV R8, c[0x0][0x168] ;  /* 0x00005a0000087a02 */ /* 0x000fc60000000f00 */
[----:B------:R-:W-:Y:S01]  /*21e0*/  IMAD.HI.U32 R4, R0, c[0x0][0x170], R2 ;  /* 0x00005c0000047a27 */ /* 0x000fe200078e0002 */
[----:B------:R-:W-:-:S04]  /*21f0*/  ISETP.NE.AND P0, PT, R8, 0x1, PT ;  /* 0x000000010800780c */ /* 0x000fc80003f05270 */
[----:B------:R-:W-:-:S04]  /*2200*/  SHF.R.U32.HI R5, RZ, c[0x0][0x174], R4 ;  /* 0x00005d00ff057a19 */ /* 0x000fc80000011604 */
[----:B------:R-:W-:-:S05]  /*2210*/  IADD3 R3, -R5, RZ, RZ ;  /* 0x000000ff05037210 */ /* 0x000fca0007ffe1ff */
[----:B------:R-:W-:-:S04]  /*2220*/  IMAD R3, R3, c[0x0][0x16c], R0 ;  /* 0x00005b0003037a24 */ /* 0x000fc800078e0200 */
[C---:B------:R-:W-:Y:S02]  /*2230*/  IMAD R2, R3.reuse, c[0x0][0x298], RZ ;  /* 0x0000a60003027a24 */ /* 0x040fe400078e02ff */
[----:B------:R-:W-:Y:S01]  /*2240*/  IMAD R3, R3, c[0x0][0x29c], RZ ;  /* 0x0000a70003037a24 */ /* 0x000fe200078e02ff */
        /* <DEDUP_REMOVED lines=202> */
[----:B------:R-:W-:Y:S01]  /*2ef0*/  SHF.R.U32.HI R7, RZ, c[0x0][0x288], R6 ;  /* 0x0000a200ff077a19 */ /* 0x000fe20000011606 */
[----:B------:R-:W-:-:S03]  /*2f00*/  @P0 IMAD.MOV.U32 R6, RZ, RZ, RZ ;  /* 0x000000ffff060224 */ /* 0x000fc600078e00ff */
[C---:B------:R-:W-:Y:S01]  /*2f10*/  IADD3 R9, -R7.reuse, RZ, RZ ;  /* 0x000000ff07097210 */ /* 0x040fe20007ffe1ff */
        /* <DEDUP_REMOVED lines=9> */
.L_x_1169:
        /* <DEDUP_REMOVED lines=34> */
.L_x_1167:
[----:B------:R-:W-:Y:S05]  /*31d0*/  BSYNC B0 ;  /* 0x0000000000007941 */ /* 0x000fea0003800000 */
.L_x_1166:
[----:B------:R-:W-:-:S13]  /*31e0*/  ISETP.GE.AND P0, PT, R0, c[0x0][0x160], PT ;  /* 0x0000580000007a0c */ /* 0x000fda0003f06270 */
[----:B------:R-:W-:Y:S05]  /*31f0*/  @P0 EXIT ;  /* 0x000000000000094d */ /* 0x000fea0003800000 */
        /* <DEDUP_REMOVED lines=227> */
.L_x_1170:
[----:B------:R-:W-:-:S04]  /*4030*/  IADD3 R4, P0, R3, c[0x0][0x368], RZ ;  /* 0x0000da0003047a10 */ /* 0x000fc80007f1e0ff */
[----:B------:R-:W-:-:S05]  /*4040*/  IADD3.X R5, RZ, c[0x0][0x36c], RZ, P0, !PT ;  /* 0x0000db00ff057a10 */ /* 0x000fca00007fe4ff */
[----:B------:R-:W2:Y:S01]  /*4050*/  LDG.E.U16 R4, [R4.64] ;  /* 0x0000000404047981 */ /* 0x000ea2000c1e1500 */
[----:B------:R-:W-:Y:S02]  /*4060*/  MOV R6, 0x42fc0000 ;  /* 0x42fc000000067802 */ /* 0x000fe40000000f00 */
[----:B------:R-:W-:Y:S01]  /*4070*/  MOV R8, 0x363d0ada ;  /* 0x363d0ada00087802 */ /* 0x000fe20000000f00 */
[----:B--2---:R-:W-:-:S05]  /*4080*/  HADD2.F32 R0, -RZ, R4.H0_H0 ;  /* 0x20000004ff007230 */ /* 0x004fca0000004100 */
        /* <DEDUP_REMOVED lines=26> */
[----:B------:R-:W-:Y:S01]  /*4230*/  STG.E.U16 [R2.64], R0 ;  /* 0x0000000002007986 */ /* 0x000fe2000c101504 */
[----:B------:R-:W-:Y:S05]  /*4240*/  EXIT ;  /* 0x000000000000794d */ /* 0x000fea0003800000 */
.L_x_1171:
        /* <DEDUP_REMOVED lines=11> */
.L_x_2694:


//--------------------- .text._ZN2at6native27unrolled_elementwise_kernelIZZZNS0_16sinh_kernel_cudaERNS_18TensorIteratorBaseEENKUlvE0_clEvENKUlvE1_clEvEUlN3c104HalfEE_St5arrayIPcLm2EELi4E23TrivialOffsetCalculatorILi1EjESD_NS0_6memory15LoadWithoutCastENSE_16StoreWithoutCastEEEviT_T0_T2_T3_T4_T5_ --------------------------
	.section	.text._ZN2at6native27unrolled_elementwise_kernelIZZZNS0_16sinh_kernel_cudaERNS_18TensorIteratorBaseEENKUlvE0_clEvENKUlvE1_clEvEUlN3c104HalfEE_St5arrayIPcLm2EELi4E23TrivialOffsetCalculatorILi1EjESD_NS0_6memory15LoadWithoutCastENSE_16StoreWithoutCastEEEviT_T0_T2_T3_T4_T5_,"ax",@progbits
	.sectioninfo	@"SHI_REGISTERS=24"
	.align	128
        .global         _ZN2at6native27unrolled_elementwise_kernelIZZZNS0_16sinh_kernel_cudaERNS_18TensorIteratorBaseEENKUlvE0_clEvENKUlvE1_clEvEUlN3c104HalfEE_St5arrayIPcLm2EELi4E23TrivialOffsetCalculatorILi1EjESD_NS0_6memory15LoadWithoutCastENSE_16StoreWithoutCastEEEviT_T0_T2_T3_T4_T5_
        .type           _ZN2at6native27unrolled_elementwise_kernelIZZZNS0_16sinh_kernel_cudaERNS_18TensorIteratorBaseEENKUlvE0_clEvENKUlvE1_clEvEUlN3c104HalfEE_St5arrayIPcLm2EELi4E23TrivialOffsetCalculatorILi1EjESD_NS0_6memory15LoadWithoutCastENSE_16StoreWithoutCastEEEviT_T0_T2_T3_T4_T5_,@function
        .size           _ZN2at6native27unrolled_elementwise_kernelIZZZNS0_16sinh_kernel_cudaERNS_18TensorIteratorBaseEENKUlvE0_clEvENKUlvE1_clEvEUlN3c104HalfEE_St5arrayIPcLm2EELi4E23TrivialOffsetCalculatorILi1EjESD_NS0_6memory15LoadWithoutCastENSE_16StoreWithoutCastEEEviT_T0_T2_T3_T4_T5_,(.L_x_2695 - _ZN2at6native27unrolled_elementwise_kernelIZZZNS0_16sinh_kernel_cudaERNS_18TensorIteratorBaseEENKUlvE0_clEvENKUlvE1_clEvEUlN3c104HalfEE_St5arrayIPcLm2EELi4E23TrivialOffsetCalculatorILi1EjESD_NS0_6memory15LoadWithoutCastENSE_16StoreWithoutCastEEEviT_T0_T2_T3_T4_T5_)
        .other          _ZN2at6native27unrolled_elementwise_kernelIZZZNS0_16sinh_kernel_cudaERNS_18TensorIteratorBaseEENKUlvE0_clEvENKUlvE1_clEvEUlN3c104HalfEE_St5arrayIPcLm2EELi4E23TrivialOffsetCalculatorILi1EjESD_NS0_6memory15LoadWithoutCastENSE_16StoreWithoutCastEEEviT_T0_T2_T3_T4_T5_,@"STO_CUDA_ENTRY STV_DEFAULT"
_ZN2at6native27unrolled_elementwise_kernelIZZZNS0_16sinh_kernel_cudaERNS_18TensorIteratorBaseEENKUlvE0_clEvENKUlvE1_clEvEUlN3c104HalfEE_St5arrayIPcLm2EELi4E23TrivialOffsetCalculatorILi1EjESD_NS0_6memory15LoadWithoutCastENSE_16StoreWithoutCastEEEviT_T0_T2_T3_T4_T5_:
.text._ZN2at6native27unrolled_elementwise_kernelIZZZNS0_16sinh_kernel_cudaERNS_18TensorIteratorBaseEENKUlvE0_clEvENKUlvE1_clEvEUlN3c104HalfEE_St5arrayIPcLm2EELi4E23TrivialOffsetCalculatorILi1EjESD_NS0_6memory15LoadWithoutCastENSE_16StoreWithoutCastEEEviT_T0_T2_T3_T4_T5_:
        /* <DEDUP_REMOVED lines=8> */
[----:B0-----:R-:W-:Y:S01]  /*0080*/  IMAD R4, R0, R5, c[0x0][0x160] ;  /* 0x0000580000047624 */ /* 0x001fe200078e0205 */
[----:B-1----:R-:W-:-:S04]  /*0090*/  MOV R5, R3 ;  /* 0x0000000300057202 */ /* 0x002fc80000000f00 */
[----:B------:R-:W-:-:S13]  /*00a0*/  ISETP.GE.AND P0, PT, R3, R4, PT ;  /* 0x000000040300720c */ /* 0x000fda0003f06270 */
[----:B------:R-:W-:-:S04]  /*00b0*/  @!P0 IADD3 R3, R5, 0x80, RZ ;  /* 0x0000008005038810 */ /* 0x000fc80007ffe0ff */
[----:B------:R-:W-:-:S13]  /*00c0*/  ISETP.GE.AND P1, PT, R3, R4, PT ;  /* 0x000000040300720c */ /* 0x000fda0003f26270 */
[C---:B------:R-:W-:Y:S02]  /*00d0*/  @!P1 LEA R10, R0.reuse, R3, 0x9 ;  /* 0x00000003000a9211 */ /* 0x040fe400078e48ff */
[----:B------:R-:W-:Y:S02]  /*00e0*/  @!P1 IADD3 R3, R3, 0x80, RZ ;  /* 0x0000008003039810 */ /* 0x000fe40007ffe0ff */
[----:B------:R-:W-:Y:S02]  /*00f0*/  @!P1 MOV R11, 0x2 ;  /* 0x00000002000b9802 */ /* 0x000fe40000000f00 */
[----:B------:R-:W-:Y:S02]  /*0100*/  ISETP.GE.AND P3, PT, R3, R4, PT ;  /* 0x000000040300720c */ /* 0x000fe40003f66270 */
[----:B------:R-:W-:Y:S01]  /*0110*/  @!P0 LEA R2, R0, R5, 0x9 ;  /* 0x0000000500028211 */ /* 0x000fe200078e48ff */
[----:B------:R-:W-:Y:S01]  /*0120*/  @!P1 IMAD.WIDE.U32 R10, R10, R11, c[0x0][0x170] ;  /* 0x00005c000a0a9625 */ /* 0x000fe200078e000b */
[----:B------:R-:W-:-:S02]  /*0130*/  IADD3 R21, R5, 0x80, RZ ;  /* 0x0000008005157810 */ /* 0x000fc40007ffe0ff */
[----:B------:R-:W-:Y:S02]  /*0140*/  PRMT R9, RZ, 0x7610, R9 ;  /* 0x00007610ff097816 */ /* 0x000fe40000000009 */
[----:B------:R0:W5:Y:S05]  /*0150*/  @!P1 LDG.E.U16 R8, [R10.64] ;  /* 0x000000040a089981 */ /* 0x00016a000c1e1500 */
[----:B------:R-:W-:Y:S01]  /*0160*/  @!P3 IMAD R14, R0, 0x200, R3 ;  /* 0x00000200000eb824 */ /* 0x000fe200078e0203 */
[----:B------:R-:W-:Y:S02]  /*0170*/  @!P3 IADD3 R3, R3, 0x80, RZ ;  /* 0x000000800303b810 */ /* 0x000fe40007ffe0ff */
[----:B------:R-:W-:-:S02]  /*0180*/  @!P3 MOV R15, 0x2 ;  /* 0x00000002000fb802 */ /* 0x000fc40000000f00 */
[----:B------:R-:W-:Y:S02]  /*0190*/  ISETP.GE.AND P2, PT, R3, R4, PT ;  /* 0x000000040300720c */ /* 0x000fe40003f46270 */
[C---:B------:R-:W-:Y:S01]  /*01a0*/  IADD3 R17, R5.reuse, 0x100, RZ ;  /* 0x0000010005117810 */ /* 0x040fe20007ffe0ff */
[----:B------:R-:W-:Y:S01]  /*01b0*/  @!P3 IMAD.WIDE.U32 R14, R14, R15, c[0x0][0x170] ;  /* 0x00005c000e0eb625 */ /* 0x000fe200078e000f */
[----:B------:R-:W-:Y:S02]  /*01c0*/  IADD3 R19, R5, 0x180, RZ ;  /* 0x0000018005137810 */ /* 0x000fe40007ffe0ff */
[----:B0-----:R-:W-:-:S07]  /*01d0*/  @!P0 LEA R10, R0, R5, 0x9 ;  /* 0x00000005000a8211 */ /* 0x001fce00078e48ff */
[----:B------:R-:W-:Y:S01]  /*01e0*/  @!P2 LEA R12, R0, R3, 0x9 ;  /* 0x00000003000ca211 */ /* 0x000fe200078e48ff */
[----:B------:R-:W-:Y:S01]  /*01f0*/  @!P2 IMAD.MOV.U32 R13, RZ, RZ, 0x2 ;  /* 0x00000002ff0da424 */ /* 0x000fe200078e00ff */
[----:B------:R-:W-:Y:S01]  /*0200*/  @!P0 MOV R3, 0x2 ;  /* 0x0000000200038802 */ /* 0x000fe20000000f00 */
[----:B------:R-:W-:Y:S01]  /*0210*/  @!P0 IMAD.MOV.U32 R5, RZ, RZ, R21 ;  /* 0x000000ffff058224 */ /* 0x000fe200078e0015 */
[----:B------:R-:W-:Y:S01]  /*0220*/  @!P0 MOV R11, 0x2 ;  /* 0x00000002000b8802 */ /* 0x000fe20000000f00 */
[----:B------:R-:W-:Y:S01]  /*0230*/  @!P2 IMAD.WIDE.U32 R12, R12, R13, c[0x0][0x170] ;  /* 0x00005c000c0ca625 */ /* 0x000fe200078e000d */
[----:B------:R-:W-:Y:S01]  /*0240*/  BSSY B0, `(.L_x_1172) ;  /* 0x0000026000007945 */ /* 0x000fe20003800000 */
[----:B------:R0:W5:Y:S02]  /*0250*/  @!P3 LDG.E.U16 R7, [R14.64] ;  /* 0x000000040e07b981 */ /* 0x000164000c1e1500 */
[----:B------:R-:W-:Y:S01]  /*0260*/  @!P0 IMAD.WIDE.U32 R2, R2, R3, c[0x0][0x170] ;  /* 0x00005c0002028625 */ /* 0x000fe200078e0003 */
[-C--:B------:R-:W-:Y:S01]  /*0270*/  ISETP.GE.AND P1, PT, R21, R4.reuse, PT ;  /* 0x000000041500720c */ /* 0x080fe20003f26270 */
[----:B------:R0:W5:Y:S01]  /*0280*/  @!P2 LDG.E.U16 R6, [R12.64] ;  /* 0x000000040c06a981 */ /* 0x000162000c1e1500 */
[----:B------:R-:W-:-:S02]  /*0290*/  ISETP.GE.AND P2, PT, R17, R4, PT ;  /* 0x000000041100720c */ /* 0x000fc40003f46270 */
[-C--:B------:R-:W-:Y:S01]  /*02a0*/  ISETP.GE.AND P3, PT, R19, R4.reuse, PT ;  /* 0x000000041300720c */ /* 0x080fe20003f66270 */
[----:B------:R1:W5:Y:S01]  /*02b0*/  @!P0 LDG.E.U16 R9, [R2.64] ;  /* 0x0000000402098981 */ /* 0x000362000c1e1500 */
[----:B------:R-:W-:Y:S01]  /*02c0*/  ISETP.GE.AND P4, PT, R5, R4, PT ;  /* 0x000000040500720c */ /* 0x000fe20003f86270 */
[----:B-1----:R-:W-:Y:S01]  /*02d0*/  @!P0 IMAD.WIDE.U32 R2, R10, R11, c[0x0][0x168] ;  /* 0x00005a000a028625 */ /* 0x002fe200078e000b */
[----:B------:R-:W-:Y:S06]  /*02e0*/  @P0 BRA `(.L_x_1173) ;  /* 0x000001b000000947 */ /* 0x000fec0003800000 */
[----:B0----5:R-:W-:Y:S01]  /*02f0*/  HADD2.F32 R9, -RZ, R9.H0_H0 ;  /* 0x20000009ff097230 */ /* 0x021fe20000004100 */
        /* <DEDUP_REMOVED lines=26> */
.L_x_1173:
[----:B0-----:R-:W-:Y:S05]  /*04a0*/  BSYNC B0 ;  /* 0x0000000000007941 */ /* 0x001fea0003800000 */
.L_x_1172:
[----:B------:R-:W-:Y:S01]  /*04b0*/  BSSY B0, `(.L_x_1174) ;  /* 0x000001d000007945 */ /* 0x000fe20003800000 */
[----:B------:R-:W-:Y:S05]  /*04c0*/  @P1 BRA `(.L_x_1175) ;  /* 0x000001b000001947 */ /* 0x000fea0003800000 */
[----:B-----5:R-:W-:Y:S01]  /*04d0*/  HADD2.F32 R8, -RZ, R8.H0_H0 ;  /* 0x20000008ff087230 */ /* 0x020fe20000004100 */
[----:B------:R-:W-:Y:S01]  /*04e0*/  MOV R11, 0x42fc0000 ;  /* 0x42fc0000000b7802 */ /* 0x000fe20000000f00 */
[----:B------:R-:W-:-:S03]  /*04f0*/  HFMA2.MMA R13, -RZ, RZ, 0.389892578125, 0.0002090930938720703125 ;  /* 0x363d0adaff0d7435 */ /* 0x000fc600000001ff */
        /* <DEDUP_REMOVED lines=24> */
.L_x_1175:
[----:B------:R-:W-:Y:S05]  /*0680*/  BSYNC B0 ;  /* 0x0000000000007941 */ /* 0x000fea0003800000 */
.L_x_1174:
        /* <DEDUP_REMOVED lines=29> */
.L_x_1177:
[----:B------:R-:W-:Y:S05]  /*0860*/  BSYNC B0 ;  /* 0x0000000000007941 */ /* 0x000fea0003800000 */
.L_x_1176:
        /* <DEDUP_REMOVED lines=29> */
.L_x_1179:
[----:B------:R-:W-:Y:S05]  /*0a40*/  BSYNC B0 ;  /* 0x0000000000007941 */ /* 0x000fea0003800000 */
.L_x_1178:
[----:B-----5:R0:W-:Y:S01]  /*0a50*/  @!P0 STG.E.U16 [R2.64], R9 ;  /* 0x0000000902008986 */ /* 0x0201e2000c101504 */
[----:B------:R-:W-:Y:S01]  /*0a60*/  BSSY B0, `(.L_x_1180) ;  /* 0x000000d000007945 */ /* 0x000fe20003800000 */
[----:B------:R-:W-:Y:S05]  /*0a70*/  @P4 BRA `(.L_x_1181) ;  /* 0x000000b000004947 */ /* 0x000fea0003800000 */
[----:B0-----:R-:W-:Y:S01]  /*0a80*/  IMAD R2, R0, 0x200, R5 ;  /* 0x0000020000027824 */ /* 0x001fe200078e0205 */
[----:B------:R-:W-:Y:S02]  /*0a90*/  IADD3 R5, R5, 0x80, RZ ;  /* 0x0000008005057810 */ /* 0x000fe40007ffe0ff */
[----:B------:R-:W-:Y:S02]  /*0aa0*/  MOV R9, 0x2 ;  /* 0x0000000200097802 */ /* 0x000fe40000000f00 */
[----:B------:R-:W-:Y:S02]  /*0ab0*/  ISETP.GE.AND P0, PT, R5, R4, PT ;  /* 0x000000040500720c */ /* 0x000fe40003f06270 */
[----:B------:R-:W-:Y:S01]  /*0ac0*/  PRMT R10, R7, 0x7610, R10 ;  /* 0x00007610070a7816 */ /* 0x000fe2000000000a */
[----:B------:R-:W-:-:S05]  /*0ad0*/  IMAD.WIDE.U32 R2, R2, R9, c[0x0][0x168] ;  /* 0x00005a0002027625 */ /* 0x000fca00078e0009 */
[----:B------:R0:W-:Y:S05]  /*0ae0*/  STG.E.U16 [R2.64], R8 ;  /* 0x0000000802007986 */ /* 0x0001ea000c101504 */
[----:B------:R-:W-:Y:S02]  /*0af0*/  @!P0 LEA R6, R0, R5, 0x9 ;  /* 0x0000000500068211 */ /* 0x000fe400078e48ff */
[----:B------:R-:W-:-:S03]  /*0b00*/  @!P0 IADD3 R5, R5, 0x80, RZ ;  /* 0x0000008005058810 */ /* 0x000fc60007ffe0ff */
[----:B------:R-:W-:-:S05]  /*0b10*/  @!P0 IMAD.WIDE.U32 R6, R6, R9, c[0x0][0x168] ;  /* 0x00005a0006068625 */ /* 0x000fca00078e0009 */
[----:B------:R0:W-:Y:S02]  /*0b20*/  @!P0 STG.E.U16 [R6.64], R10 ;  /* 0x0000000a06008986 */ /* 0x0001e4000c101504 */
.L_x_1181:
[----:B------:R-:W-:Y:S05]  /*0b30*/  BSYNC B0 ;  /* 0x0000000000007941 */ /* 0x000fea0003800000 */
.L_x_1180:
[----:B------:R-:W-:-:S13]  /*0b40*/  ISETP.GE.AND P0, PT, R5, R4, PT ;  /* 0x000000040500720c */ /* 0x000fda0003f06270 */
[----:B------:R-:W-:Y:S05]  /*0b50*/  @P0 EXIT ;  /* 0x000000000000094d */ /* 0x000fea0003800000 */
[----:B0-----:R-:W-:Y:S01]  /*0b60*/  HFMA2.MMA R3, -RZ, RZ, 0, 1.1920928955078125e-07 ;  /* 0x00000002ff037435 */ /* 0x001fe200000001ff */
[----:B------:R-:W-:-:S09]  /*0b70*/  LEA R2, R0, R5, 0x9 ;  /* 0x0000000500027211 */ /* 0x000fd200078e48ff */
[----:B------:R-:W-:-:S05]  /*0b80*/  IMAD.WIDE.U32 R2, R2, R3, c[0x0][0x168] ;  /* 0x00005a0002027625 */ /* 0x000fca00078e0003 */
[----:B------:R-:W-:Y:S01]  /*0b90*/  STG.E.U16 [R2.64], R13 ;  /* 0x0000000d02007986 */ /* 0x000fe2000c101504 */
[----:B------:R-:W-:Y:S05]  /*0ba0*/  EXIT ;  /* 0x000000000000794d */ /* 0x000fea0003800000 */
.L_x_1182:
        /* <DEDUP_REMOVED lines=13> */
.L_x_2695:


//--------------------- .text._ZN2at6native29vectorized_elementwise_kernelILi2EZZZNS0_16sinh_kernel_cudaERNS_18TensorIteratorBaseEENKUlvE0_clEvENKUlvE1_clEvEUlN3c104HalfEE_St5arrayIPcLm2EEEEviT0_T1_ --------------------------
	.section	.text._ZN2at6native29vectorized_elementwise_kernelILi2EZZZNS0_16sinh_kernel_cudaERNS_18TensorIteratorBaseEENKUlvE0_clEvENKUlvE1_clEvEUlN3c104HalfEE_St5arrayIPcLm2EEEEviT0_T1_,"ax",@progbits
	.sectioninfo	@"SHI_REGISTERS=31"
	.align	128
        .global         _ZN2at6native29vectorized_elementwise_kernelILi2EZZZNS0_16sinh_kernel_cudaERNS_18TensorIteratorBaseEENKUlvE0_clEvENKUlvE1_clEvEUlN3c104HalfEE_St5arrayIPcLm2EEEEviT0_T1_
        .type           _ZN2at6native29vectorized_elementwise_kernelILi2EZZZNS0_16sinh_kernel_cudaERNS_18TensorIteratorBaseEENKUlvE0_clEvENKUlvE1_clEvEUlN3c104HalfEE_St5arrayIPcLm2EEEEviT0_T1_,@function
        .size           _ZN2at6native29vectorized_elementwise_kernelILi2EZZZNS0_16sinh_kernel_cudaERNS_18TensorIteratorBaseEENKUlvE0_clEvENKUlvE1_clEvEUlN3c104HalfEE_St5arrayIPcLm2EEEEviT0_T1_,(.L_x_2696 - _ZN2at6native29vectorized_elementwise_kernelILi2EZZZNS0_16sinh_kernel_cudaERNS_18TensorIteratorBaseEENKUlvE0_clEvENKUlvE1_clEvEUlN3c104HalfEE_St5arrayIPcLm2EEEEviT0_T1_)
        .other          _ZN2at6native29vectorized_elementwise_kernelILi2EZZZNS0_16sinh_kernel_cudaERNS_18TensorIteratorBaseEENKUlvE0_clEvENKUlvE1_clEvEUlN3c104HalfEE_St5arrayIPcLm2EEEEviT0_T1_,@"STO_CUDA_ENTRY STV_DEFAULT"
_ZN2at6native29vectorized_elementwise_kernelILi2EZZZNS0_16sinh_kernel_cudaERNS_18TensorIteratorBaseEENKUlvE0_clEvENKUlvE1_clEvEUlN3c104HalfEE_St5arrayIPcLm2EEEEviT0_T1_:
.text._ZN2at6native29vectorized_elementwise_kernelILi2EZZZNS0_16sinh_kernel_cudaERNS_18TensorIteratorBaseEENKUlvE0_clEvENKUlvE1_clEvEUlN3c104HalfEE_St5arrayIPcLm2EEEEviT0_T1_:
        /* <DEDUP_REMOVED lines=12> */
[----:B------:R-:W3:Y:S04]  /*00c0*/  LDG.E R15, [R8.64+0x200] ;  /* 0x00020004080f7981 */ /* 0x000ee8000c1e1900 */
[----:B------:R0:W4:Y:S04]  /*00d0*/  LDG.E R6, [R8.64+0x400] ;  /* 0x0004000408067981 */ /* 0x000128000c1e1900 */
[----:B------:R0:W5:Y:S01]  /*00e0*/  LDG.E R12, [R8.64+0x600] ;  /* 0x00060004080c7981 */ /* 0x000162000c1e1900 */
[----:B------:R-:W-:Y:S01]  /*00f0*/  MOV R14, 0x42fc0000 ;  /* 0x42fc0000000e7802 */ /* 0x000fe20000000f00 */
[----:B--2---:R-:W-:-:S02]  /*0100*/  HADD2.F32 R11, -RZ, R13.H0_H0 ;  /* 0x2000000dff0b7230 */ /* 0x004fc40000004100 */
[----:B------:R-:W-:Y:S02]  /*0110*/  HADD2.F32 R13, -RZ, R13.H1_H1 ;  /* 0x3000000dff0d7230 */ /* 0x000fe40000004100 */
[--C-:B---3--:R-:W-:Y:S01]  /*0120*/  HADD2.F32 R10, -RZ, R15.reuse.H0_H0 ;  /* 0x2000000fff0a7230 */ /* 0x108fe20000004100 */
[----:B------:R-:W-:Y:S01]  /*0130*/  FMUL.FTZ R2, |R11|, 1.4426950216293334961 ;  /* 0x3fb8aa3b0b027820 */ /* 0x000fe20000410200 */
[----:B0-----:R-:W-:Y:S01]  /*0140*/  HADD2.F32 R9, -RZ, R15.H1_H1 ;  /* 0x3000000fff097230 */ /* 0x001fe20000004100 */
[----:B------:R-:W-:Y:S02]  /*0150*/  FMUL.FTZ R7, |R13|, 1.4426950216293334961 ;  /* 0x3fb8aa3b0d077820 */ /* 0x000fe40000410200 */
[----:B------:R-:W0:Y:S01]  /*0160*/  FRND.TRUNC R5, R2 ;  /* 0x0000000200057307 */ /* 0x000e22000020d000 */
[----:B------:R-:W-:Y:S02]  /*0170*/  FMUL.FTZ R19, |R10|, 1.4426950216293334961 ;  /* 0x3fb8aa3b0a137820 */ /* 0x000fe40000410200 */
[----:B------:R-:W-:-:S02]  /*0180*/  FMUL.FTZ R23, R11, R11 ;  /* 0x0000000b0b177220 */ /* 0x000fc40000410000 */
        /* <DEDUP_REMOVED lines=13> */
[----:B------:R-:W-:Y:S01]  /*0260*/  FMUL.FTZ R2, R5, 1.4426950216293334961 ;  /* 0x3fb8aa3b05027820 */ /* 0x000fe20000410000 */
[----:B------:R-:W-:Y:S01]  /*0270*/  LOP3.LUT R26, R14, 0x80000000, R19, 0xb8, !PT ;  /* 0x800000000e1a7812 */ /* 0x000fe200078eb813 */
[----:B------:R-:W-:Y:S01]  /*0280*/  FFMA.FTZ R7, R8, -0.69314718246459960938, |R13| ;  /* 0xbf31721808077823 */ /* 0x000fe2000001040d */
[----:B------:R-:W-:Y:S01]  /*0290*/  SHF.L.U32 R16, R16, 0x17, RZ ;  /* 0x0000001710107819 */ /* 0x000fe200000006ff */
[----:B------:R-:W0:Y:S01]  /*02a0*/  MUFU.EX2 R15, R2 ;  /* 0x00000002000f7308 */ /* 0x000e220000000800 */
[----:B------:R-:W-:Y:S01]  /*02b0*/  FMUL.FTZ R5, |R9|, 1.4426950216293334961 ;  /* 0x3fb8aa3b09057820 */ /* 0x000fe20000410200 */
[----:B------:R-:W-:Y:S01]  /*02c0*/  FSEL R19, R26, R19, P0 ;  /* 0x000000131a137208 */ /* 0x000fe20000000000 */
[----:B------:R-:W-:Y:S01]  /*02d0*/  FFMA.FTZ R7, R8, 1.9046542121259335545e-09, R7 ;  /* 0x3102e30808077823 */ /* 0x000fe20000010007 */
[----:B------:R-:W-:-:S03]  /*02e0*/  FSETP.GE.FTZ.AND P0, PT, |R11|, 1, PT ;  /* 0x3f8000000b00780b */ /* 0x000fc60003f16200 */
[----:B------:R-:W-:Y:S01]  /*02f0*/  FMUL.FTZ R18, R7, 1.4426950216293334961 ;  /* 0x3fb8aa3b07127820 */ /* 0x000fe20000410000 */
[--C-:B----4-:R-:W-:Y:S01]  /*0300*/  HADD2.F32 R7, -RZ, R6.reuse.H0_H0 ;  /* 0x20000006ff077230 */ /* 0x110fe20000004100 */
[----:B------:R-:W1:Y:S01]  /*0310*/  FRND.TRUNC R5, R5 ;  /* 0x0000000500057307 */ /* 0x000e62000020d000 */
[----:B------:R-:W-:-:S03]  /*0320*/  HADD2.F32 R6, -RZ, R6.H1_H1 ;  /* 0x30000006ff067230 */ /* 0x000fc60000004100 */
[----:B------:R-:W-:Y:S02]  /*0330*/  FMUL.FTZ R24, |R7|, 1.4426950216293334961 ;  /* 0x3fb8aa3b07187820 */ /* 0x000fe40000410200 */
[----:B------:R-:W-:Y:S02]  /*0340*/  FMUL.FTZ R25, |R6|, 1.4426950216293334961 ;  /* 0x3fb8aa3b06197820 */ /* 0x000fe40000410200 */
[----:B------:R-:W2:Y:S01]  /*0350*/  MUFU.EX2 R21, R18 ;  /* 0x0000001200157308 */ /* 0x000ea20000000800 */
[----:B0-----:R-:W-:Y:S02]  /*0360*/  FMUL.FTZ R2, R16, R15 ;  /* 0x0000000f10027220 */ /* 0x001fe40000410000 */
[----:B------:R-:W-:Y:S01]  /*0370*/  FADD.FTZ R16, R8, 12583037 ;  /* 0x4b40007d08107421 */ /* 0x000fe20000010000 */
[----:B------:R-:W-:-:S04]  /*0380*/  HFMA2.MMA R8, -RZ, RZ, 0.389892578125, 0.0002090930938720703125 ;  /* 0x363d0adaff087435 */ /* 0x000fc800000001ff */
[----:B------:R-:W-:Y:S01]  /*0390*/  SHF.L.U32 R16, R16, 0x17, RZ ;  /* 0x0000001710107819 */ /* 0x000fe200000006ff */
[----:B------:R-:W0:Y:S01]  /*03a0*/  MUFU.RCP R18, R2 ;  /* 0x0000000200127308 */ /* 0x000e220000001000 */
[----:B-1----:R-:W-:-:S04]  /*03b0*/  FSETP.GT.FTZ.AND P1, PT, |R5|, 126, PT ;  /* 0x42fc00000500780b */ /* 0x002fc80003f34200 */
[-C--:B------:R-:W-:Y:S02]  /*03c0*/  FFMA.FTZ R20, R23, R8.reuse, 0.00019836159481201320887 ;  /* 0x394fff4917147423 */ /* 0x080fe40000010008 */
[----:B------:R-:W-:Y:S01]  /*03d0*/  FFMA.FTZ R22, R17, R8, 0.00019836159481201320887 ;  /* 0x394fff4911167423 */ /* 0x000fe20000010008 */
[----:B------:R1:W3:Y:S01]  /*03e0*/  FRND.TRUNC R15, R24 ;  /* 0x00000018000f7307 */ /* 0x0002e2000020d000 */
[----:B--2---:R-:W-:Y:S02]  /*03f0*/  FMUL.FTZ R16, R16, R21 ;  /* 0x0000001510107220 */ /* 0x004fe40000410000 */
[----:B------:R-:W-:Y:S02]  /*0400*/  FFMA.FTZ R20, R23, R20, 0.0083333496004343032837 ;  /* 0x3c08889a17147423 */ /* 0x000fe40000010014 */
[----:B------:R-:W-:Y:S02]  /*0410*/  FFMA.FTZ R22, R17, R22, 0.0083333496004343032837 ;  /* 0x3c08889a11167423 */ /* 0x000fe40000010016 */
[----:B------:R-:W-:Y:S01]  /*0420*/  FFMA.FTZ R20, R23, R20, 0.16666667163372039795 ;  /* 0x3e2aaaab17147423 */ /* 0x000fe20000010014 */
[----:B------:R-:W2:Y:S01]  /*0430*/  MUFU.RCP R21, R16 ;  /* 0x0000001000157308 */ /* 0x000ea20000001000 */
[----:B-1----:R-:W-:-:S02]  /*0440*/  FFMA.FTZ R24, R17, R22, 0.16666667163372039795 ;  /* 0x3e2aaaab11187423 */ /* 0x002fc40000010016 */
[----:B------:R-:W-:Y:S02]  /*0450*/  FMUL.FTZ R22, R23, R20 ;  /* 0x0000001417167220 */ /* 0x000fe40000410000 */
[----:B------:R-:W-:Y:S02]  /*0460*/  FMUL.FTZ R20, R17, R24 ;  /* 0x0000001811147220 */ /* 0x000fe40000410000 */
[C---:B------:R-:W-:Y:S01]  /*0470*/  FFMA.FTZ R24, R19.reuse, -0.69314718246459960938, |R10| ;  /* 0xbf31721813187823 */ /* 0x040fe2000001040a */
[----:B------:R1:W-:Y:S01]  /*0480*/  FRND.TRUNC R17, R25 ;  /* 0x0000001900117307 */ /* 0x0003e2000020d000 */
[----:B0-----:R-:W-:Y:S01]  /*0490*/  FMUL.FTZ R23, R18, -0.125 ;  /* 0xbe00000012177820 */ /* 0x001fe20000410000 */
[C---:B------:R-:W-:Y:S01]  /*04a0*/  LOP3.LUT R18, R14.reuse, 0x80000000, R5, 0xb8, !PT ;  /* 0x800000000e127812 */ /* 0x040fe200078eb805 */
[----:B------:R-:W-:Y:S01]  /*04b0*/  FFMA.FTZ R24, R19, 1.9046542121259335545e-09, R24 ;  /* 0x3102e30813187823 */ /* 0x000fe20000010018 */
[----:B---3--:R-:W-:Y:S01]  /*04c0*/  LOP3.LUT R28, R14, 0x80000000, R15, 0xb8, !PT ;  /* 0x800000000e1c7812 */ /* 0x008fe200078eb80f */
[----:B------:R-:W-:Y:S01]  /*04d0*/  FFMA.FTZ R2, R2, 2, R23 ;  /* 0x4000000002027823 */ /* 0x000fe20000010017 */
[----:B------:R-:W-:Y:S01]  /*04e0*/  FSEL R18, R18, R5, P1 ;  /* 0x0000000512127208 */ /* 0x000fe20000800000 */
[----:B------:R-:W-:Y:S01]  /*04f0*/  FMUL.FTZ R23, R24, 1.4426950216293334961 ;  /* 0x3fb8aa3b18177820 */ /* 0x000fe20000410000 */
[----:B------:R-:W-:Y:S01]  /*0500*/  FSETP.GE.FTZ.AND P1, PT, |R13|, 1, PT ;  /* 0x3f8000000d00780b */ /* 0x000fe20003f36200 */
[----:B--2---:R-:W-:Y:S01]  /*0510*/  FMUL.FTZ R21, R21, -0.125 ;  /* 0xbe00000015157820 */ /* 0x004fe20000410000 */
[----:B------:R-:W-:Y:S01]  /*0520*/  LOP3.LUT R2, R2, 0x80000000, R11, 0xb8, !PT ;  /* 0x8000000002027812 */ /* 0x000fe200078eb80b */
[----:B-1----:R-:W-:Y:S01]  /*0530*/  FMUL.FTZ R25, R10, R10 ;  /* 0x0000000a0a197220 */ /* 0x002fe20000410000 */
[--C-:B-----5:R-:W-:Y:S01]  /*0540*/  HADD2.F32 R5, -RZ, R12.reuse.H0_H0 ;  /* 0x2000000cff057230 */ /* 0x120fe20000004100 */
[----:B------:R-:W0:Y:S01]  /*0550*/  MUFU.EX2 R23, R23 ;  /* 0x0000001700177308 */ /* 0x000e220000000800 */
[----:B------:R-:W-:Y:S01]  /*0560*/  FFMA.FTZ R16, R16, 2, R21 ;  /* 0x4000000010107823 */ /* 0x000fe20000010015 */
[----:B------:R-:W-:Y:S01]  /*0570*/  HADD2.F32 R12, -RZ, R12.H1_H1 ;  /* 0x3000000cff0c7230 */ /* 0x000fe20000004100 */
[----:B------:R-:W-:Y:S01]  /*0580*/  @!P0 FFMA.FTZ R2, R11, R22, R11 ;  /* 0x000000160b028223 */ /* 0x000fe2000001000b */
[----:B------:R-:W-:Y:S01]  /*0590*/  FSETP.GT.FTZ.AND P0, PT, |R15|, 126, PT ;  /* 0x42fc00000f00780b */ /* 0x000fe20003f14200 */
[----:B------:R-:W-:Y:S01]  /*05a0*/  FFMA.FTZ R27, R18, -0.69314718246459960938, |R9| ;  /* 0xbf317218121b7823 */ /* 0x000fe20000010409 */
[----:B------:R-:W-:Y:S01]  /*05b0*/  LOP3.LUT R11, R16, 0x80000000, R13, 0xb8, !PT ;  /* 0x80000000100b7812 */ /* 0x000fe200078eb80d */
[----:B------:R-:W-:Y:S01]  /*05c0*/  FFMA.FTZ R16, R25, R8, 0.00019836159481201320887 ;  /* 0x394fff4919107423 */ /* 0x000fe20000010008 */
[----:B------:R-:W-:Y:S01]  /*05d0*/  FSETP.GE.FTZ.AND P2, PT, |R5|, 1, PT ;  /* 0x3f8000000500780b */ /* 0x000fe20003f56200 */
[----:B------:R-:W-:Y:S01]  /*05e0*/  FADD.FTZ R19, R19, 12583037 ;  /* 0x4b40007d13137421 */ /* 0x000fe20000010000 */
[----:B------:R-:W-:Y:S01]  /*05f0*/  FSETP.GE.FTZ.AND P3, PT, |R12|, 1, PT ;  /* 0x3f8000000c00780b */ /* 0x000fe20003f76200 */
[----:B------:R-:W-:-:S02]  /*0600*/  FFMA.FTZ R27, R18, 1.9046542121259335545e-09, R27 ;  /* 0x3102e308121b7823 */ /* 0x000fc4000001001b */
[----:B------:R-:W-:Y:S01]  /*0610*/  FFMA.FTZ R22, R25, R16, 0.0083333496004343032837 ;  /* 0x3c08889a19167423 */ /* 0x000fe20000010010 */
[----:B------:R-:W-:Y:S01]  /*0620*/  SHF.L.U32 R16, R19, 0x17, RZ ;  /* 0x0000001713107819 */ /* 0x000fe200000006ff */
[----:B------:R-:W-:Y:S02]  /*0630*/  FMUL.FTZ R24, R27, 1.4426950216293334961 ;  /* 0x3fb8aa3b1b187820 */ /* 0x000fe40000410000 */
[----:B------:R-:W-:Y:S02]  /*0640*/  FMUL.FTZ R27, R9, R9 ;  /* 0x00000009091b7220 */ /* 0x000fe40000410000 */
[----:B------:R-:W-:Y:S02]  /*0650*/  FFMA.FTZ R22, R25, R22, 0.16666667163372039795 ;  /* 0x3e2aaaab19167423 */ /* 0x000fe40000010016 */
[----:B------:R-:W-:Y:S01]  /*0660*/  @!P1 FFMA.FTZ R11, R13, R20, R13 ;  /* 0x000000140d0b9223 */ /* 0x000fe2000001000d */
[----:B------:R-:W-:Y:S01]  /*0670*/  FSETP.GE.FTZ.AND P1, PT, |R9|, 1, PT ;  /* 0x3f8000000900780b */ /* 0x000fe20003f36200 */
[----:B0-----:R-:W-:Y:S01]  /*0680*/  FMUL.FTZ R19, R16, R23 ;  /* 0x0000001710137220 */ /* 0x001fe20000410000 */
[----:B------:R0:W1:Y:S01]  /*0690*/  MUFU.EX2 R20, R24 ;  /* 0x0000001800147308 */ /* 0x0000620000000800 */
[----:B------:R-:W-:Y:S01]  /*06a0*/  FMUL.FTZ R21, |R5|, 1.4426950216293334961 ;  /* 0x3fb8aa3b05157820 */ /* 0x000fe20000410200 */
[----:B------:R-:W-:Y:S01]  /*06b0*/  F2FP.PACK_AB R11, R11, R2 ;  /* 0x000000020b0b723e */ /* 0x000fe200000000ff */
[----:B------:R-:W-:-:S02]  /*06c0*/  FFMA.FTZ R16, R27, R8, 0.00019836159481201320887 ;  /* 0x394fff491b107423 */ /* 0x000fc40000010008 */
[----:B------:R-:W-:Y:S02]  /*06d0*/  FMUL.FTZ R13, R25, R22 ;  /* 0x00000016190d7220 */ /* 0x000fe40000410000 */
[----:B------:R-:W-:Y:S01]  /*06e0*/  FMUL.FTZ R23, |R12|, 1.4426950216293334961 ;  /* 0x3fb8aa3b0c177820 */ /* 0x000fe20000410200 */
[----:B------:R-:W2:Y:S01]  /*06f0*/  MUFU.RCP R22, R19 ;  /* 0x0000001300167308 */ /* 0x000ea20000001000 */
[C---:B------:R-:W-:Y:S01]  /*0700*/  FFMA.FTZ R26, R27.reuse, R16, 0.0083333496004343032837 ;  /* 0x3c08889a1b1a7423 */ /* 0x040fe20000010010 */
[----:B0-----:R-:W-:Y:S01]  /*0710*/  LOP3.LUT R24, R14, 0x80000000, R17, 0xb8, !PT ;  /* 0x800000000e187812 */ /* 0x001fe200078eb811 */
[----:B------:R-:W-:Y:S01]  /*0720*/  FADD.FTZ R16, R18, 12583037 ;  /* 0x4b40007d12107421 */ /* 0x000fe20000010000 */
[----:B------:R-:W-:Y:S01]  /*0730*/  FSEL R18, R28, R15, P0 ;  /* 0x0000000f1c127208 */ /* 0x000fe20000000000 */
[----:B------:R-:W-:Y:S01]  /*0740*/  FFMA.FTZ R26, R27, R26, 0.16666667163372039795 ;  /* 0x3e2aaaab1b1a7423 */ /* 0x000fe2000001001a */
[----:B------:R-:W-:Y:S02]  /*0750*/  FSETP.GT.FTZ.AND P0, PT, |R17|, 126, PT ;  /* 0x42fc00001100780b */ /* 0x000fe40003f14200 */
[----:B------:R-:W0:Y:S01]  /*0760*/  FRND.TRUNC R21, R21 ;  /* 0x0000001500157307 */ /* 0x000e22000020d000 */
[----:B------:R-:W-:Y:S01]  /*0770*/  SHF.L.U32 R15, R16, 0x17, RZ ;  /* 0x00000017100f7819 */ /* 0x000fe200000006ff */
[----:B------:R-:W-:Y:S01]  /*0780*/  FMUL.FTZ R16, R27, R26 ;  /* 0x0000001a1b107220 */ /* 0x000fe20000410000 */
[----:B------:R-:W-:Y:S01]  /*0790*/  FSEL R17, R24, R17, P0 ;  /* 0x0000001118117208 */ /* 0x000fe20000000000 */
[----:B------:R-:W-:-:S02]  /*07a0*/  FFMA.FTZ R27, R18, -0.69314718246459960938, |R7| ;  /* 0xbf317218121b7823 */ /* 0x000fc40000010407 */
[----:B-1----:R-:W-:Y:S02]  /*07b0*/  FMUL.FTZ R15, R15, R20 ;  /* 0x000000140f0f7220 */ /* 0x002fe40000410000 */
[----:B------:R-:W1:Y:S01]  /*07c0*/  FRND.TRUNC R23, R23 ;  /* 0x0000001700177307 */ /* 0x000e62000020d000 */
[----:B--2---:R-:W-:Y:S02]  /*07d0*/  FMUL.FTZ R20, R22, -0.125 ;  /* 0xbe00000016147820 */ /* 0x004fe40000410000 */
[C---:B------:R-:W-:Y:S02]  /*07e0*/  FFMA.FTZ R27, R18.reuse, 1.9046542121259335545e-09, R27 ;  /* 0x3102e308121b7823 */ /* 0x040fe4000001001b */
[----:B------:R-:W-:Y:S02]  /*07f0*/  FFMA.FTZ R25, R19, 2, R20 ;  /* 0x4000000013197823 */ /* 0x000fe40000010014 */
[----:B------:R-:W-:Y:S01]  /*0800*/  FADD.FTZ R18, R18, 12583037 ;  /* 0x4b40007d12127421 */ /* 0x000fe20000010000 */
[----:B------:R-:W2:Y:S01]  /*0810*/  MUFU.RCP R22, R15 ;  /* 0x0000000f00167308 */ /* 0x000ea20000001000 */
[----:B0-----:R-:W-:-:S02]  /*0820*/  FSETP.GT.FTZ.AND P0, PT, |R21|, 126, PT ;  /* 0x42fc00001500780b */ /* 0x001fc40003f14200 */
[----:B------:R-:W-:-:S04]  /*0830*/  LOP3.LUT R24, R14, 0x80000000, R21, 0xb8, !PT ;  /* 0x800000000e187812 */ /* 0x000fc800078eb815 */
[----:B------:R-:W-:Y:S01]  /*0840*/  FSEL R20, R24, R21, P0 ;  /* 0x0000001518147208 */ /* 0x000fe20000000000 */
[----:B------:R-:W-:Y:S01]  /*0850*/  FMUL.FTZ R24, R27, 1.4426950216293334961 ;  /* 0x3fb8aa3b1b187820 */ /* 0x000fe20000410000 */
[----:B-1----:R-:W-:Y:S01]  /*0860*/  LOP3.LUT R26, R14, 0x80000000, R23, 0xb8, !PT ;  /* 0x800000000e1a7812 */ /* 0x002fe200078eb817 */
[----:B------:R-:W-:Y:S01]  /*0870*/  FFMA.FTZ R14, R17, -0.69314718246459960938, |R6| ;  /* 0xbf317218110e7823 */ /* 0x000fe20000010406 */
[----:B------:R-:W-:Y:S01]  /*0880*/  FSETP.GT.FTZ.AND P0, PT, |R23|, 126, PT ;  /* 0x42fc00001700780b */ /* 0x000fe20003f14200 */
[----:B------:R-:W-:Y:S02]  /*0890*/  FFMA.FTZ R21, R20, -0.69314718246459960938, |R5| ;  /* 0xbf31721814157823 */ /* 0x000fe40000010405 */
[----:B------:R-:W-:Y:S01]  /*08a0*/  FFMA.FTZ R14, R17, 1.9046542121259335545e-09, R14 ;  /* 0x3102e308110e7823 */ /* 0x000fe2000001000e */
[----:B------:R-:W-:Y:S01]  /*08b0*/  FSEL R19, R26, R23, P0 ;  /* 0x000000171a137208 */ /* 0x000fe20000000000 */
[----:B------:R-:W-:Y:S01]  /*08c0*/  FFMA.FTZ R21, R20, 1.9046542121259335545e-09, R21 ;  /* 0x3102e30814157823 */ /* 0x000fe20000010015 */
[----:B------:R-:W-:Y:S01]  /*08d0*/  FSETP.GE.FTZ.AND P0, PT, |R10|, 1, PT ;  /* 0x3f8000000a00780b */ /* 0x000fe20003f16200 */
[----:B------:R-:W-:Y:S01]  /*08e0*/  FMUL.FTZ R23, R14, 1.4426950216293334961 ;  /* 0x3fb8aa3b0e177820 */ /* 0x000fe20000410000 */
[----:B------:R-:W-:Y:S01]  /*08f0*/  MUFU.EX2 R24, R24 ;  /* 0x0000001800187308 */ /* 0x000fe20000000800 */
[----:B--2---:R-:W-:-:S02]  /*0900*/  FMUL.FTZ R14, R22, -0.125 ;  /* 0xbe000000160e7820 */ /* 0x004fc40000410000 */
[----:B------:R-:W-:Y:S02]  /*0910*/  FFMA.FTZ R26, R19, -0.69314718246459960938, |R12| ;  /* 0xbf317218131a7823 */ /* 0x000fe4000001040c */
[----:B------:R-:W-:Y:S01]  /*0920*/  FFMA.FTZ R14, R15, 2, R14 ;  /* 0x400000000f0e7823 */ /* 0x000fe2000001000e */
[----:B------:R-:W-:Y:S01]  /*0930*/  LOP3.LUT R15, R25, 0x80000000, R10, 0xb8, !PT ;  /* 0x80000000190f7812 */ /* 0x000fe200078eb80a */
[----:B------:R-:W-:Y:S01]  /*0940*/  FMUL.FTZ R21, R21, 1.4426950216293334961 ;  /* 0x3fb8aa3b15157820 */ /* 0x000fe20000410000 */
[----:B------:R0:W1:Y:S01]  /*0950*/  MUFU.EX2 R22, R23 ;  /* 0x0000001700167308 */ /* 0x0000620000000800 */
[----:B------:R-:W-:Y:S01]  /*0960*/  FADD.FTZ R25, R17, 12583037 ;  /* 0x4b40007d11197421 */ /* 0x000fe20000010000 */
[----:B------:R-:W-:Y:S01]  /*0970*/  LOP3.LUT R14, R14, 0x80000000, R9, 0xb8, !PT ;  /* 0x800000000e0e7812 */ /* 0x000fe200078eb809 */
[----:B------:R-:W-:Y:S02]  /*0980*/  FFMA.FTZ R26, R19, 1.9046542121259335545e-09, R26 ;  /* 0x3102e308131a7823 */ /* 0x000fe4000001001a */
[----:B------:R-:W-:Y:S01]  /*0990*/  FADD.FTZ R20, R20, 12583037 ;  /* 0x4b40007d14147421 */ /* 0x000fe20000010000 */
[----:B------:R-:W-:Y:S01]  /*09a0*/  SHF.L.U32 R25, R25, 0x17, RZ ;  /* 0x0000001719197819 */ /* 0x000fe200000006ff */
[----:B------:R-:W-:Y:S01]  /*09b0*/  FMUL.FTZ R26, R26, 1.4426950216293334961 ;  /* 0x3fb8aa3b1a1a7820 */ /* 0x000fe20000410000 */
[----:B------:R-:W2:Y:S01]  /*09c0*/  MUFU.EX2 R21, R21 ;  /* 0x0000001500157308 */ /* 0x000ea20000000800 */
[----:B0-----:R-:W-:Y:S01]  /*09d0*/  SHF.L.U32 R23, R18, 0x17, RZ ;  /* 0x0000001712177819 */ /* 0x001fe200000006ff */
[----:B------:R-:W-:Y:S01]  /*09e0*/  @!P0 FFMA.FTZ R15, R10, R13, R10 ;  /* 0x0000000d0a0f8223 */ /* 0x000fe2000001000a */
[C---:B------:R-:W-:Y:S01]  /*09f0*/  FSETP.GE.FTZ.AND P0, PT, |R7|.reuse, 1, PT ;  /* 0x3f8000000700780b */ /* 0x040fe20003f16200 */
[----:B------:R-:W-:-:S02]  /*0a00*/  FMUL.FTZ R13, R7, R7 ;  /* 0x00000007070d7220 */ /* 0x000fc40000410000 */
[----:B------:R-:W-:Y:S02]  /*0a10*/  FADD.FTZ R19, R19, 12583037 ;  /* 0x4b40007d13137421 */ /* 0x000fe40000010000 */
[----:B------:R0:W3:Y:S01]  /*0a20*/  MUFU.EX2 R18, R26 ;  /* 0x0000001a00127308 */ /* 0x0000e20000000800 */
[----:B-1----:R-:W-:Y:S02]  /*0a30*/  FMUL.FTZ R22, R25, R22 ;  /* 0x0000001619167220 */ /* 0x002fe40000410000 */
[----:B------:R-:W-:Y:S01]  /*0a40*/  @!P1 FFMA.FTZ R14, R9, R16, R9 ;  /* 0x00000010090e9223 */ /* 0x000fe20000010009 */
[----:B------:R-:W-:Y:S01]  /*0a50*/  FSETP.GE.FTZ.AND P1, PT, |R6|, 1, PT ;  /* 0x3f8000000600780b */ /* 0x000fe20003f36200 */
[----:B------:R-:W-:Y:S01]  /*0a60*/  FMUL.FTZ R10, R23, R24 ;  /* 0x00000018170a7220 */ /* 0x000fe20000410000 */
[----:B------:R-:W-:Y:S01]  /*0a70*/  SHF.L.U32 R23, R19, 0x17, RZ ;  /* 0x0000001713177819 */ /* 0x000fe200000006ff */
[----:B------:R-:W-:Y:S01]  /*0a80*/  FFMA.FTZ R16, R13, R8, 0.00019836159481201320887 ;  /* 0x394fff490d107423 */ /* 0x000fe20000010008 */
[----:B------:R-:W-:Y:S01]  /*0a90*/  F2FP.PACK_AB R15, R14, R15 ;  /* 0x0000000f0e0f723e */ /* 0x000fe200000000ff */
[----:B------:R-:W-:Y:S01]  /*0aa0*/  FMUL.FTZ R19, R5, R5 ;  /* 0x0000000505137220 */ /* 0x000fe20000410000 */
[----:B0-----:R-:W-:Y:S01]  /*0ab0*/  SHF.L.U32 R26, R20, 0x17, RZ ;  /* 0x00000017141a7819 */ /* 0x001fe200000006ff */
[----:B------:R-:W-:Y:S01]  /*0ac0*/  FFMA.FTZ R16, R13, R16, 0.0083333496004343032837 ;  /* 0x3c08889a0d107423 */ /* 0x000fe20000010010 */
[----:B------:R-:W0:Y:S01]  /*0ad0*/  MUFU.RCP R20, R22 ;  /* 0x0000001600147308 */ /* 0x000e220000001000 */
[----:B------:R-:W-:-:S02]  /*0ae0*/  FMUL.FTZ R17, R6, R6 ;  /* 0x0000000606117220 */ /* 0x000fc40000410000 */
[----:B--2---:R-:W-:Y:S02]  /*0af0*/  FMUL.FTZ R21, R26, R21 ;  /* 0x000000151a157220 */ /* 0x004fe40000410000 */
[----:B------:R-:W-:Y:S02]  /*0b00*/  FFMA.FTZ R26, R19, R8, 0.00019836159481201320887 ;  /* 0x394fff49131a7423 */ /* 0x000fe40000010008 */
[----:B------:R-:W-:Y:S01]  /*0b10*/  FFMA.FTZ R16, R13, R16, 0.16666667163372039795 ;  /* 0x3e2aaaab0d107423 */ /* 0x000fe20000010010 */
[----:B------:R-:W1:Y:S01]  /*0b20*/  MUFU.RCP R9, R10 ;  /* 0x0000000a00097308 */ /* 0x000e620000001000 */
[----:B---3--:R-:W-:Y:S02]  /*0b30*/  FMUL.FTZ R18, R23, R18 ;  /* 0x0000001217127220 */ /* 0x008fe40000410000 */
[----:B------:R-:W-:Y:S02]  /*0b40*/  FFMA.FTZ R26, R19, R26, 0.0083333496004343032837 ;  /* 0x3c08889a131a7423 */ /* 0x000fe4000001001a */
[----:B------:R-:W-:-:S02]  /*0b50*/  FMUL.FTZ R16, R13, R16 ;  /* 0x000000100d107220 */ /* 0x000fc40000410000 */
[----:B------:R-:W-:Y:S01]  /*0b60*/  FFMA.FTZ R24, R17, R8, 0.00019836159481201320887 ;  /* 0x394fff4911187423 */ /* 0x000fe20000010008 */
[----:B------:R-:W2:Y:S01]  /*0b70*/  MUFU.RCP R13, R21 ;  /* 0x00000015000d7308 */ /* 0x000ea20000001000 */
[----:B0-----:R-:W-:Y:S02]  /*0b80*/  FMUL.FTZ R25, R20, -0.125 ;  /* 0xbe00000014197820 */ /* 0x001fe40000410000 */
[----:B------:R-:W-:Y:S02]  /*0b90*/  FFMA.FTZ R20, R19, R26, 0.16666667163372039795 ;  /* 0x3e2aaaab13147423 */ /* 0x000fe4000001001a */
[----:B------:R-:W-:Y:S02]  /*0ba0*/  FFMA.FTZ R24, R17, R24, 0.0083333496004343032837 ;  /* 0x3c08889a11187423 */ /* 0x000fe40000010018 */
[----:B------:R-:W-:Y:S01]  /*0bb0*/  FMUL.FTZ R20, R19, R20 ;  /* 0x0000001413147220 */ /* 0x000fe20000410000 */
[----:B------:R-:W0:Y:S01]  /*0bc0*/  MUFU.RCP R23, R18 ;  /* 0x0000001200177308 */ /* 0x000e220000001000 */
[----:B------:R-:W-:-:S02]  /*0bd0*/  FMUL.FTZ R19, R12, R12 ;  /* 0x0000000c0c137220 */ /* 0x000fc40000410000 */
[----:B------:R-:W-:Y:S02]  /*0be0*/  FFMA.FTZ R24, R17, R24, 0.16666667163372039795 ;  /* 0x3e2aaaab11187423 */ /* 0x000fe40000010018 */
[----:B------:R-:W-:Y:S02]  /*0bf0*/  FFMA.FTZ R25, R22, 2, R25 ;  /* 0x4000000016197823 */ /* 0x000fe40000010019 */
[----:B------:R-:W-:Y:S02]  /*0c00*/  FFMA.FTZ R22, R19, R8, 0.00019836159481201320887 ;  /* 0x394fff4913167423 */ /* 0x000fe40000010008 */
[----:B------:R-:W-:Y:S01]  /*0c10*/  FMUL.FTZ R17, R17, R24 ;  /* 0x0000001811117220 */ /* 0x000fe20000410000 */
[----:B------:R-:W-:Y:S01]  /*0c20*/  LOP3.LUT R25, R25, 0x80000000, R6, 0xb8, !PT ;  /* 0x8000000019197812 */ /* 0x000fe200078eb806 */
[----:B------:R-:W-:Y:S02]  /*0c30*/  FFMA.FTZ R24, R19, R22, 0.0083333496004343032837 ;  /* 0x3c08889a13187423 */ /* 0x000fe40000010016 */
[----:B-1----:R-:W-:-:S02]  /*0c40*/  FMUL.FTZ R9, R9, -0.125 ;  /* 0xbe00000009097820 */ /* 0x002fc40000410000 */
[----:B--2---:R-:W-:Y:S02]  /*0c50*/  FMUL.FTZ R8, R13, -0.125 ;  /* 0xbe0000000d087820 */ /* 0x004fe40000410000 */
[----:B0-----:R-:W-:Y:S02]  /*0c60*/  FMUL.FTZ R23, R23, -0.125 ;  /* 0xbe00000017177820 */ /* 0x001fe40000410000 */
        /* <DEDUP_REMOVED lines=13> */
[----:B------:R-:W-:Y:S01]  /*0d40*/  F2FP.PACK_AB R25, R25, R10 ;  /* 0x0000000a1919723e */ /* 0x000fe200000000ff */
[----:B------:R-:W-:-:S03]  /*0d50*/  IMAD.WIDE R8, R4, 0x4, R8 ;  /* 0x0000000404087825 */ /* 0x000fc600078e0208 */
[----:B------:R-:W-:Y:S02]  /*0d60*/  F2FP.PACK_AB R23, R23, R22 ;  /* 0x000000161717723e */ /* 0x000fe400000000ff */
[----:B------:R-:W-:Y:S04]  /*0d70*/  STG.E [R8.64], R11 ;  /* 0x0000000b08007986 */ /* 0x000fe8000c101904 */
[----:B------:R-:W-:Y:S04]  /*0d80*/  STG.E [R8.64+0x200], R15 ;  /* 0x0002000f08007986 */ /* 0x000fe8000c101904 */
[----:B------:R-:W-:Y:S04]  /*0d90*/  STG.E [R8.64+0x400], R25 ;  /* 0x0004001908007986 */ /* 0x000fe8000c101904 */
[----:B------:R-:W-:Y:S01]  /*0da0*/  STG.E [R8.64+0x600], R23 ;  /* 0x0006001708007986 */ /* 0x000fe2000c101904 */
[----:B------:R-:W-:Y:S05]  /*0db0*/  EXIT ;  /* 0x000000000000794d */ /* 0x000fea0003800000 */
.L_x_1183:
        /* <DEDUP_REMOVED lines=67> */
[----:B0----5:R-:W-:Y:S01]  /*11f0*/  HADD2.F32 R3, -RZ, R22.H0_H0 ;  /* 0x20000016ff037230 */ /* 0x021fe20000004100 */
        /* <DEDUP_REMOVED lines=26> */
.L_x_1185:
[----:B0-----:R-:W-:Y:S05]  /*13a0*/  BSYNC B0 ;  /* 0x0000000000007941 */ /* 0x001fea0003800000 */
.L_x_1184:
[-C--:B------:R-:W-:Y:S01]  /*13b0*/  ISETP.GE.AND P5, PT, R4, R15.reuse, PT ;  /* 0x0000000f0400720c */ /* 0x080fe20003fa6270 */
[----:B------:R-:W-:Y:S01]  /*13c0*/  BSSY B0, `(.L_x_1186) ;  /* 0x000001f000007945 */ /* 0x000fe20003800000 */
[----:B------:R-:W-:Y:S02]  /*13d0*/  ISETP.GE.AND P4, PT, R2, R15, PT ;  /* 0x0000000f0200720c */ /* 0x000fe40003f86270 */
[----:B------:R-:W-:-:S09]  /*13e0*/  IADD3 R2, R16, 0x300, RZ ;  /* 0x0000030010027810 */ /* 0x000fd20007ffe0ff */
[----:B------:R-:W-:Y:S05]  /*13f0*/  @P5 BRA `(.L_x_1187) ;  /* 0x000001b000005947 */ /* 0x000fea0003800000 */
[----:B-----5:R-:W-:Y:S01]  /*1400*/  HADD2.F32 R18, -RZ, R18.H0_H0 ;  /* 0x20000012ff127230 */ /* 0x020fe20000004100 */
        /* <DEDUP_REMOVED lines=26> */
.L_x_1187:
[----:B------:R-:W-:Y:S05]  /*15b0*/  BSYNC B0 ;  /* 0x0000000000007941 */ /* 0x000fea0003800000 */
.L_x_1186:
[----:B------:R-:W-:Y:S01]  /*15c0*/  BSSY B0, `(.L_x_1188) ;  /* 0x000001f000007945 */ /* 0x000fe20003800000 */
[----:B------:R-:W-:Y:S02]  /*15d0*/  ISETP.GE.AND P5, PT, R2, R15, PT ;  /* 0x0000000f0200720c */ /* 0x000fe40003fa6270 */
[----:B------:R-:W-:Y:S01]  /*15e0*/  IADD3 R2, R16, 0x380, RZ ;  /* 0x0000038010027810 */ /* 0x000fe20007ffe0ff */
        /* <DEDUP_REMOVED lines=28> */
.L_x_1189:
[----:B------:R-:W-:Y:S05]  /*17b0*/  BSYNC B0 ;  /* 0x0000000000007941 */ /* 0x000fea0003800000 */
.L_x_1188:
[----:B------:R-:W-:Y:S01]  /*17c0*/  ISETP.GE.AND P3, PT, R2, R15, PT ;  /* 0x0000000f0200720c */ /* 0x000fe20003f66270 */
[----:B------:R-:W-:Y:S01]  /*17d0*/  BSSY B0, `(.L_x_1190) ;  /* 0x0000020000007945 */ /* 0x000fe20003800000 */
[----:B------:R-:W-:Y:S02]  /*17e0*/  @!P0 IADD3 R2, R0, R16, RZ ;  /* 0x0000001000028210 */ /* 0x000fe40007ffe0ff */
[----:B------:R-:W-:-:S05]  /*17f0*/  @!P0 MOV R3, 0x2 ;  /* 0x0000000200038802 */ /* 0x000fca0000000f00 */
[----:B------:R-:W-:Y:S01]  /*1800*/  @!P0 IMAD.WIDE.U32 R2, R2, R3, c[0x0][0x168] ;  /* 0x00005a0002028625 */ /* 0x000fe200078e0003 */
        /* <DEDUP_REMOVED lines=28> */
.L_x_1191:
[----:B------:R-:W-:Y:S05]  /*19d0*/  BSYNC B0 ;  /* 0x0000000000007941 */ /* 0x000fea0003800000 */
.L_x_1190:
[----:B------:R-:W-:Y:S01]  /*19e0*/  BSSY B0, `(.L_x_1192) ;  /* 0x000001d000007945 */ /* 0x000fe20003800000 */
        /* <DEDUP_REMOVED lines=28> */
.L_x_1193:
[----:B------:R-:W-:Y:S05]  /*1bb0*/  BSYNC B0 ;  /* 0x0000000000007941 */ /* 0x000fea0003800000 */
.L_x_1192:
        /* <DEDUP_REMOVED lines=29> */
.L_x_1195:
[----:B------:R-:W-:Y:S05]  /*1d90*/  BSYNC B0 ;  /* 0x0000000000007941 */ /* 0x000fea0003800000 */
.L_x_1194:
        /* <DEDUP_REMOVED lines=29> */
.L_x_1197:
[----:B------:R-:W-:Y:S05]  /*1f70*/  BSYNC B0 ;  /* 0x0000000000007941 */ /* 0x000fea0003800000 */
.L_x_1196:
        /* <DEDUP_REMOVED lines=29> */
.L_x_1199:
[----:B------:R-:W-:Y:S05]  /*2150*/  BSYNC B0 ;  /* 0x0000000000007941 */ /* 0x000fea0003800000 */
.L_x_1198:
        /* <DEDUP_REMOVED lines=18> */
.L_x_1202:
[----:B0-----:R-:W-:-:S13]  /*2280*/  ISETP.GE.AND P0, PT, R16, R15, PT ;  /* 0x0000000f1000720c */ /* 0x001fda0003f06270 */
[----:B------:R-:W-:Y:S05]  /*2290*/  @P0 BRA `(.L_x_1204) ;  /* 0x000000c000000947 */ /* 0x000fea0003800000 */
[----:B------:R-:W-:Y:S02]  /*22a0*/  IADD3 R2, R0, R16, RZ ;  /* 0x0000001000027210 */ /* 0x000fe40007ffe0ff */
[----:B------:R-:W-:Y:S02]  /*22b0*/  MOV R3, 0x2 ;  /* 0x0000000200037802 */ /* 0x000fe40000000f00 */
[----:B------:R-:W-:-:S03]  /*22c0*/  IADD3 R16, R16, 0x80, RZ ;  /* 0x0000008010107810 */ /* 0x000fc60007ffe0ff */
[----:B------:R-:W-:-:S05]  /*22d0*/  IMAD.WIDE.U32 R2, R2, R3, c[0x0][0x168] ;  /* 0x00005a0002027625 */ /* 0x000fca00078e0003 */
[----:B------:R0:W-:Y:S02]  /*22e0*/  STG.E.U16 [R2.64], R8 ;  /* 0x0000000802007986 */ /* 0x0001e4000c101504 */
.L_x_1203:
[----:B------:R-:W-:-:S13]  /*22f0*/  ISETP.GE.AND P0, PT, R16, R15, PT ;  /* 0x0000000f1000720c */ /* 0x000fda0003f06270 */
[----:B------:R-:W-:Y:S05]  /*2300*/  @P0 BRA `(.L_x_1205) ;  /* 0x000000d000000947 */ /* 0x000fea0003800000 */
[----:B0-----:R-:W-:Y:S01]  /*2310*/  HFMA2.MMA R3, -RZ, RZ, 0, 1.1920928955078125e-07 ;  /* 0x00000002ff037435 */ /* 0x001fe200000001ff */
[----:B------:R-:W-:Y:S02]  /*2320*/  IADD3 R2, R0, R16, RZ ;  /* 0x0000001000027210 */ /* 0x000fe40007ffe0ff */
[----:B------:R-:W-:-:S07]  /*2330*/  IADD3 R16, R16, 0x80, RZ ;  /* 0x0000008010107810 */ /* 0x000fce0007ffe0ff */
[----:B------:R-:W-:-:S05]  /*2340*/  IMAD.WIDE.U32 R2, R2, R3, c[0x0][0x168] ;  /* 0x00005a0002027625 */ /* 0x000fca00078e0003 */
[----:B------:R0:W-:Y:S02]  /*2350*/  STG.E.U16 [R2.64], R9 ;  /* 0x0000000902007986 */ /* 0x0001e4000c101504 */
.L_x_1204:
        /* <DEDUP_REMOVED lines=8> */
.L_x_1205:
[----:B------:R-:W-:Y:S05]  /*23e0*/  BSYNC B1 ;  /* 0x0000000000017941 */ /* 0x000fea0003800000 */
.L_x_1201:
[----:B------:R-:W-:-:S13]  /*23f0*/  ISETP.GE.AND P0, PT, R16, R15, PT ;  /* 0x0000000f1000720c */ /* 0x000fda0003f06270 */
[----:B0-----:R-:W-:Y:S02]  /*2400*/  @!P0 IADD3 R2, R0, R16, RZ ;  /* 0x0000001000028210 */ /* 0x001fe40007ffe0ff */
[----:B------:R-:W-:Y:S02]  /*2410*/  @!P0 MOV R3, 0x2 ;  /* 0x0000000200038802 */ /* 0x000fe40000000f00 */
[----:B------:R-:W-:-:S03]  /*2420*/  @!P0 IADD3 R16, R16, 0x80, RZ ;  /* 0x0000008010108810 */ /* 0x000fc60007ffe0ff */
[----:B------:R-:W-:-:S05]  /*2430*/  @!P0 IMAD.WIDE.U32 R2, R2, R3, c[0x0][0x168] ;  /* 0x00005a0002028625 */ /* 0x000fca00078e0003 */
[----:B-----5:R0:W-:Y:S02]  /*2440*/  @!P0 STG.E.U16 [R2.64], R11 ;  /* 0x0000000b02008986 */ /* 0x0201e4000c101504 */
.L_x_1206:
[----:B------:R-:W-:Y:S05]  /*2450*/  BSYNC B0 ;  /* 0x0000000000007941 */ /* 0x000fea0003800000 */
.L_x_1200:
        /* <DEDUP_REMOVED lines=8> */
.L_x_1207:
        /* <DEDUP_REMOVED lines=10> */
.L_x_2696:


//--------------------- .text._ZN2at6native29vectorized_elementwise_kernelILi4EZZZNS0_16sinh_kernel_cudaERNS_18TensorIteratorBaseEENKUlvE0_clEvENKUlvE1_clEvEUlN3c104HalfEE_St5arrayIPcLm2EEEEviT0_T1_ --------------------------
	.section	.text._ZN2at6native29vectorized_elementwise_kernelILi4EZZZNS0_16sinh_kernel_cudaERNS_18TensorIteratorBaseEENKUlvE0_clEvENKUlvE1_clEvEUlN3c104HalfEE_St5arrayIPcLm2EEEEviT0_T1_,"ax",@progbits
	.sectioninfo	@"SHI_REGISTERS=31"
	.align	128
        .global         _ZN2at6native29vectorized_elementwise_kernelILi4EZZZNS0_16sinh_kernel_cudaERNS_18TensorIteratorBaseEENKUlvE0_clEvENKUlvE1_clEvEUlN3c104HalfEE_St5arrayIPcLm2EEEEviT0_T1_
        .type           _ZN2at6native29vectorized_elementwise_kernelILi4EZZZNS0_16sinh_kernel_cudaERNS_18TensorIteratorBaseEENKUlvE0_clEvENKUlvE1_clEvEUlN3c104HalfEE_St5arrayIPcLm2EEEEviT0_T1_,@function
        .size           _ZN2at6native29vectorized_elementwise_kernelILi4EZZZNS0_16sinh_kernel_cudaERNS_18TensorIteratorBaseEENKUlvE0_clEvENKUlvE1_clEvEUlN3c104HalfEE_St5arrayIPcLm2EEEEviT0_T1_,(.L_x_2697 - _ZN2at6native29vectorized_elementwise_kernelILi4EZZZNS0_16sinh_kernel_cudaERNS_18TensorIteratorBaseEENKUlvE0_clEvENKUlvE1_clEvEUlN3c104HalfEE_St5arrayIPcLm2EEEEviT0_T1_)
        .other          _ZN2at6native29vectorized_elementwise_kernelILi4EZZZNS0_16sinh_kernel_cudaERNS_18TensorIteratorBaseEENKUlvE0_clEvENKUlvE1_clEvEUlN3c104HalfEE_St5arrayIPcLm2EEEEviT0_T1_,@"STO_CUDA_ENTRY STV_DEFAULT"
_ZN2at6native29vectorized_elementwise_kernelILi4EZZZNS0_16sinh_kernel_cudaERNS_18TensorIteratorBaseEENKUlvE0_clEvENKUlvE1_clEvEUlN3c104HalfEE_St5arrayIPcLm2EEEEviT0_T1_:
.text._ZN2at6native29vectorized_elementwise_kernelILi4EZZZNS0_16sinh_kernel_cudaERNS_18TensorIteratorBaseEENKUlvE0_clEvENKUlvE1_clEvEUlN3c104HalfEE_St5arrayIPcLm2EEEEviT0_T1_:
        /* <DEDUP_REMOVED lines=13> */
[----:B------:R-:W-:Y:S01]  /*00d0*/  MOV R11, 0x42fc0000 ;  /* 0x42fc0000000b7802 */ /* 0x000fe20000000f00 */
[--C-:B--2---:R-:W-:Y:S02]  /*00e0*/  HADD2.F32 R13, -RZ, R14.reuse.H0_H0 ;  /* 0x2000000eff0d7230 */ /* 0x104fe40000004100 */
[----:B------:R-:W-:Y:S02]  /*00f0*/  HADD2.F32 R14, -RZ, R14.H1_H1 ;  /* 0x3000000eff0e7230 */ /* 0x000fe40000004100 */
[----:B------:R-:W-:Y:S01]  /*0100*/  HADD2.F32 R10, -RZ, R15.H1_H1 ;  /* 0x3000000fff0a7230 */ /* 0x000fe20000004100 */
[----:B------:R-:W-:-:S02]  /*0110*/  FMUL.FTZ R4, |R13|, 1.4426950216293334961 ;  /* 0x3fb8aa3b0d047820 */ /* 0x000fc40000410200 */
[----:B0-----:R-:W-:Y:S02]  /*0120*/  FMUL.FTZ R8, |R14|, 1.4426950216293334961 ;  /* 0x3fb8aa3b0e087820 */ /* 0x001fe40000410200 */
[----:B------:R-:W-:Y:S02]  /*0130*/  FMUL.FTZ R20, R13, R13 ;  /* 0x0000000d0d147220 */ /* 0x000fe40000410000 */
[----:B------:R-:W0:Y:S08]  /*0140*/  FRND.TRUNC R4, R4 ;  /* 0x0000000400047307 */ /* 0x000e30000020d000 */
[----:B------:R-:W1:Y:S01]  /*0150*/  FRND.TRUNC R8, R8 ;  /* 0x0000000800087307 */ /* 0x000e62000020d000 */
[----:B0-----:R-:W-:-:S02]  /*0160*/  FSETP.GT.FTZ.AND P0, PT, |R4|, 126, PT ;  /* 0x42fc00000400780b */ /* 0x001fc40003f14200 */
[----:B------:R-:W-:-:S04]  /*0170*/  LOP3.LUT R17, R11, 0x80000000, R4, 0xb8, !PT ;  /* 0x800000000b117812 */ /* 0x000fc800078eb804 */
[----:B------:R-:W-:Y:S01]  /*0180*/  FSEL R6, R17, R4, P0 ;  /* 0x0000000411067208 */ /* 0x000fe20000000000 */
[----:B------:R-:W-:Y:S01]  /*0190*/  HADD2.F32 R4, -RZ, R15.H0_H0 ;  /* 0x2000000fff047230 */ /* 0x000fe20000004100 */
[----:B-1----:R-:W-:-:S03]  /*01a0*/  FSETP.GT.FTZ.AND P0, PT, |R8|, 126, PT ;  /* 0x42fc00000800780b */ /* 0x002fc60003f14200 */
[----:B------:R-:W-:Y:S02]  /*01b0*/  FFMA.FTZ R17, R6, -0.69314718246459960938, |R13| ;  /* 0xbf31721806117823 */ /* 0x000fe4000001040d */
[----:B------:R-:W-:Y:S02]  /*01c0*/  FMUL.FTZ R9, |R4|, 1.4426950216293334961 ;  /* 0x3fb8aa3b04097820 */ /* 0x000fe40000410200 */
[C---:B------:R-:W-:Y:S02]  /*01d0*/  FFMA.FTZ R17, R6.reuse, 1.9046542121259335545e-09, R17 ;  /* 0x3102e30806117823 */ /* 0x040fe40000010011 */
[----:B------:R-:W-:Y:S01]  /*01e0*/  FADD.FTZ R6, R6, 12583037 ;  /* 0x4b40007d06067421 */ /* 0x000fe20000010000 */
[----:B------:R0:W1:Y:S01]  /*01f0*/  FRND.TRUNC R16, R9 ;  /* 0x0000000900107307 */ /* 0x000062000020d000 */
[----:B------:R-:W-:-:S03]  /*0200*/  FMUL.FTZ R17, R17, 1.4426950216293334961 ;  /* 0x3fb8aa3b11117820 */ /* 0x000fc60000410000 */
[----:B------:R-:W-:-:S04]  /*0210*/  SHF.L.U32 R6, R6, 0x17, RZ ;  /* 0x0000001706067819 */ /* 0x000fc800000006ff */
[----:B------:R-:W2:Y:S01]  /*0220*/  MUFU.EX2 R17, R17 ;  /* 0x0000001100117308 */ /* 0x000ea20000000800 */
[----:B0-----:R-:W-:Y:S01]  /*0230*/  HFMA2.MMA R9, -RZ, RZ, 0.389892578125, 0.0002090930938720703125 ;  /* 0x363d0adaff097435 */ /* 0x001fe200000001ff */
[----:B-1----:R-:W-:-:S09]  /*0240*/  LOP3.LUT R21, R11, 0x80000000, R16, 0xb8, !PT ;  /* 0x800000000b157812 */ /* 0x002fd200078eb810 */
[----:B------:R-:W-:-:S04]  /*0250*/  FFMA.FTZ R19, R20, R9, 0.00019836159481201320887 ;  /* 0x394fff4914137423 */ /* 0x000fc80000010009 */
[----:B------:R-:W-:Y:S02]  /*0260*/  FFMA.FTZ R19, R20, R19, 0.0083333496004343032837 ;  /* 0x3c08889a14137423 */ /* 0x000fe40000010013 */
[----:B--2---:R-:W-:Y:S01]  /*0270*/  FMUL.FTZ R12, R6, R17 ;  /* 0x00000011060c7220 */ /* 0x004fe20000410000 */
[----:B------:R-:W-:Y:S01]  /*0280*/  LOP3.LUT R17, R11, 0x80000000, R8, 0xb8, !PT ;  /* 0x800000000b117812 */ /* 0x000fe200078eb808 */
[----:B------:R-:W-:Y:S02]  /*0290*/  FMUL.FTZ R6, |R10|, 1.4426950216293334961 ;  /* 0x3fb8aa3b0a067820 */ /* 0x000fe40000410200 */
[----:B------:R-:W0:Y:S01]  /*02a0*/  MUFU.RCP R18, R12 ;  /* 0x0000000c00127308 */ /* 0x000e220000001000 */
[----:B------:R-:W-:Y:S01]  /*02b0*/  FSEL R17, R17, R8, P0 ;  /* 0x0000000811117208 */ /* 0x000fe20000000000 */
[----:B------:R-:W-:Y:S01]  /*02c0*/  FFMA.FTZ R19, R20, R19, 0.16666667163372039795 ;  /* 0x3e2aaaab14137423 */ /* 0x000fe20000010013 */
[----:B------:R-:W-:-:S03]  /*02d0*/  FSETP.GT.FTZ.AND P0, PT, |R16|, 126, PT ;  /* 0x42fc00001000780b */ /* 0x000fc60003f14200 */
[----:B------:R-:W-:Y:S01]  /*02e0*/  FFMA.FTZ R8, R17, -0.69314718246459960938, |R14| ;  /* 0xbf31721811087823 */ /* 0x000fe2000001040e */
[----:B------:R-:W-:Y:S01]  /*02f0*/  FSEL R21, R21, R16, P0 ;  /* 0x0000001015157208 */ /* 0x000fe20000000000 */
[----:B------:R-:W1:Y:S01]  /*0300*/  FRND.TRUNC R6, R6 ;  /* 0x0000000600067307 */ /* 0x000e62000020d000 */
[----:B------:R-:W-:Y:S01]  /*0310*/  FSETP.GE.FTZ.AND P0, PT, |R13|, 1, PT ;  /* 0x3f8000000d00780b */ /* 0x000fe20003f16200 */
[C---:B------:R-:W-:Y:S02]  /*0320*/  FFMA.FTZ R8, R17.reuse, 1.9046542121259335545e-09, R8 ;  /* 0x3102e30811087823 */ /* 0x040fe40000010008 */
[----:B------:R-:W-:Y:S02]  /*0330*/  FADD.FTZ R17, R17, 12583037 ;  /* 0x4b40007d11117421 */ /* 0x000fe40000010000 */
[----:B------:R-:W-:Y:S01]  /*0340*/  FMUL.FTZ R16, R8, 1.4426950216293334961 ;  /* 0x3fb8aa3b08107820 */ /* 0x000fe20000410000 */
[----:B---3--:R-:W-:Y:S01]  /*0350*/  HADD2.F32 R8, -RZ, R2.H0_H0 ;  /* 0x20000002ff087230 */ /* 0x008fe20000004100 */
[----:B0-----:R-:W-:Y:S01]  /*0360*/  FMUL.FTZ R15, R18, -0.125 ;  /* 0xbe000000120f7820 */ /* 0x001fe20000410000 */
[----:B------:R-:W-:Y:S01]  /*0370*/  SHF.L.U32 R22, R17, 0x17, RZ ;  /* 0x0000001711167819 */ /* 0x000fe200000006ff */
[----:B------:R-:W-:-:S02]  /*0380*/  FMUL.FTZ R24, R20, R19 ;  /* 0x0000001314187220 */ /* 0x000fc40000410000 */
[----:B------:R-:W-:Y:S02]  /*0390*/  FFMA.FTZ R12, R12, 2, R15 ;  /* 0x400000000c0c7823 */ /* 0x000fe4000001000f */
[----:B------:R-:W0:Y:S01]  /*03a0*/  MUFU.EX2 R15, R16 ;  /* 0x00000010000f7308 */ /* 0x000e220000000800 */
[----:B------:R-:W-:Y:S01]  /*03b0*/  FMUL.FTZ R18, R14, R14 ;  /* 0x0000000e0e127220 */ /* 0x000fe20000410000 */
[----:B-1----:R-:W-:Y:S01]  /*03c0*/  FSETP.GT.FTZ.AND P1, PT, |R6|, 126, PT ;  /* 0x42fc00000600780b */ /* 0x002fe20003f34200 */
[----:B------:R-:W-:Y:S01]  /*03d0*/  FMUL.FTZ R26, |R8|, 1.4426950216293334961 ;  /* 0x3fb8aa3b081a7820 */ /* 0x000fe20000410200 */
[----:B------:R-:W-:Y:S01]  /*03e0*/  LOP3.LUT R25, R11, 0x80000000, R6, 0xb8, !PT ;  /* 0x800000000b197812 */ /* 0x000fe200078eb806 */
[----:B------:R-:W-:-:S03]  /*03f0*/  FFMA.FTZ R23, R18, R9, 0.00019836159481201320887 ;  /* 0x394fff4912177423 */ /* 0x000fc60000010009 */
[----:B------:R-:W-:Y:S01]  /*0400*/  FSEL R17, R25, R6, P1 ;  /* 0x0000000619117208 */ /* 0x000fe20000800000 */
[----:B------:R1:W2:Y:S01]  /*0410*/  FRND.TRUNC R16, R26 ;  /* 0x0000001a00107307 */ /* 0x0002a2000020d000 */
[--C-:B------:R-:W-:Y:S01]  /*0420*/  LOP3.LUT R6, R12, 0x80000000, R13.reuse, 0xb8, !PT ;  /* 0x800000000c067812 */ /* 0x100fe200078eb80d */
[----:B------:R-:W-:Y:S01]  /*0430*/  HADD2.F32 R12, -RZ, R2.H1_H1 ;  /* 0x30000002ff0c7230 */ /* 0x000fe20000004100 */
[----:B------:R-:W-:Y:S01]  /*0440*/  @!P0 FFMA.FTZ R6, R13, R24, R13 ;  /* 0x000000180d068223 */ /* 0x000fe2000001000d */
[----:B------:R-:W-:Y:S01]  /*0450*/  FSETP.GE.FTZ.AND P0, PT, |R14|, 1, PT ;  /* 0x3f8000000e00780b */ /* 0x000fe20003f16200 */
[----:B------:R-:W-:Y:S02]  /*0460*/  FMUL.FTZ R24, R10, R10 ;  /* 0x0000000a0a187220 */ /* 0x000fe40000410000 */
[----:B0-----:R-:W-:Y:S02]  /*0470*/  FMUL.FTZ R20, R22, R15 ;  /* 0x0000000f16147220 */ /* 0x001fe40000410000 */
[----:B------:R-:W-:-:S02]  /*0480*/  FMUL.FTZ R22, R4, R4 ;  /* 0x0000000404167220 */ /* 0x000fc40000410000 */
[----:B------:R-:W0:Y:S01]  /*0490*/  MUFU.RCP R2, R20 ;  /* 0x0000001400027308 */ /* 0x000e220000001000 */
[C---:B-1----:R-:W-:Y:S02]  /*04a0*/  FFMA.FTZ R26, R21.reuse, -0.69314718246459960938, |R4| ;  /* 0xbf317218151a7823 */ /* 0x042fe40000010404 */
[----:B------:R-:W-:Y:S02]  /*04b0*/  FFMA.FTZ R13, R22, R9, 0.00019836159481201320887 ;  /* 0x394fff49160d7423 */ /* 0x000fe40000010009 */
[----:B------:R-:W-:Y:S01]  /*04c0*/  FFMA.FTZ R23, R18, R23, 0.0083333496004343032837 ;  /* 0x3c08889a12177423 */ /* 0x000fe20000010017 */
[----:B--2---:R-:W-:Y:S01]  /*04d0*/  FSETP.GT.FTZ.AND P1, PT, |R16|, 126, PT ;  /* 0x42fc00001000780b */ /* 0x004fe20003f34200 */
[----:B------:R-:W-:Y:S02]  /*04e0*/  FFMA.FTZ R26, R21, 1.9046542121259335545e-09, R26 ;  /* 0x3102e308151a7823 */ /* 0x000fe4000001001a */
[----:B------:R-:W-:Y:S02]  /*04f0*/  FFMA.FTZ R13, R22, R13, 0.0083333496004343032837 ;  /* 0x3c08889a160d7423 */ /* 0x000fe4000001000d */
[----:B------:R-:W-:-:S02]  /*0500*/  FFMA.FTZ R15, R24, R9, 0.00019836159481201320887 ;  /* 0x394fff49180f7423 */ /* 0x000fc40000010009 */
[C---:B------:R-:W-:Y:S02]  /*0510*/  FFMA.FTZ R28, R17.reuse, -0.69314718246459960938, |R10| ;  /* 0xbf317218111c7823 */ /* 0x040fe4000001040a */
[----:B------:R-:W-:Y:S02]  /*0520*/  FFMA.FTZ R19, R18, R23, 0.16666667163372039795 ;  /* 0x3e2aaaab12137423 */ /* 0x000fe40000010017 */
[----:B------:R-:W-:Y:S02]  /*0530*/  FMUL.FTZ R23, R26, 1.4426950216293334961 ;  /* 0x3fb8aa3b1a177820 */ /* 0x000fe40000410000 */
[----:B------:R-:W-:Y:S02]  /*0540*/  FFMA.FTZ R13, R22, R13, 0.16666667163372039795 ;  /* 0x3e2aaaab160d7423 */ /* 0x000fe4000001000d */
[----:B------:R-:W-:Y:S02]  /*0550*/  FFMA.FTZ R15, R24, R15, 0.0083333496004343032837 ;  /* 0x3c08889a180f7423 */ /* 0x000fe4000001000f */
[----:B------:R-:W-:Y:S01]  /*0560*/  FFMA.FTZ R28, R17, 1.9046542121259335545e-09, R28 ;  /* 0x3102e308111c7823 */ /* 0x000fe2000001001c */
[----:B------:R-:W1:Y:S01]  /*0570*/  MUFU.EX2 R23, R23 ;  /* 0x0000001700177308 */ /* 0x000e620000000800 */
[----:B------:R-:W-:-:S02]  /*0580*/  FMUL.FTZ R13, R22, R13 ;  /* 0x0000000d160d7220 */ /* 0x000fc40000410000 */
[----:B0-----:R-:W-:Y:S01]  /*0590*/  FMUL.FTZ R25, R2, -0.125 ;  /* 0xbe00000002197820 */ /* 0x001fe20000410000 */
[--C-:B------:R-:W-:Y:S01]  /*05a0*/  HADD2.F32 R2, -RZ, R3.reuse.H0_H0 ;  /* 0x20000003ff027230 */ /* 0x100fe20000004100 */
[----:B------:R-:W-:Y:S01]  /*05b0*/  FMUL.FTZ R19, R18, R19 ;  /* 0x0000001312137220 */ /* 0x000fe20000410000 */
[----:B------:R-:W-:Y:S01]  /*05c0*/  HADD2.F32 R3, -RZ, R3.H1_H1 ;  /* 0x30000003ff037230 */ /* 0x000fe20000004100 */
[----:B------:R-:W-:Y:S02]  /*05d0*/  FFMA.FTZ R15, R24, R15, 0.16666667163372039795 ;  /* 0x3e2aaaab180f7423 */ /* 0x000fe4000001000f */
[----:B------:R-:W-:Y:S01]  /*05e0*/  FMUL.FTZ R22, R28, 1.4426950216293334961 ;  /* 0x3fb8aa3b1c167820 */ /* 0x000fe20000410000 */
[----:B------:R-:W-:Y:S01]  /*05f0*/  FSETP.GE.FTZ.AND P2, PT, |R2|, 1, PT ;  /* 0x3f8000000200780b */ /* 0x000fe20003f56200 */
[----:B------:R-:W-:Y:S01]  /*0600*/  FMUL.FTZ R18, |R12|, 1.4426950216293334961 ;  /* 0x3fb8aa3b0c127820 */ /* 0x000fe20000410200 */
[----:B------:R-:W-:Y:S01]  /*0610*/  FSETP.GE.FTZ.AND P3, PT, |R3|, 1, PT ;  /* 0x3f8000000300780b */ /* 0x000fe20003f76200 */
[----:B------:R-:W-:-:S02]  /*0620*/  FMUL.FTZ R15, R24, R15 ;  /* 0x0000000f180f7220 */ /* 0x000fc40000410000 */
[----:B------:R-:W-:Y:S01]  /*0630*/  FMUL.FTZ R24, |R2|, 1.4426950216293334961 ;  /* 0x3fb8aa3b02187820 */ /* 0x000fe20000410200 */
[----:B------:R-:W0:Y:S01]  /*0640*/  MUFU.EX2 R22, R22 ;  /* 0x0000001600167308 */ /* 0x000e220000000800 */
[----:B------:R-:W-:Y:S02]  /*0650*/  FADD.FTZ R21, R21, 12583037 ;  /* 0x4b40007d15157421 */ /* 0x000fe40000010000 */
[----:B------:R-:W-:Y:S02]  /*0660*/  FMUL.FTZ R26, |R3|, 1.4426950216293334961 ;  /* 0x3fb8aa3b031a7820 */ /* 0x000fe40000410200 */
[----:B------:R-:W-:Y:S01]  /*0670*/  FFMA.FTZ R25, R20, 2, R25 ;  /* 0x4000000014197823 */ /* 0x000fe20000010019 */
[----:B------:R-:W-:Y:S01]  /*0680*/  SHF.L.U32 R20, R21, 0x17, RZ ;  /* 0x0000001715147819 */ /* 0x000fe200000006ff */
[----:B------:R-:W-:Y:S01]  /*0690*/  FADD.FTZ R17, R17, 12583037 ;  /* 0x4b40007d11117421 */ /* 0x000fe20000010000 */
[----:B------:R-:W2:Y:S03]  /*06a0*/  FRND.TRUNC R18, R18 ;  /* 0x0000001200127307 */ /* 0x000ea6000020d000 */
[----:B-1----:R-:W-:Y:S01]  /*06b0*/  FMUL.FTZ R20, R20, R23 ;  /* 0x0000001714147220 */ /* 0x002fe20000410000 */
[----:B------:R-:W-:-:S02]  /*06c0*/  SHF.L.U32 R21, R17, 0x17, RZ ;  /* 0x0000001711157819 */ /* 0x000fc400000006ff */
[----:B------:R-:W-:Y:S02]  /*06d0*/  LOP3.LUT R23, R11, 0x80000000, R16, 0xb8, !PT ;  /* 0x800000000b177812 */ /* 0x000fe400078eb810 */
[----:B------:R-:W1:Y:S01]  /*06e0*/  FRND.TRUNC R24, R24 ;  /* 0x0000001800187307 */ /* 0x000e62000020d000 */
[--C-:B------:R-:W-:Y:S01]  /*06f0*/  LOP3.LUT R17, R25, 0x80000000, R14.reuse, 0xb8, !PT ;  /* 0x8000000019117812 */ /* 0x100fe200078eb80e */
[----:B0-----:R-:W-:Y:S01]  /*0700*/  FMUL.FTZ R22, R21, R22 ;  /* 0x0000001615167220 */ /* 0x001fe20000410000 */
[----:B------:R-:W-:Y:S01]  /*0710*/  FSEL R23, R23, R16, P1 ;  /* 0x0000001017177208 */ /* 0x000fe20000800000 */
[----:B------:R-:W-:-:S04]  /*0720*/  @!P0 FFMA.FTZ R17, R14, R19, R14 ;  /* 0x000000130e118223 */ /* 0x000fc8000001000e */
[----:B------:R-:W0:Y:S01]  /*0730*/  FRND.TRUNC R26, R26 ;  /* 0x0000001a001a7307 */ /* 0x000e22000020d000 */
[----:B--2---:R-:W-:Y:S01]  /*0740*/  FSETP.GT.FTZ.AND P0, PT, |R18|, 126, PT ;  /* 0x42fc00001200780b */ /* 0x004fe20003f14200 */
[----:B------:R-:W-:Y:S01]  /*0750*/  FFMA.FTZ R14, R23, -0.69314718246459960938, |R8| ;  /* 0xbf317218170e7823 */ /* 0x000fe20000010408 */
[----:B------:R-:W-:Y:S02]  /*0760*/  LOP3.LUT R21, R11, 0x80000000, R18, 0xb8, !PT ;  /* 0x800000000b157812 */ /* 0x000fe400078eb812 */
[----:B------:R-:W-:Y:S01]  /*0770*/  F2FP.PACK_AB R6, R17, R6 ;  /* 0x000000061106723e */ /* 0x000fe200000000ff */
[----:B------:R-:W-:Y:S01]  /*0780*/  FFMA.FTZ R14, R23, 1.9046542121259335545e-09, R14 ;  /* 0x3102e308170e7823 */ /* 0x000fe2000001000e */
[----:B------:R-:W-:Y:S01]  /*0790*/  FSEL R21, R21, R18, P0 ;  /* 0x0000001215157208 */ /* 0x000fe20000000000 */
[----:B------:R-:W2:Y:S01]  /*07a0*/  MUFU.RCP R16, R20 ;  /* 0x0000001400107308 */ /* 0x000ea20000001000 */
[----:B-1----:R-:W-:Y:S01]  /*07b0*/  FSETP.GT.FTZ.AND P1, PT, |R24|, 126, PT ;  /* 0x42fc00001800780b */ /* 0x002fe20003f34200 */
[----:B------:R-:W-:Y:S01]  /*07c0*/  FMUL.FTZ R14, R14, 1.4426950216293334961 ;  /* 0x3fb8aa3b0e0e7820 */ /* 0x000fe20000410000 */
[----:B------:R-:W-:Y:S01]  /*07d0*/  LOP3.LUT R19, R11, 0x80000000, R24, 0xb8, !PT ;  /* 0x800000000b137812 */ /* 0x000fe200078eb818 */
[----:B------:R-:W-:-:S03]  /*07e0*/  FADD.FTZ R23, R23, 12583037 ;  /* 0x4b40007d17177421 */ /* 0x000fc60000010000 */
[----:B------:R-:W-:Y:S01]  /*07f0*/  FSEL R19, R19, R24, P1 ;  /* 0x0000001813137208 */ /* 0x000fe20000800000 */
[----:B------:R-:W1:Y:S01]  /*0800*/  MUFU.RCP R18, R22 ;  /* 0x0000001600127308 */ /* 0x000e620000001000 */
[----:B0-----:R-:W-:Y:S01]  /*0810*/  LOP3.LUT R11, R11, 0x80000000, R26, 0xb8, !PT ;  /* 0x800000000b0b7812 */ /* 0x001fe200078eb81a */
[C---:B------:R-:W-:Y:S01]  /*0820*/  FFMA.FTZ R24, R21.reuse, -0.69314718246459960938, |R12| ;  /* 0xbf31721815187823 */ /* 0x040fe2000001040c */
[----:B------:R-:W-:Y:S02]  /*0830*/  FSETP.GT.FTZ.AND P0, PT, |R26|, 126, PT ;  /* 0x42fc00001a00780b */ /* 0x000fe40003f14200 */
[----:B------:R-:W-:Y:S01]  /*0840*/  FSETP.GE.FTZ.AND P1, PT, |R10|, 1, PT ;  /* 0x3f8000000a00780b */ /* 0x000fe20003f36200 */
[----:B------:R-:W-:Y:S01]  /*0850*/  FFMA.FTZ R24, R21, 1.9046542121259335545e-09, R24 ;  /* 0x3102e30815187823 */ /* 0x000fe20000010018 */
[----:B------:R-:W-:Y:S01]  /*0860*/  FSEL R26, R11, R26, P0 ;  /* 0x0000001a0b1a7208 */ /* 0x000fe20000000000 */
[----:B--2---:R-:W-:Y:S01]  /*0870*/  FMUL.FTZ R11, R16, -0.125 ;  /* 0xbe000000100b7820 */ /* 0x004fe20000410000 */
[----:B------:R-:W-:Y:S01]  /*0880*/  MUFU.EX2 R14, R14 ;  /* 0x0000000e000e7308 */ /* 0x000fe20000000800 */
[----:B------:R-:W-:Y:S01]  /*0890*/  FFMA.FTZ R16, R19, -0.69314718246459960938, |R2| ;  /* 0xbf31721813107823 */ /* 0x000fe20000010402 */
[----:B------:R-:W-:Y:S01]  /*08a0*/  FSETP.GE.FTZ.AND P0, PT, |R4|, 1, PT ;  /* 0x3f8000000400780b */ /* 0x000fe20003f16200 */
[----:B------:R-:W-:Y:S01]  /*08b0*/  FMUL.FTZ R24, R24, 1.4426950216293334961 ;  /* 0x3fb8aa3b18187820 */ /* 0x000fe20000410000 */
[----:B------:R-:W-:Y:S01]  /*08c0*/  SHF.L.U32 R23, R23, 0x17, RZ ;  /* 0x0000001717177819 */ /* 0x000fe200000006ff */
[----:B------:R-:W-:-:S02]  /*08d0*/  FFMA.FTZ R27, R26, -0.69314718246459960938, |R3| ;  /* 0xbf3172181a1b7823 */ /* 0x000fc40000010403 */
[----:B------:R-:W-:Y:S02]  /*08e0*/  FFMA.FTZ R11, R20, 2, R11 ;  /* 0x40000000140b7823 */ /* 0x000fe4000001000b */
[----:B------:R-:W-:Y:S01]  /*08f0*/  FFMA.FTZ R16, R19, 1.9046542121259335545e-09, R16 ;  /* 0x3102e30813107823 */ /* 0x000fe20000010010 */
[----:B------:R-:W0:Y:S01]  /*0900*/  MUFU.EX2 R20, R24 ;  /* 0x0000001800147308 */ /* 0x000e220000000800 */
[----:B------:R-:W-:Y:S01]  /*0910*/  FFMA.FTZ R27, R26, 1.9046542121259335545e-09, R27 ;  /* 0x3102e3081a1b7823 */ /* 0x000fe2000001001b */
[----:B------:R-:W-:Y:S01]  /*0920*/  LOP3.LUT R11, R11, 0x80000000, R4, 0xb8, !PT ;  /* 0x800000000b0b7812 */ /* 0x000fe200078eb804 */
[----:B-1----:R-:W-:Y:S02]  /*0930*/  FMUL.FTZ R25, R18, -0.125 ;  /* 0xbe00000012197820 */ /* 0x002fe40000410000 */
[----:B------:R-:W-:Y:S02]  /*0940*/  FMUL.FTZ R18, R16, 1.4426950216293334961 ;  /* 0x3fb8aa3b10127820 */ /* 0x000fe40000410000 */
[----:B------:R-:W-:-:S02]  /*0950*/  FMUL.FTZ R16, R27, 1.4426950216293334961 ;  /* 0x3fb8aa3b1b107820 */ /* 0x000fc40000410000 */
[----:B------:R-:W-:Y:S02]  /*0960*/  FADD.FTZ R21, R21, 12583037 ;  /* 0x4b40007d15157421 */ /* 0x000fe40000010000 */
[----:B------:R-:W-:Y:S01]  /*0970*/  FFMA.FTZ R25, R22, 2, R25 ;  /* 0x4000000016197823 */ /* 0x000fe20000010019 */
[----:B------:R-:W1:Y:S01]  /*0980*/  MUFU.EX2 R18, R18 ;  /* 0x0000001200127308 */ /* 0x000e620000000800 */
[----:B------:R-:W-:Y:S01]  /*0990*/  FADD.FTZ R19, R19, 12583037 ;  /* 0x4b40007d13137421 */ /* 0x000fe20000010000 */
[----:B------:R-:W-:Y:S01]  /*09a0*/  SHF.L.U32 R21, R21, 0x17, RZ ;  /* 0x0000001715157819 */ /* 0x000fe200000006ff */
[----:B------:R-:W-:Y:S02]  /*09b0*/  FADD.FTZ R26, R26, 12583037 ;  /* 0x4b40007d1a1a7421 */ /* 0x000fe40000010000 */
[----:B------:R-:W-:Y:S01]  /*09c0*/  @!P0 FFMA.FTZ R11, R4, R13, R4 ;  /* 0x0000000d040b8223 */ /* 0x000fe20000010004 */
[--C-:B------:R-:W-:Y:S01]  /*09d0*/  LOP3.LUT R4, R25, 0x80000000, R10.reuse, 0xb8, !PT ;  /* 0x8000000019047812 */ /* 0x100fe200078eb80a */
[----:B0-----:R-:W-:Y:S01]  /*09e0*/  FMUL.FTZ R20, R21, R20 ;  /* 0x0000001415147220 */ /* 0x001fe20000410000 */
[----:B------:R-:W0:Y:S01]  /*09f0*/  MUFU.EX2 R16, R16 ;  /* 0x0000001000107308 */ /* 0x000e220000000800 */
[----:B------:R-:W-:Y:S01]  /*0a00*/  FMUL.FTZ R14, R23, R14 ;  /* 0x0000000e170e7220 */ /* 0x000fe20000410000 */
[----:B------:R-:W-:Y:S01]  /*0a10*/  SHF.L.U32 R21, R19, 0x17, RZ ;  /* 0x0000001713157819 */ /* 0x000fe200000006ff */
[----:B------:R-:W-:Y:S01]  /*0a20*/  FMUL.FTZ R22, R8, R8 ;  /* 0x0000000808167220 */ /* 0x000fe20000410000 */
[----:B------:R-:W-:Y:S01]  /*0a30*/  SHF.L.U32 R23, R26, 0x17, RZ ;  /* 0x000000171a177819 */ /* 0x000fe200000006ff */
[----:B------:R-:W-:Y:S01]  /*0a40*/  @!P1 FFMA.FTZ R4, R10, R15, R10 ;  /* 0x0000000f0a049223 */ /* 0x000fe2000001000a */
[----:B------:R-:W-:Y:S01]  /*0a50*/  FSETP.GE.FTZ.AND P0, PT, |R8|, 1, PT ;  /* 0x3f8000000800780b */ /* 0x000fe20003f16200 */
[----:B------:R-:W-:Y:S01]  /*0a60*/  FFMA.FTZ R19, R22, R9, 0.00019836159481201320887 ;  /* 0x394fff4916137423 */ /* 0x000fe20000010009 */
[----:B------:R-:W2:Y:S01]  /*0a70*/  MUFU.RCP R15, R20 ;  /* 0x00000014000f7308 */ /* 0x000ea20000001000 */
[----:B------:R-:W-:Y:S01]  /*0a80*/  FMUL.FTZ R26, R2, R2 ;  /* 0x00000002021a7220 */ /* 0x000fe20000410000 */
[----:B------:R-:W-:Y:S01]  /*0a90*/  FSETP.GE.FTZ.AND P1, PT, |R12|, 1, PT ;  /* 0x3f8000000c00780b */ /* 0x000fe20003f36200 */
[----:B------:R-:W-:-:S02]  /*0aa0*/  FFMA.FTZ R19, R22, R19, 0.0083333496004343032837 ;  /* 0x3c08889a16137423 */ /* 0x000fc40000010013 */
[----:B-1----:R-:W-:Y:S02]  /*0ab0*/  FMUL.FTZ R18, R21, R18 ;  /* 0x0000001215127220 */ /* 0x002fe40000410000 */
[----:B------:R-:W-:Y:S01]  /*0ac0*/  FFMA.FTZ R19, R22, R19, 0.16666667163372039795 ;  /* 0x3e2aaaab16137423 */ /* 0x000fe20000010013 */
[----:B------:R-:W1:Y:S01]  /*0ad0*/  MUFU.RCP R13, R14 ;  /* 0x0000000e000d7308 */ /* 0x000e620000001000 */
[----:B0-----:R-:W-:Y:S02]  /*0ae0*/  FMUL.FTZ R16, R23, R16 ;  /* 0x0000001017107220 */ /* 0x001fe40000410000 */
[----:B------:R-:W-:Y:S02]  /*0af0*/  FFMA.FTZ R23, R26, R9, 0.00019836159481201320887 ;  /* 0x394fff491a177423 */ /* 0x000fe40000010009 */
[----:B------:R-:W-:Y:S02]  /*0b00*/  FMUL.FTZ R19, R22, R19 ;  /* 0x0000001316137220 */ /* 0x000fe40000410000 */
[----:B------:R-:W-:Y:S01]  /*0b10*/  FFMA.FTZ R23, R26, R23, 0.0083333496004343032837 ;  /* 0x3c08889a1a177423 */ /* 0x000fe20000010017 */
[----:B------:R-:W0:Y:S01]  /*0b20*/  MUFU.RCP R10, R18 ;  /* 0x00000012000a7308 */ /* 0x000e220000001000 */
[----:B--2---:R-:W-:-:S02]  /*0b30*/  FMUL.FTZ R15, R15, -0.125 ;  /* 0xbe0000000f0f7820 */ /* 0x004fc40000410000 */
[----:B------:R-:W-:Y:S02]  /*0b40*/  FFMA.FTZ R25, R26, R23, 0.16666667163372039795 ;  /* 0x3e2aaaab1a197423 */ /* 0x000fe40000010017 */
[----:B------:R-:W-:-:S03]  /*0b50*/  FMUL.FTZ R24, R12, R12 ;  /* 0x0000000c0c187220 */ /* 0x000fc60000410000 */
[----:B------:R-:W2:Y:S01]  /*0b60*/  MUFU.RCP R22, R16 ;  /* 0x0000001000167308 */ /* 0x000ea20000001000 */
[----:B-1----:R-:W-:Y:S02]  /*0b70*/  FMUL.FTZ R23, R13, -0.125 ;  /* 0xbe0000000d177820 */ /* 0x002fe40000410000 */
[----:B------:R-:W-:Y:S02]  /*0b80*/  FMUL.FTZ R13, R26, R25 ;  /* 0x000000191a0d7220 */ /* 0x000fe40000410000 */
[----:B------:R-:W-:Y:S02]  /*0b90*/  FFMA.FTZ R25, R20, 2, R15 ;  /* 0x4000000014197823 */ /* 0x000fe4000001000f */
[----:B------:R-:W-:Y:S02]  /*0ba0*/  FMUL.FTZ R20, R3, R3 ;  /* 0x0000000303147220 */ /* 0x000fe40000410000 */
[-C--:B------:R-:W-:Y:S02]  /*0bb0*/  FFMA.FTZ R21, R24, R9.reuse, 0.00019836159481201320887 ;  /* 0x394fff4918157423 */ /* 0x080fe40000010009 */
[----:B------:R-:W-:-:S02]  /*0bc0*/  FFMA.FTZ R27, R20, R9, 0.00019836159481201320887 ;  /* 0x394fff49141b7423 */ /* 0x000fc40000010009 */
[----:B------:R-:W-:Y:S02]  /*0bd0*/  FFMA.FTZ R21, R24, R21, 0.0083333496004343032837 ;  /* 0x3c08889a18157423 */ /* 0x000fe40000010015 */
[----:B------:R-:W-:Y:S02]  /*0be0*/  FFMA.FTZ R27, R20, R27, 0.0083333496004343032837 ;  /* 0x3c08889a141b7423 */ /* 0x000fe4000001001b */
[----:B0-----:R-:W-:Y:S02]  /*0bf0*/  FMUL.FTZ R9, R10, -0.125 ;  /* 0xbe0000000a097820 */ /* 0x001fe40000410000 */
[----:B--2---:R-:W-:Y:S02]  /*0c00*/  FMUL.FTZ R15, R22, -0.125 ;  /* 0xbe000000160f7820 */ /* 0x004fe40000410000 */
[----:B------:R-:W-:Y:S02]  /*0c10*/  FFMA.FTZ R21, R24, R21, 0.16666667163372039795 ;  /* 0x3e2aaaab18157423 */ /* 0x000fe40000010015 */
[----:B------:R-:W-:-:S02]  /*0c20*/  FFMA.FTZ R27, R20, R27, 0.16666667163372039795 ;  /* 0x3e2aaaab141b7423 */ /* 0x000fc4000001001b */
        /* <DEDUP_REMOVED lines=15> */
[----:B------:R-:W-:Y:S01]  /*0d20*/  IMAD.WIDE R14, R7, 0x8, R14 ;  /* 0x00000008070e7825 */ /* 0x000fe200078e020e */
[----:B------:R-:W-:Y:S02]  /*0d30*/  F2FP.PACK_AB R7, R4, R11 ;  /* 0x0000000b0407723e */ /* 0x000fe400000000ff */
[----:B------:R-:W-:-:S03]  /*0d40*/  F2FP.PACK_AB R9, R16, R9 ;  /* 0x000000091009723e */ /* 0x000fc600000000ff */
[----:B------:R-:W-:Y:S04]  /*0d50*/  STG.E.64 [R14.64], R6 ;  /* 0x000000060e007986 */ /* 0x000fe8000c101b04 */
[----:B------:R-:W-:Y:S01]  /*0d60*/  STG.E.64 [R14.64+0x400], R8 ;  /* 0x000400080e007986 */ /* 0x000fe2000c101b04 */
[----:B------:R-:W-:Y:S05]  /*0d70*/  EXIT ;  /* 0x000000000000794d */ /* 0x000fea0003800000 */
.L_x_1208:
[----:B------:R-:W0:Y:S01]  /*0d80*/  S2R R16, SR_TID.X ;  /* 0x0000000000107919 */ /* 0x000e220000002100 */
[----:B------:R-:W-:Y:S02]  /*0d90*/  PRMT R18, RZ, 0x7610, R18 ;  /* 0x00007610ff127816 */ /* 0x000fe40000000012 */
        /* <DEDUP_REMOVED lines=92> */
.L_x_1210:
[----:B0-----:R-:W-:Y:S05]  /*1360*/  BSYNC B0 ;  /* 0x0000000000007941 */ /* 0x001fea0003800000 */
.L_x_1209:
        /* <DEDUP_REMOVED lines=32> */
.L_x_1212:
[----:B------:R-:W-:Y:S05]  /*1570*/  BSYNC B0 ;  /* 0x0000000000007941 */ /* 0x000fea0003800000 */
.L_x_1211:
        /* <DEDUP_REMOVED lines=31> */
.L_x_1214:
[----:B------:R-:W-:Y:S05]  /*1770*/  BSYNC B0 ;  /* 0x0000000000007941 */ /* 0x000fea0003800000 */
.L_x_1213:
        /* <DEDUP_REMOVED lines=33> */
.L_x_1216:
[----:B------:R-:W-:Y:S05]  /*1990*/  BSYNC B0 ;  /* 0x0000000000007941 */ /* 0x000fea0003800000 */
.L_x_1215:
        /* <DEDUP_REMOVED lines=29> */
.L_x_1218:
[----:B------:R-:W-:Y:S05]  /*1b70*/  BSYNC B0 ;  /* 0x0000000000007941 */ /* 0x000fea0003800000 */
.L_x_1217:
        /* <DEDUP_REMOVED lines=29> */
.L_x_1220:
[----:B------:R-:W-:Y:S05]  /*1d50*/  BSYNC B0 ;  /* 0x0000000000007941 */ /* 0x000fea0003800000 */
.L_x_1219:
        /* <DEDUP_REMOVED lines=29> */
.L_x_1222:
[----:B------:R-:W-:Y:S05]  /*1f30*/  BSYNC B0 ;  /* 0x0000000000007941 */ /* 0x000fea0003800000 */
.L_x_1221:
        /* <DEDUP_REMOVED lines=29> */
.L_x_1224:
[----:B------:R-:W-:Y:S05]  /*2110*/  BSYNC B0 ;  /* 0x0000000000007941 */ /* 0x000fea0003800000 */
.L_x_1223:
        /* <DEDUP_REMOVED lines=18> */
.L_x_1227:
[----:B0-----:R-:W-:-:S13]  /*2240*/  ISETP.GE.AND P0, PT, R16, R15, PT ;  /* 0x0000000f1000720c */ /* 0x001fda0003f06270 */
[----:B------:R-:W-:Y:S05]  /*2250*/  @P0 BRA `(.L_x_1229) ;  /* 0x000000c000000947 */ /* 0x000fea0003800000 */
[----:B------:R-:W-:Y:S02]  /*2260*/  IADD3 R2, R0, R16, RZ ;  /* 0x0000001000027210 */ /* 0x000fe40007ffe0ff */
[----:B------:R-:W-:Y:S02]  /*2270*/  MOV R3, 0x2 ;  /* 0x0000000200037802 */ /* 0x000fe40000000f00 */
[----:B------:R-:W-:-:S03]  /*2280*/  IADD3 R16, R16, 0x80, RZ ;  /* 0x0000008010107810 */ /* 0x000fc60007ffe0ff */
[----:B------:R-:W-:-:S05]  /*2290*/  IMAD.WIDE.U32 R2, R2, R3, c[0x0][0x168] ;  /* 0x00005a0002027625 */ /* 0x000fca00078e0003 */
[----:B------:R0:W-:Y:S02]  /*22a0*/  STG.E.U16 [R2.64], R8 ;  /* 0x0000000802007986 */ /* 0x0001e4000c101504 */
.L_x_1228:
[----:B------:R-:W-:-:S13]  /*22b0*/  ISETP.GE.AND P0, PT, R16, R15, PT ;  /* 0x0000000f1000720c */ /* 0x000fda0003f06270 */
[----:B------:R-:W-:Y:S05]  /*22c0*/  @P0 BRA `(.L_x_1230) ;  /* 0x000000d000000947 */ /* 0x000fea0003800000 */
[----:B0-----:R-:W-:Y:S01]  /*22d0*/  HFMA2.MMA R3, -RZ, RZ, 0, 1.1920928955078125e-07 ;  /* 0x00000002ff037435 */ /* 0x001fe200000001ff */
[----:B------:R-:W-:Y:S02]  /*22e0*/  IADD3 R2, R0, R16, RZ ;  /* 0x0000001000027210 */ /* 0x000fe40007ffe0ff */
[----:B------:R-:W-:-:S07]  /*22f0*/  IADD3 R16, R16, 0x80, RZ ;  /* 0x0000008010107810 */ /* 0x000fce0007ffe0ff */
[----:B------:R-:W-:-:S05]  /*2300*/  IMAD.WIDE.U32 R2, R2, R3, c[0x0][0x168] ;  /* 0x00005a0002027625 */ /* 0x000fca00078e0003 */
[----:B------:R0:W-:Y:S02]  /*2310*/  STG.E.U16 [R2.64], R9 ;  /* 0x0000000902007986 */ /* 0x0001e4000c101504 */
.L_x_1229:
        /* <DEDUP_REMOVED lines=8> */
.L_x_1230:
[----:B------:R-:W-:Y:S05]  /*23a0*/  BSYNC B1 ;  /* 0x0000000000017941 */ /* 0x000fea0003800000 */
.L_x_1226:
[----:B------:R-:W-:-:S13]  /*23b0*/  ISETP.GE.AND P0, PT, R16, R15, PT ;  /* 0x0000000f1000720c */ /* 0x000fda0003f06270 */
[----:B0-----:R-:W-:Y:S02]  /*23c0*/  @!P0 IADD3 R2, R0, R16, RZ ;  /* 0x0000001000028210 */ /* 0x001fe40007ffe0ff */
[----:B------:R-:W-:Y:S02]  /*23d0*/  @!P0 MOV R3, 0x2 ;  /* 0x0000000200038802 */ /* 0x000fe40000000f00 */
[----:B------:R-:W-:-:S03]  /*23e0*/  @!P0 IADD3 R16, R16, 0x80, RZ ;  /* 0x0000008010108810 */ /* 0x000fc60007ffe0ff */
[----:B------:R-:W-:-:S05]  /*23f0*/  @!P0 IMAD.WIDE.U32 R2, R2, R3, c[0x0][0x168] ;  /* 0x00005a0002028625 */ /* 0x000fca00078e0003 */
[----:B-----5:R0:W-:Y:S02]  /*2400*/  @!P0 STG.E.U16 [R2.64], R11 ;  /* 0x0000000b02008986 */ /* 0x0201e4000c101504 */
.L_x_1231:
[----:B------:R-:W-:Y:S05]  /*2410*/  BSYNC B0 ;  /* 0x0000000000007941 */ /* 0x000fea0003800000 */
.L_x_1225:
        /* <DEDUP_REMOVED lines=8> */
.L_x_1232:
        /* <DEDUP_REMOVED lines=14> */
.L_x_2697:


//--------------------- .text._ZN2at6native29vectorized_elementwise_kernelILi8EZZZNS0_16sinh_kernel_cudaERNS_18TensorIteratorBaseEENKUlvE0_clEvENKUlvE1_clEvEUlN3c104HalfEE_St5arrayIPcLm2EEEEviT0_T1_ --------------------------
	.section	.text._ZN2at6native29vectorized_elementwise_kernelILi8EZZZNS0_16sinh_kernel_cudaERNS_18TensorIteratorBaseEENKUlvE0_clEvENKUlvE1_clEvEUlN3c104HalfEE_St5arrayIPcLm2EEEEviT0_T1_,"ax",@progbits
	.sectioninfo	@"SHI_REGISTERS=4"
	.align	128
        .global         _ZN2at6native29vectorized_elementwise_kernelILi8EZZZNS0_16sinh_kernel_cudaERNS_18TensorIteratorBaseEENKUlvE0_clEvENKUlvE1_clEvEUlN3c104HalfEE_St5arrayIPcLm2EEEEviT0_T1_
        .type           _ZN2at6native29vectorized_elementwise_kernelILi8EZZZNS0_16sinh_kernel_cudaERNS_18TensorIteratorBaseEENKUlvE0_clEvENKUlvE1_clEvEUlN3c104HalfEE_St5arrayIPcLm2EEEEviT0_T1_,@function
        .size           _ZN2at6native29vectorized_elementwise_kernelILi8EZZZNS0_16sinh_kernel_cudaERNS_18TensorIteratorBaseEENKUlvE0_clEvENKUlvE1_clEvEUlN3c104HalfEE_St5arrayIPcLm2EEEEviT0_T1_,(.L_x_2698 - _ZN2at6native29vectorized_elementwise_kernelILi8EZZZNS0_16sinh_kernel_cudaERNS_18TensorIteratorBaseEENKUlvE0_clEvENKUlvE1_clEvEUlN3c104HalfEE_St5arrayIPcLm2EEEEviT0_T1_)
        .other          _ZN2at6native29vectorized_elementwise_kernelILi8EZZZNS0_16sinh_kernel_cudaERNS_18TensorIteratorBaseEENKUlvE0_clEvENKUlvE1_clEvEUlN3c104HalfEE_St5arrayIPcLm2EEEEviT0_T1_,@"STO_CUDA_ENTRY STV_DEFAULT"
_ZN2at6native29vectorized_elementwise_kernelILi8EZZZNS0_16sinh_kernel_cudaERNS_18TensorIteratorBaseEENKUlvE0_clEvENKUlvE1_clEvEUlN3c104HalfEE_St5arrayIPcLm2EEEEviT0_T1_:
.text._ZN2at6native29vectorized_elementwise_kernelILi8EZZZNS0_16sinh_kernel_cudaERNS_18TensorIteratorBaseEENKUlvE0_clEvENKUlvE1_clEvEUlN3c104HalfEE_St5arrayIPcLm2EEEEviT0_T1_:
[----:B------:R-:W-:Y:S02]  /*0000*/  MOV R1, c[0x0][0x28] ;  /* 0x00000a0000017a02 */ /* 0x000fe40000000f00 */
[----:B------:R-:W-:Y:S05]  /*0010*/  EXIT ;  /* 0x000000000000794d */ /* 0x000fea0003800000 */
.L_x_1233:
        /* <DEDUP_REMOVED lines=14> */
.L_x_2698:


//--------------------- .text._ZN2at6native18elementwise_kernelILi128ELi4EZNS0_15gpu_kernel_implIZZZNS0_16sinh_kernel_cudaERNS_18TensorIteratorBaseEENKUlvE0_clEvENKUlvE0_clEvEUlfE_EEvS4_RKT_EUliE_EEviT1_ --------------------------
	.section	.text._ZN2at6native18elementwise_kernelILi128ELi4EZNS0_15gpu_kernel_implIZZZNS0_16sinh_kernel_cudaERNS_18TensorIteratorBaseEENKUlvE0_clEvENKUlvE0_clEvEUlfE_EEvS4_RKT_EUliE_EEviT1_,"ax",@progbits
	.sectioninfo	@"SHI_REGISTERS=26"
	.align	128
        .global         _ZN2at6native18elementwise_kernelILi128ELi4EZNS0_15gpu_kernel_implIZZZNS0_16sinh_kernel_cudaERNS_18TensorIteratorBaseEENKUlvE0_clEvENKUlvE0_clEvEUlfE_EEvS4_RKT_EUliE_EEviT1_
        .type           _ZN2at6native18elementwise_kernelILi128ELi4EZNS0_15gpu_kernel_implIZZZNS0_16sinh_kernel_cudaERNS_18TensorIteratorBaseEENKUlvE0_clEvENKUlvE0_clEvEUlfE_EEvS4_RKT_EUliE_EEviT1_,@function
        .size           _ZN2at6native18elementwise_kernelILi128ELi4EZNS0_15gpu_kernel_implIZZZNS0_16sinh_kernel_cudaERNS_18TensorIteratorBaseEENKUlvE0_clEvENKUlvE0_clEvEUlfE_EEvS4_RKT_EUliE_EEviT1_,(.L_x_2699 - _ZN2at6native18elementwise_kernelILi128ELi4EZNS0_15gpu_kernel_implIZZZNS0_16sinh_kernel_cudaERNS_18TensorIteratorBaseEENKUlvE0_clEvENKUlvE0_clEvEUlfE_EEvS4_RKT_EUliE_EEviT1_)
        .other          _ZN2at6native18elementwise_kernelILi128ELi4EZNS0_15gpu_kernel_implIZZZNS0_16sinh_kernel_cudaERNS_18TensorIteratorBaseEENKUlvE0_clEvENKUlvE0_clEvEUlfE_EEvS4_RKT_EUliE_EEviT1_,@"STO_CUDA_ENTRY STV_DEFAULT"
_ZN2at6native18elementwise_kernelILi128ELi4EZNS0_15gpu_kernel_implIZZZNS0_16sinh_kernel_cudaERNS_18TensorIteratorBaseEENKUlvE0_clEvENKUlvE0_clEvEUlfE_EEvS4_RKT_EUliE_EEviT1_:
.text._ZN2at6native18elementwise_kernelILi128ELi4EZNS0_15gpu_kernel_implIZZZNS0_16sinh_kernel_cudaERNS_18TensorIteratorBaseEENKUlvE0_clEvENKUlvE0_clEvEUlfE_EEvS4_RKT_EUliE_EEviT1_:
        /* <DEDUP_REMOVED lines=237> */
.L_x_1236:
[----:B------:R-:W0:Y:S01]  /*0ed0*/  LDC.U8 R5, c[0x0][0x372] ;  /* 0x0000dc80ff057b82 */ /* 0x000e220000000000 */
[----:B------:R-:W-:Y:S01]  /*0ee0*/  IADD3 R16, P1, R16, c[0x0][0x360], RZ ;  /* 0x0000d80010107a10 */ /* 0x000fe20007f3e0ff */
[----:B------:R-:W-:Y:S01]  /*0ef0*/  BSSY B6, `(.L_x_1237) ;  /* 0x00000df000067945 */ /* 0x000fe20003800000 */
        /* <DEDUP_REMOVED lines=15> */
[----:B--2---:R-:W0:Y:S01]  /*0ff0*/  I2F.S16 R0, R0 ;  /* 0x0000000000007306 */ /* 0x004e220000101400 */
[----:B------:R-:W-:Y:S05]  /*1000*/  BRA `(.L_x_1243) ;  /* 0x00000cd000007947 */ /* 0x000fea0003800000 */
.L_x_1241:
[----:B------:R-:W2:Y:S02]  /*1010*/  LDG.E.U8 R0, [R2.64] ;  /* 0x0000002402007981 */ /* 0x000ea4000c1e1100 */
[----:B--2---:R-:W0:Y:S01]  /*1020*/  I2F.U16 R0, R0 ;  /* 0x0000000000007306 */ /* 0x004e220000101000 */
[----:B------:R-:W-:Y:S05]  /*1030*/  BRA `(.L_x_1243) ;  /* 0x00000ca000007947 */ /* 0x000fea0003800000 */
.L_x_1240:
[----:B------:R-:W-:-:S13]  /*1040*/  ISETP.NE.AND P0, PT, R4, 0x2, PT ;  /* 0x000000020400780c */ /* 0x000fda0003f05270 */
[----:B------:R-:W-:Y:S05]  /*1050*/  @!P0 BRA `(.L_x_1244) ;  /* 0x000000a000008947 */ /* 0x000fea0003800000 */
[----:B------:R-:W-:-:S13]  /*1060*/  ISETP.NE.AND P0, PT, R4, 0x3, PT ;  /* 0x000000030400780c */ /* 0x000fda0003f05270 */
[----:B------:R-:W-:Y:S05]  /*1070*/  @!P0 BRA `(.L_x_1245) ;  /* 0x0000005000008947 */ /* 0x000fea0003800000 */
[----:B------:R-:W-:-:S13]  /*1080*/  ISETP.NE.AND P0, PT, R4, 0x4, PT ;  /* 0x000000040400780c */ /* 0x000fda0003f05270 */
[----:B------:R-:W-:Y:S05]  /*1090*/  @P0 BRA `(.L_x_1242) ;  /* 0x00000aa000000947 */ /* 0x000fea0003800000 */
[----:B------:R-:W2:Y:S02]  /*10a0*/  LDG.E.64 R2, [R2.64] ;  /* 0x0000002402027981 */ /* 0x000ea4000c1e1b00 */
[----:B--2---:R0:W1:Y:S01]  /*10b0*/  I2F.S64 R0, R2 ;  /* 0x0000000200007312 */ /* 0x0040620000301400 */
[----:B------:R-:W-:Y:S05]  /*10c0*/  BRA `(.L_x_1243) ;  /* 0x00000c1000007947 */ /* 0x000fea0003800000 */
.L_x_1245:
[----:B------:R-:W2:Y:S02]  /*10d0*/  LDG.E R0, [R2.64] ;  /* 0x0000002402007981 */ /* 0x000ea4000c1e1900 */
[----:B--2---:R-:W0:Y:S01]  /*10e0*/  I2F R0, R0 ;  /* 0x0000000000007306 */ /* 0x004e220000201400 */
[----:B------:R-:W-:Y:S05]  /*10f0*/  BRA `(.L_x_1243) ;  /* 0x00000be000007947 */ /* 0x000fea0003800000 */
.L_x_1244:
[----:B------:R-:W2:Y:S02]  /*1100*/  LDG.E.U16 R0, [R2.64] ;  /* 0x0000002402007981 */ /* 0x000ea4000c1e1500 */
[----:B--2---:R-:W0:Y:S01]  /*1110*/  I2F.S16 R0, R0 ;  /* 0x0000000000007306 */ /* 0x004e220000101400 */
[----:B------:R-:W-:Y:S05]  /*1120*/  BRA `(.L_x_1243) ;  /* 0x00000bb000007947 */ /* 0x000fea0003800000 */
.L_x_1239:
[----:B------:R-:W-:-:S13]  /*1130*/  ISETP.GT.AND P0, PT, R4, 0x6, PT ;  /* 0x000000060400780c */ /* 0x000fda0003f04270 */
[----:B------:R-:W-:Y:S05]  /*1140*/  @P0 BRA `(.L_x_1246) ;  /* 0x0000009000000947 */ /* 0x000fea0003800000 */
[----:B------:R-:W-:-:S13]  /*1150*/  ISETP.NE.AND P0, PT, R4, 0x5, PT ;  /* 0x000000050400780c */ /* 0x000fda0003f05270 */
[----:B------:R-:W-:Y:S05]  /*1160*/  @!P0 BRA `(.L_x_1247) ;  /* 0x0000004000008947 */ /* 0x000fea0003800000 */
[----:B------:R-:W-:-:S13]  /*1170*/  ISETP.NE.AND P0, PT, R4, 0x6, PT ;  /* 0x000000060400780c */ /* 0x000fda0003f05270 */
[----:B------:R-:W-:Y:S05]  /*1180*/  @P0 BRA `(.L_x_1242) ;  /* 0x000009b000000947 */ /* 0x000fea0003800000 */
[----:B------:R0:W5:Y:S01]  /*1190*/  LDG.E R0, [R2.64] ;  /* 0x0000002402007981 */ /* 0x000162000c1e1900 */
[----:B------:R-:W-:Y:S05]  /*11a0*/  BRA `(.L_x_1243) ;  /* 0x00000b3000007947 */ /* 0x000fea0003800000 */
.L_x_1247:
[----:B------:R-:W2:Y:S02]  /*11b0*/  LDG.E.U16 R0, [R2.64] ;  /* 0x0000002402007981 */ /* 0x000ea4000c1e1500 */
[----:B--2---:R-:W-:Y:S01]  /*11c0*/  HADD2.F32 R0, -RZ, R0.H0_H0 ;  /* 0x20000000ff007230 */ /* 0x004fe20000004100 */
[----:B------:R-:W-:Y:S05]  /*11d0*/  BRA `(.L_x_1243) ;  /* 0x00000b0000007947 */ /* 0x000fea0003800000 */
.L_x_1246:
[----:B------:R-:W-:-:S13]  /*11e0*/  ISETP.NE.AND P0, PT, R4, 0x7, PT ;  /* 0x000000070400780c */ /* 0x000fda0003f05270 */
[----:B------:R-:W-:Y:S05]  /*11f0*/  @!P0 BRA `(.L_x_1248) ;  /* 0x0000009000008947 */ /* 0x000fea0003800000 */
[----:B------:R-:W-:-:S13]  /*1200*/  ISETP.NE.AND P0, PT, R4, 0x8, PT ;  /* 0x000000080400780c */ /* 0x000fda0003f05270 */
[----:B------:R-:W-:Y:S05]  /*1210*/  @!P0 BRA `(.L_x_1249) ;  /* 0x0000004000008947 */ /* 0x000fea0003800000 */
[----:B------:R-:W-:-:S13]  /*1220*/  ISETP.NE.AND P0, PT, R4, 0x9, PT ;  /* 0x000000090400780c */ /* 0x000fda0003f05270 */
[----:B------:R-:W-:Y:S05]  /*1230*/  @P0 BRA `(.L_x_1242) ;  /* 0x0000090000000947 */ /* 0x000fea0003800000 */
[----:B------:R0:W5:Y:S01]  /*1240*/  LDG.E R0, [R2.64] ;  /* 0x0000002402007981 */ /* 0x000162000c1e1900 */
[----:B------:R-:W-:Y:S05]  /*1250*/  BRA `(.L_x_1243) ;  /* 0x00000a8000007947 */ /* 0x000fea0003800000 */
.L_x_1249:
[----:B------:R-:W2:Y:S02]  /*1260*/  LDG.E.U16 R0, [R2.64] ;  /* 0x0000002402007981 */ /* 0x000ea4000c1e1500 */
[----:B--2---:R-:W-:Y:S01]  /*1270*/  HADD2.F32 R0, -RZ, R0.H0_H0 ;  /* 0x20000000ff007230 */ /* 0x004fe20000004100 */
[----:B------:R-:W-:Y:S05]  /*1280*/  BRA `(.L_x_1243) ;  /* 0x00000a5000007947 */ /* 0x000fea0003800000 */
.L_x_1248:
[----:B------:R-:W2:Y:S02]  /*1290*/  LDG.E.64 R2, [R2.64] ;  /* 0x0000002402027981 */ /* 0x000ea4000c1e1b00 */
[----:B--2---:R-:W0:Y:S01]  /*12a0*/  F2F.F32.F64 R0, R2 ;  /* 0x0000000200007310 */ /* 0x004e220000301000 */
[----:B------:R-:W0:-:S14]  /*12b0*/  DSETP.GEU.AND P0, PT, |R2|, c[0x2][0x0], PT ;  /* 0x008000000200762a */ /* 0x000e1c0003f0e200 */
[----:B0-----:R-:W-:Y:S01]  /*12c0*/  @!P0 FMUL R0, R0, 1.175494350822287508e-38 ;  /* 0x0080000000008820 */ /* 0x001fe20000400000 */
[----:B------:R-:W-:Y:S05]  /*12d0*/  BRA `(.L_x_1243) ;  /* 0x00000a0000007947 */ /* 0x000fea0003800000 */
.L_x_1238:
        /* <DEDUP_REMOVED lines=10> */
[----:B------:R-:W-:Y:S01]  /*1380*/  FSEL R0, RZ, 1, !P0 ;  /* 0x3f800000ff007808 */ /* 0x000fe20004000000 */
[----:B------:R-:W-:Y:S05]  /*1390*/  BRA `(.L_x_1243) ;  /* 0x0000094000007947 */ /* 0x000fea0003800000 */
.L_x_1252:
[----:B------:R-:W2:Y:S02]  /*13a0*/  LDG.E.64 R2, [R2.64] ;  /* 0x0000002402027981 */ /* 0x000ea4000c1e1b00 */
[----:B--2---:R-:W0:Y:S01]  /*13b0*/  F2F.F32.F64 R0, R2 ;  /* 0x0000000200007310 */ /* 0x004e220000301000 */
[----:B------:R-:W0:-:S14]  /*13c0*/  DSETP.GEU.AND P0, PT, |R2|, c[0x2][0x0], PT ;  /* 0x008000000200762a */ /* 0x000e1c0003f0e200 */
[----:B0-----:R-:W-:Y:S01]  /*13d0*/  @!P0 FMUL R0, R0, 1.175494350822287508e-38 ;  /* 0x0080000000008820 */ /* 0x001fe20000400000 */
[----:B------:R-:W-:Y:S05]  /*13e0*/  BRA `(.L_x_1243) ;  /* 0x000008f000007947 */ /* 0x000fea0003800000 */
.L_x_1251:
        /* <DEDUP_REMOVED lines=24> */
[----:B------:R-:W-:Y:S01]  /*1570*/  LOP3.LUT R0, R5, 0x80000000, R0, 0xf8, !PT ;  /* 0x8000000005007812 */ /* 0x000fe200078ef800 */
[----:B------:R-:W-:Y:S05]  /*1580*/  BRA `(.L_x_1243) ;  /* 0x0000075000007947 */ /* 0x000fea0003800000 */
.L_x_1254:
        /* <DEDUP_REMOVED lines=11> */
[----:B------:R-:W-:Y:S01]  /*1640*/  LOP3.LUT R0, R4, 0x80000000, R5, 0xf8, !PT ;  /* 0x8000000004007812 */ /* 0x000fe200078ef805 */
[----:B------:R-:W-:Y:S05]  /*1650*/  BRA `(.L_x_1243) ;  /* 0x0000068000007947 */ /* 0x000fea0003800000 */
.L_x_1253:
[----:B------:R-:W2:Y:S02]  /*1660*/  LDG.E.U16 R0, [R2.64] ;  /* 0x0000002402007981 */ /* 0x000ea4000c1e1500 */
[----:B--2---:R-:W-:Y:S01]  /*1670*/  PRMT R0, RZ, 0x5410, R0 ;  /* 0x00005410ff007816 */ /* 0x004fe20000000000 */
[----:B------:R-:W-:Y:S05]  /*1680*/  BRA `(.L_x_1243) ;  /* 0x0000065000007947 */ /* 0x000fea0003800000 */
.L_x_1250:
        /* <DEDUP_REMOVED lines=9> */
[----:B--2---:R-:W0:Y:S01]  /*1720*/  I2F.U16 R0, R0 ;  /* 0x0000000000007306 */ /* 0x004e220000101000 */
[----:B------:R-:W-:Y:S05]  /*1730*/  BRA `(.L_x_1243) ;  /* 0x000005a000007947 */ /* 0x000fea0003800000 */
.L_x_1257:
[----:B------:R-:W2:Y:S01]  /*1740*/  LDG.E.U8 R2, [R2.64] ;  /* 0x0000002402027981 */ /* 0x000ea2000c1e1100 */
        /* <DEDUP_REMOVED lines=19> */
.L_x_1259:
[----:B------:R-:W-:Y:S05]  /*1880*/  BSYNC B0 ;  /* 0x0000000000007941 */ /* 0x000fea0003800000 */
.L_x_1258:
[----:B------:R-:W-:Y:S01]  /*1890*/  LEA R3, R0, 0x3b800000, 0x17 ;  /* 0x3b80000000037811 */ /* 0x000fe200078eb8ff */
[----:B------:R-:W-:-:S05]  /*18a0*/  IMAD.SHL.U32 R0, R2, 0x100000, RZ ;  /* 0x0010000002007824 */ /* 0x000fca00078e00ff */
[----:B------:R-:W-:Y:S01]  /*18b0*/  LOP3.LUT R0, R3, R0, R4, 0xfe, !PT ;  /* 0x0000000003007212 */ /* 0x000fe200078efe04 */
[----:B------:R-:W-:Y:S05]  /*18c0*/  BRA `(.L_x_1243) ;  /* 0x0000041000007947 */ /* 0x000fea0003800000 */
.L_x_1256:
        /* <DEDUP_REMOVED lines=20> */
.L_x_1261:
[----:B------:R-:W-:Y:S05]  /*1a10*/  BSYNC B0 ;  /* 0x0000000000007941 */ /* 0x000fea0003800000 */
.L_x_1260:
[----:B------:R-:W-:Y:S01]  /*1a20*/  LEA R3, R0, 0x37800000, 0x17 ;  /* 0x3780000000037811 */ /* 0x000fe200078eb8ff */
[----:B------:R-:W-:-:S05]  /*1a30*/  IMAD.SHL.U32 R0, R2, 0x200000, RZ ;  /* 0x0020000002007824 */ /* 0x000fca00078e00ff */
[----:B------:R-:W-:Y:S01]  /*1a40*/  LOP3.LUT R0, R3, R0, R4, 0xfe, !PT ;  /* 0x0000000003007212 */ /* 0x000fe200078efe04 */
[----:B------:R-:W-:Y:S05]  /*1a50*/  BRA `(.L_x_1243) ;  /* 0x0000028000007947 */ /* 0x000fea0003800000 */
.L_x_1255:
[----:B------:R-:W-:-:S13]  /*1a60*/  ISETP.NE.AND P0, PT, R4, 0x1c, PT ;  /* 0x0000001c0400780c */ /* 0x000fda0003f05270 */
[----:B------:R-:W-:Y:S05]  /*1a70*/  @!P0 BRA `(.L_x_1262) ;  /* 0x0000024000008947 */ /* 0x000fea0003800000 */
[----:B------:R-:W-:-:S13]  /*1a80*/  ISETP.NE.AND P0, PT, R4, 0x1d, PT ;  /* 0x0000001d0400780c */ /* 0x000fda0003f05270 */
[----:B------:R-:W-:Y:S05]  /*1a90*/  @!P0 BRA `(.L_x_1263) ;  /* 0x000001f000008947 */ /* 0x000fea0003800000 */
[----:B------:R-:W-:-:S13]  /*1aa0*/  ISETP.NE.AND P0, PT, R4, 0x2c, PT ;  /* 0x0000002c0400780c */ /* 0x000fda0003f05270 */
[----:B------:R-:W-:Y:S05]  /*1ab0*/  @P0 BRA `(.L_x_1242) ;  /* 0x0000008000000947 */ /* 0x000fea0003800000 */
[----:B------:R-:W2:Y:S01]  /*1ac0*/  LDG.E.U8 R2, [R2.64] ;  /* 0x0000002402027981 */ /* 0x000ea2000c1e1100 */
[----:B------:R-:W-:Y:S01]  /*1ad0*/  IMAD.MOV.U32 R0, RZ, RZ, 0x400000 ;  /* 0x00400000ff007424 */ /* 0x000fe200078e00ff */
[----:B--2---:R-:W-:-:S13]  /*1ae0*/  ISETP.NE.AND P0, PT, R2, RZ, PT ;  /* 0x000000ff0200720c */ /* 0x004fda0003f05270 */
[----:B------:R-:W-:Y:S05]  /*1af0*/  @!P0 BRA `(.L_x_1243) ;  /* 0x000001e000008947 */ /* 0x000fea0003800000 */
[----:B------:R-:W-:-:S13]  /*1b00*/  ISETP.NE.AND P0, PT, R2, 0xff, PT ;  /* 0x000000ff0200780c */ /* 0x000fda0003f05270 */
[----:B------:R-:W-:Y:S02]  /*1b10*/  @!P0 IMAD.MOV.U32 R0, RZ, RZ, 0x7f800001 ;  /* 0x7f800001ff008424 */ /* 0x000fe400078e00ff */
[----:B------:R-:W-:Y:S01]  /*1b20*/  @P0 IMAD.SHL.U32 R0, R2, 0x800000, RZ ;  /* 0x0080000002000824 */ /* 0x000fe200078e00ff */
[----:B------:R-:W-:Y:S05]  /*1b30*/  BRA `(.L_x_1243) ;  /* 0x000001a000007947 */ /* 0x000fea0003800000 */
.L_x_1242:
        /* <DEDUP_REMOVED lines=19> */
[----:B------:R-:W-:Y:S01]  /*1c70*/  IMAD.MOV.U32 R0, RZ, RZ, RZ ;  /* 0x000000ffff007224 */ /* 0x000fe200078e00ff */
[----:B------:R-:W-:Y:S05]  /*1c80*/  BRA `(.L_x_1243) ;  /* 0x0000005000007947 */ /* 0x000fea0003800000 */
.L_x_1263:
[----:B------:R-:W2:Y:S02]  /*1c90*/  LDG.E.64 R2, [R2.64] ;  /* 0x0000002402027981 */ /* 0x000ea4000c1e1b00 */
[----:B--2---:R0:W1:Y:S01]  /*1ca0*/  I2F.U64 R0, R2 ;  /* 0x0000000200007312 */ /* 0x0040620000301000 */
[----:B------:R-:W-:Y:S05]  /*1cb0*/  BRA `(.L_x_1243) ;  /* 0x0000002000007947 */ /* 0x000fea0003800000 */
.L_x_1262:
[----:B------:R-:W2:Y:S02]  /*1cc0*/  LDG.E R0, [R2.64] ;  /* 0x0000002402007981 */ /* 0x000ea4000c1e1900 */
[----:B--2---:R-:W0:Y:S02]  /*1cd0*/  I2F.U32 R0, R0 ;  /* 0x0000000000007306 */ /* 0x004e240000201000 */
.L_x_1243:
[----:B------:R-:W-:Y:S05]  /*1ce0*/  BSYNC B6 ;  /* 0x0000000000067941 */ /* 0x000fea0003800000 */
.L_x_1237:
[----:B01---5:R-:W-:Y:S01]  /*1cf0*/  FMUL.FTZ R2, |R0|, 1.4426950216293334961 ;  /* 0x3fb8aa3b00027820 */ /* 0x023fe20000410200 */
[----:B------:R-:W0:Y:S01]  /*1d00*/  LDC.U8 R8, c[0x0][0x371] ;  /* 0x0000dc40ff087b82 */ /* 0x000e220000000000 */
[----:B------:R-:W-:Y:S02]  /*1d10*/  IMAD.MOV.U32 R3, RZ, RZ, 0x42fc0000 ;  /* 0x42fc0000ff037424 */ /* 0x000fe400078e00ff */
[----:B------:R-:W-:-:S02]  /*1d20*/  IMAD.MOV.U32 R5, RZ, RZ, 0x363d0ada ;  /* 0x363d0adaff057424 */ /* 0x000fc400078e00ff */
[----:B------:R-:W1:Y:S01]  /*1d30*/  FRND.TRUNC R2, R2 ;  /* 0x0000000200027307 */ /* 0x000e62000020d000 */
[----:B------:R-:W-:-:S04]  /*1d40*/  FMUL.FTZ R6, R0, R0 ;  /* 0x0000000000067220 */ /* 0x000fc80000410000 */
[----:B------:R-:W-:-:S04]  /*1d50*/  FFMA.FTZ R5, R6, R5, 0.00019836159481201320887 ;  /* 0x394fff4906057423 */ /* 0x000fc80000010005 */
[----:B------:R-:W-:-:S04]  /*1d60*/  FFMA.FTZ R7, R6, R5, 0.0083333496004343032837 ;  /* 0x3c08889a06077423 */ /* 0x000fc80000010005 */
[----:B------:R-:W-:Y:S01]  /*1d70*/  FFMA.FTZ R7, R6, R7, 0.16666667163372039795 ;  /* 0x3e2aaaab06077423 */ /* 0x000fe20000010007 */
[----:B-1----:R-:W-:-:S03]  /*1d80*/  FSETP.GT.FTZ.AND P0, PT, |R2|, 126, PT ;  /* 0x42fc00000200780b */ /* 0x002fc60003f14200 */
[----:B------:R-:W-:Y:S01]  /*1d90*/  FMUL.FTZ R7, R6, R7 ;  /* 0x0000000706077220 */ /* 0x000fe20000410000 */
        /* <DEDUP_REMOVED lines=9> */
[----:B-1----:R-:W-:Y:S01]  /*1e30*/  FMUL.FTZ R3, R3, R4 ;  /* 0x0000000403037220 */ /* 0x002fe20000410000 */
[----:B0-----:R-:W-:-:S05]  /*1e40*/  PRMT R4, R8, 0x9910, RZ ;  /* 0x0000991008047816 */ /* 0x001fca00000000ff */
[----:B------:R-:W0:Y:S01]  /*1e50*/  MUFU.RCP R2, R3 ;  /* 0x0000000300027308 */ /* 0x000e220000001000 */
[----:B------:R-:W-:Y:S01]  /*1e60*/  ISETP.GT.AND P1, PT, R4, 0x9, PT ;  /* 0x000000090400780c */ /* 0x000fe20003f24270 */
[----:B0-----:R-:W-:-:S04]  /*1e70*/  FMUL.FTZ R2, R2, -0.125 ;  /* 0xbe00000002027820 */ /* 0x001fc80000410000 */
[----:B------:R-:W-:-:S05]  /*1e80*/  FFMA.FTZ R5, R3, 2, R2 ;  /* 0x4000000003057823 */ /* 0x000fca0000010002 */
[--C-:B------:R-:W-:Y:S01]  /*1e90*/  LOP3.LUT R2, R5, 0x80000000, R0.reuse, 0xb8, !PT ;  /* 0x8000000005027812 */ /* 0x100fe200078eb800 */
[----:B------:R-:W-:Y:S02]  /*1ea0*/  @!P0 FFMA.FTZ R2, R7, R0, R0 ;  /* 0x0000000007028223 */ /* 0x000fe40000010000 */
        /* <DEDUP_REMOVED lines=9> */
[----:B------:R-:W0:Y:S02]  /*1f40*/  F2I.FTZ.TRUNC.NTZ R3, R2 ;  /* 0x0000000200037305 */ /* 0x000e24000021f100 */
[----:B0-----:R0:W-:Y:S01]  /*1f50*/  STG.E.U8 [R16.64], R3 ;  /* 0x0000000310007986 */ /* 0x0011e2000c101124 */
[----:B------:R-:W-:Y:S05]  /*1f60*/  BRA `(.L_x_1269) ;  /* 0x00000d7000007947 */ /* 0x000fea0003800000 */
.L_x_1267:
[----:B------:R-:W0:Y:S02]  /*1f70*/  F2I.S64.TRUNC R2, R2 ;  /* 0x0000000200027311 */ /* 0x000e24000020d900 */
[----:B0-----:R-:W-:-:S05]  /*1f80*/  IMAD.MOV.U32 R5, RZ, RZ, R2 ;  /* 0x000000ffff057224 */ /* 0x001fca00078e0002 */
[----:B------:R0:W-:Y:S01]  /*1f90*/  STG.E.U8 [R16.64], R5 ;  /* 0x0000000510007986 */ /* 0x0001e2000c101124 */
[----:B------:R-:W-:Y:S05]  /*1fa0*/  BRA `(.L_x_1269) ;  /* 0x00000d3000007947 */ /* 0x000fea0003800000 */
.L_x_1266:
[----:B------:R-:W-:-:S13]  /*1fb0*/  ISETP.NE.AND P0, PT, R4, 0x2, PT ;  /* 0x000000020400780c */ /* 0x000fda0003f05270 */
[----:B------:R-:W-:Y:S05]  /*1fc0*/  @!P0 BRA `(.L_x_1270) ;  /* 0x000000a000008947 */ /* 0x000fea0003800000 */
[----:B------:R-:W-:-:S13]  /*1fd0*/  ISETP.NE.AND P0, PT, R4, 0x3, PT ;  /* 0x000000030400780c */ /* 0x000fda0003f05270 */
[----:B------:R-:W-:Y:S05]  /*1fe0*/  @!P0 BRA `(.L_x_1271) ;  /* 0x0000005000008947 */ /* 0x000fea0003800000 */
[----:B------:R-:W-:-:S13]  /*1ff0*/  ISETP.NE.AND P0, PT, R4, 0x4, PT ;  /* 0x000000040400780c */ /* 0x000fda0003f05270 */
[----:B------:R-:W-:Y:S05]  /*2000*/  @P0 BRA `(.L_x_1268) ;  /* 0x00000b4000000947 */ /* 0x000fea0003800000 */
[----:B------:R-:W0:Y:S02]  /*2010*/  F2I.S64.TRUNC R2, R2 ;  /* 0x0000000200027311 */ /* 0x000e24000020d900 */
[----:B0-----:R0:W-:Y:S01]  /*2020*/  STG.E.64 [R16.64], R2 ;  /* 0x0000000210007986 */ /* 0x0011e2000c101b24 */
[----:B------:R-:W-:Y:S05]  /*2030*/  BRA `(.L_x_1269) ;  /* 0x00000ca000007947 */ /* 0x000fea0003800000 */
.L_x_1271:
[----:B------:R-:W0:Y:S02]  /*2040*/  F2I.FTZ.TRUNC.NTZ R3, R2 ;  /* 0x0000000200037305 */ /* 0x000e24000021f100 */
[----:B0-----:R0:W-:Y:S01]  /*2050*/  STG.E [R16.64], R3 ;  /* 0x0000000310007986 */ /* 0x0011e2000c101924 */
[----:B------:R-:W-:Y:S05]  /*2060*/  BRA `(.L_x_1269) ;  /* 0x00000c7000007947 */ /* 0x000fea0003800000 */
.L_x_1270:
[----:B------:R-:W0:Y:S02]  /*2070*/  F2I.FTZ.TRUNC.NTZ R3, R2 ;  /* 0x0000000200037305 */ /* 0x000e24000021f100 */
[----:B0-----:R0:W-:Y:S01]  /*2080*/  STG.E.U16 [R16.64], R3 ;  /* 0x0000000310007986 */ /* 0x0011e2000c101524 */
[----:B------:R-:W-:Y:S05]  /*2090*/  BRA `(.L_x_1269) ;  /* 0x00000c4000007947 */ /* 0x000fea0003800000 */
.L_x_1265:
[----:B------:R-:W-:-:S13]  /*20a0*/  ISETP.GT.AND P0, PT, R4, 0x6, PT ;  /* 0x000000060400780c */ /* 0x000fda0003f04270 */
[----:B------:R-:W-:Y:S05]  /*20b0*/  @P0 BRA `(.L_x_1272) ;  /* 0x0000009000000947 */ /* 0x000fea0003800000 */
[----:B------:R-:W-:-:S13]  /*20c0*/  ISETP.NE.AND P0, PT, R4, 0x5, PT ;  /* 0x000000050400780c */ /* 0x000fda0003f05270 */
[----:B------:R-:W-:Y:S05]  /*20d0*/  @!P0 BRA `(.L_x_1273) ;  /* 0x0000004000008947 */ /* 0x000fea0003800000 */
[----:B------:R-:W-:-:S13]  /*20e0*/  ISETP.NE.AND P0, PT, R4, 0x6, PT ;  /* 0x000000060400780c */ /* 0x000fda0003f05270 */
[----:B------:R-:W-:Y:S05]  /*20f0*/  @P0 BRA `(.L_x_1268) ;  /* 0x00000a5000000947 */ /* 0x000fea0003800000 */
[----:B------:R0:W-:Y:S01]  /*2100*/  STG.E [R16.64], R2 ;  /* 0x0000000210007986 */ /* 0x0001e2000c101924 */
[----:B------:R-:W-:Y:S05]  /*2110*/  BRA `(.L_x_1269) ;  /* 0x00000bc000007947 */ /* 0x000fea0003800000 */
.L_x_1273:
[----:B------:R-:W-:-:S05]  /*2120*/  F2FP.PACK_AB R2, RZ, R2 ;  /* 0x00000002ff02723e */ /* 0x000fca00000000ff */
[----:B------:R0:W-:Y:S01]  /*2130*/  STG.E.U16 [R16.64], R2 ;  /* 0x0000000210007986 */ /* 0x0001e2000c101524 */
[----:B------:R-:W-:Y:S05]  /*2140*/  BRA `(.L_x_1269) ;  /* 0x00000b9000007947 */ /* 0x000fea0003800000 */
.L_x_1272:
[----:B------:R-:W-:-:S13]  /*2150*/  ISETP.NE.AND P0, PT, R4, 0x7, PT ;  /* 0x000000070400780c */ /* 0x000fda0003f05270 */
[----:B------:R-:W-:Y:S05]  /*2160*/  @!P0 BRA `(.L_x_1274) ;  /* 0x000000b000008947 */ /* 0x000fea0003800000 */
[----:B------:R-:W-:-:S13]  /*2170*/  ISETP.NE.AND P0, PT, R4, 0x8, PT ;  /* 0x000000080400780c */ /* 0x000fda0003f05270 */
[----:B------:R-:W-:Y:S05]  /*2180*/  @!P0 BRA `(.L_x_1275) ;  /* 0x0000005000008947 */ /* 0x000fea0003800000 */
[----:B------:R-:W-:-:S13]  /*2190*/  ISETP.NE.AND P0, PT, R4, 0x9, PT ;  /* 0x000000090400780c */ /* 0x000fda0003f05270 */
[----:B------:R-:W-:Y:S05]  /*21a0*/  @P0 BRA `(.L_x_1268) ;  /* 0x000009a000000947 */ /* 0x000fea0003800000 */
[----:B------:R-:W-:-:S05]  /*21b0*/  IMAD.MOV.U32 R3, RZ, RZ, RZ ;  /* 0x000000ffff037224 */ /* 0x000fca00078e00ff */
[----:B------:R0:W-:Y:S01]  /*21c0*/  STG.E.64 [R16.64], R2 ;  /* 0x0000000210007986 */ /* 0x0001e2000c101b24 */
[----:B------:R-:W-:Y:S05]  /*21d0*/  BRA `(.L_x_1269) ;  /* 0x00000b0000007947 */ /* 0x000fea0003800000 */
.L_x_1275:
[----:B------:R-:W-:-:S04]  /*21e0*/  F2FP.PACK_AB R3, RZ, R2 ;  /* 0x00000002ff03723e */ /* 0x000fc800000000ff */
[----:B------:R-:W-:-:S05]  /*21f0*/  PRMT R3, R3, 0x5410, RZ ;  /* 0x0000541003037816 */ /* 0x000fca00000000ff */
[----:B------:R0:W-:Y:S01]  /*2200*/  STG.E [R16.64], R3 ;  /* 0x0000000310007986 */ /* 0x0001e2000c101924 */
[----:B------:R-:W-:Y:S05]  /*2210*/  BRA `(.L_x_1269) ;  /* 0x00000ac000007947 */ /* 0x000fea0003800000 */
.L_x_1274:
[----:B------:R-:W-:-:S06]  /*2220*/  FMUL.FTZ R2, R2, 1 ;  /* 0x3f80000002027820 */ /* 0x000fcc0000410000 */
[----:B------:R-:W0:Y:S02]  /*2230*/  F2F.F64.F32 R2, R2 ;  /* 0x0000000200027310 */ /* 0x000e240000201800 */
[----:B0-----:R0:W-:Y:S01]  /*2240*/  STG.E.64 [R16.64], R2 ;  /* 0x0000000210007986 */ /* 0x0011e2000c101b24 */
[----:B------:R-:W-:Y:S05]  /*2250*/  BRA `(.L_x_1269) ;  /* 0x00000a8000007947 */ /* 0x000fea0003800000 */
.L_x_1264:
        /* <DEDUP_REMOVED lines=8> */
[----:B------:R-:W-:-:S04]  /*22e0*/  FSETP.NEU.FTZ.AND P0, PT, R2, RZ, PT ;  /* 0x000000ff0200720b */ /* 0x000fc80003f1d000 */
[----:B------:R-:W-:-:S05]  /*22f0*/  SEL R3, RZ, 0x1, !P0 ;  /* 0x00000001ff037807 */ /* 0x000fca0004000000 */
[----:B------:R0:W-:Y:S01]  /*2300*/  STG.E.U8 [R16.64], R3 ;  /* 0x0000000310007986 */ /* 0x0001e2000c101124 */
[----:B------:R-:W-:Y:S05]  /*2310*/  BRA `(.L_x_1269) ;  /* 0x000009c000007947 */ /* 0x000fea0003800000 */
.L_x_1278:
[----:B------:R-:W-:Y:S01]  /*2320*/  FMUL.FTZ R4, R2, 1 ;  /* 0x3f80000002047820 */ /* 0x000fe20000410000 */
[----:B------:R-:W-:-:S05]  /*2330*/  CS2R R6, SRZ ;  /* 0x0000000000067805 */ /* 0x000fca000001ff00 */
[----:B------:R-:W0:Y:S02]  /*2340*/  F2F.F64.F32 R4, R4 ;  /* 0x0000000400047310 */ /* 0x000e240000201800 */
[----:B0-----:R0:W-:Y:S01]  /*2350*/  STG.E.128 [R16.64], R4 ;  /* 0x0000000410007986 */ /* 0x0011e2000c101d24 */
[----:B------:R-:W-:Y:S05]  /*2360*/  BRA `(.L_x_1269) ;  /* 0x0000097000007947 */ /* 0x000fea0003800000 */
.L_x_1277:
[----:B------:R-:W-:-:S13]  /*2370*/  ISETP.NE.AND P0, PT, R4, 0xf, PT ;  /* 0x0000000f0400780c */ /* 0x000fda0003f05270 */
[----:B------:R-:W-:Y:S05]  /*2380*/  @!P0 BRA `(.L_x_1279) ;  /* 0x000002b000008947 */ /* 0x000fea0003800000 */
[----:B------:R-:W-:-:S13]  /*2390*/  ISETP.NE.AND P0, PT, R4, 0x17, PT ;  /* 0x000000170400780c */ /* 0x000fda0003f05270 */
[----:B------:R-:W-:Y:S05]  /*23a0*/  @!P0 BRA `(.L_x_1280) ;  /* 0x0000014000008947 */ /* 0x000fea0003800000 */
[----:B------:R-:W-:-:S13]  /*23b0*/  ISETP.NE.AND P0, PT, R4, 0x18, PT ;  /* 0x000000180400780c */ /* 0x000fda0003f05270 */
[----:B------:R-:W-:Y:S05]  /*23c0*/  @P0 BRA `(.L_x_1268) ;  /* 0x0000078000000947 */ /* 0x000fea0003800000 */
[C---:B------:R-:W-:Y:S01]  /*23d0*/  LOP3.LUT R4, R2.reuse, 0x7fffffff, RZ, 0xc0, !PT ;  /* 0x7fffffff02047812 */ /* 0x040fe200078ec0ff */
[----:B------:R-:W-:Y:S01]  /*23e0*/  BSSY B0, `(.L_x_1281) ;  /* 0x000000d000007945 */ /* 0x000fe20003800000 */
[----:B------:R-:W-:Y:S02]  /*23f0*/  LOP3.LUT R0, R2, 0x80000000, RZ, 0xc0, !PT ;  /* 0x8000000002007812 */ /* 0x000fe400078ec0ff */
[----:B------:R-:W-:Y:S02]  /*2400*/  ISETP.GT.U32.AND P0, PT, R4, 0x43efffff, PT ;  /* 0x43efffff0400780c */ /* 0x000fe40003f04070 */
[----:B------:R-:W-:Y:S01]  /*2410*/  SHF.R.U32.HI R5, RZ, 0x18, R0 ;  /* 0x00000018ff057819 */ /* 0x000fe20000011600 */
[----:B------:R-:W-:-:S10]  /*2420*/  IMAD.MOV.U32 R0, RZ, RZ, 0x7f ;  /* 0x0000007fff007424 */ /* 0x000fd400078e00ff */
[----:B------:R-:W-:Y:S05]  /*2430*/  @P0 BRA `(.L_x_1282) ;  /* 0x0000007000000947 */ /* 0x000fea0003800000 */
[----:B------:R-:W-:-:S13]  /*2440*/  ISETP.GE.U32.AND P0, PT, R4, 0x3c800000, PT ;  /* 0x3c8000000400780c */ /* 0x000fda0003f06070 */
[----:B------:R-:W-:-:S04]  /*2450*/  @P0 SHF.R.U32.HI R0, RZ, 0x14, R2 ;  /* 0x00000014ff000819 */ /* 0x000fc80000011602 */
[----:B------:R-:W-:-:S04]  /*2460*/  @P0 LOP3.LUT R3, R0, 0x1, RZ, 0xc0, !PT ;  /* 0x0000000100030812 */ /* 0x000fc800078ec0ff */
[----:B------:R-:W-:Y:S01]  /*2470*/  @P0 IADD3 R3, R2, 0x407ffff, R3 ;  /* 0x0407ffff02030810 */ /* 0x000fe20007ffe003 */
[----:B------:R-:W-:-:S03]  /*2480*/  @!P0 FADD.FTZ R2, R4, 16384 ;  /* 0x4680000004028421 */ /* 0x000fc60000010000 */
[----:B------:R-:W-:Y:S02]  /*2490*/  @P0 SHF.R.U32.HI R0, RZ, 0x14, R3 ;  /* 0x00000014ff000819 */ /* 0x000fe40000011603 */
[----:B------:R-:W-:Y:S02]  /*24a0*/  @!P0 IADD3 R0, R2, -0x46800000, RZ ;  /* 0xb980000002008810 */ /* 0x000fe40007ffe0ff */
.L_x_1282:
[----:B------:R-:W-:Y:S05]  /*24b0*/  BSYNC B0 ;  /* 0x0000000000007941 */ /* 0x000fea0003800000 */
.L_x_1281:
[----:B------:R-:W-:-:S05]  /*24c0*/  LOP3.LUT R5, R0, R5, RZ, 0xfc, !PT ;  /* 0x0000000500057212 */ /* 0x000fca00078efcff */
[----:B------:R0:W-:Y:S01]  /*24d0*/  STG.E.U8 [R16.64], R5 ;  /* 0x0000000510007986 */ /* 0x0001e2000c101124 */
[----:B------:R-:W-:Y:S05]  /*24e0*/  BRA `(.L_x_1269) ;  /* 0x000007f000007947 */ /* 0x000fea0003800000 */
.L_x_1280:
[----:B------:R-:W-:Y:S01]  /*24f0*/  LOP3.LUT R4, R2, 0x7fffffff, RZ, 0xc0, !PT ;  /* 0x7fffffff02047812 */ /* 0x000fe200078ec0ff */
[----:B------:R-:W-:Y:S03]  /*2500*/  BSSY B0, `(.L_x_1283) ;  /* 0x000000e000007945 */ /* 0x000fe60003800000 */
[----:B------:R-:W-:-:S13]  /*2510*/  ISETP.GT.U32.AND P0, PT, R4, 0x477fffff, PT ;  /* 0x477fffff0400780c */ /* 0x000fda0003f04070 */
[----:B------:R-:W-:Y:S05]  /*2520*/  @P0 BRA `(.L_x_1284) ;  /* 0x0000008000000947 */ /* 0x000fea0003800000 */
[----:B------:R-:W-:-:S13]  /*2530*/  ISETP.GE.U32.AND P0, PT, R4, 0x38800000, PT ;  /* 0x388000000400780c */ /* 0x000fda0003f06070 */
[----:B------:R-:W-:-:S04]  /*2540*/  @P0 SHF.R.U32.HI R0, RZ, 0x15, R2 ;  /* 0x00000015ff000819 */ /* 0x000fc80000011602 */
[----:B------:R-:W-:-:S04]  /*2550*/  @P0 LOP3.LUT R3, R0, 0x1, RZ, 0xc0, !PT ;  /* 0x0000000100030812 */ /* 0x000fc800078ec0ff */
[----:B------:R-:W-:Y:S01]  /*2560*/  @P0 IADD3 R0, R2, 0x80fffff, R3 ;  /* 0x080fffff02000810 */ /* 0x000fe20007ffe003 */
[----:B------:R-:W-:-:S03]  /*2570*/  @!P0 FADD.FTZ R3, R4, 128 ;  /* 0x4300000004038421 */ /* 0x000fc60000010000 */
[----:B------:R-:W-:Y:S02]  /*2580*/  @P0 SHF.R.U32.HI R0, RZ, 0x15, R0 ;  /* 0x00000015ff000819 */ /* 0x000fe40000011600 */
[----:B------:R-:W-:Y:S01]  /*2590*/  @!P0 IADD3 R0, R3, -0x43000000, RZ ;  /* 0xbd00000003008810 */ /* 0x000fe20007ffe0ff */
[----:B------:R-:W-:Y:S05]  /*25a0*/  BRA `(.L_x_1285) ;  /* 0x0000003000007947 */ /* 0x000fea0003800000 */
.L_x_1284:
[----:B------:R-:W-:Y:S01]  /*25b0*/  IMAD.MOV.U32 R0, RZ, RZ, 0x7f ;  /* 0x0000007fff007424 */ /* 0x000fe200078e00ff */
[----:B------:R-:W-:-:S04]  /*25c0*/  ISETP.GT.U32.AND P0, PT, R4, 0x7f800000, PT ;  /* 0x7f8000000400780c */ /* 0x000fc80003f04070 */
[----:B------:R-:W-:-:S04]  /*25d0*/  SEL R0, R0, 0x7c, P0 ;  /* 0x0000007c00007807 */ /* 0x000fc80000000000 */
.L_x_1285:
[----:B------:R-:W-:Y:S05]  /*25e0*/  BSYNC B0 ;  /* 0x0000000000007941 */ /* 0x000fea0003800000 */
.L_x_1283:
[----:B------:R-:W-:-:S04]  /*25f0*/  LOP3.LUT R2, R2, 0x80000000, RZ, 0xc0, !PT ;  /* 0x8000000002027812 */ /* 0x000fc800078ec0ff */
[----:B------:R-:W-:-:S04]  /*2600*/  SHF.R.U32.HI R3, RZ, 0x18, R2 ;  /* 0x00000018ff037819 */ /* 0x000fc80000011602 */
[----:B------:R-:W-:-:S05]  /*2610*/  LOP3.LUT R3, R0, R3, RZ, 0xfc, !PT ;  /* 0x0000000300037212 */ /* 0x000fca00078efcff */
[----:B------:R0:W-:Y:S01]  /*2620*/  STG.E.U8 [R16.64], R3 ;  /* 0x0000000310007986 */ /* 0x0001e2000c101124 */
[----:B------:R-:W-:Y:S05]  /*2630*/  BRA `(.L_x_1269) ;  /* 0x000006a000007947 */ /* 0x000fea0003800000 */
.L_x_1279:
[----:B------:R-:W-:-:S05]  /*2640*/  F2FP.BF16.PACK_AB R2, RZ, R2 ;  /* 0x00000002ff02723e */ /* 0x000fca00000010ff */
[----:B------:R0:W-:Y:S01]  /*2650*/  STG.E.U16 [R16.64], R2 ;  /* 0x0000000210007986 */ /* 0x0001e2000c101524 */
[----:B------:R-:W-:Y:S05]  /*2660*/  BRA `(.L_x_1269) ;  /* 0x0000067000007947 */ /* 0x000fea0003800000 */
.L_x_1276:
        /* <DEDUP_REMOVED lines=8> */
[----:B------:R-:W0:Y:S02]  /*26f0*/  F2I.FTZ.U32.TRUNC.NTZ R3, R2 ;  /* 0x0000000200037305 */ /* 0x000e24000021f000 */
[----:B0-----:R0:W-:Y:S01]  /*2700*/  STG.E.U16 [R16.64], R3 ;  /* 0x0000000310007986 */ /* 0x0011e2000c101524 */
[----:B------:R-:W-:Y:S05]  /*2710*/  BRA `(.L_x_1269) ;  /* 0x000005c000007947 */ /* 0x000fea0003800000 */
.L_x_1288:
[----:B------:R-:W-:Y:S01]  /*2720*/  LOP3.LUT R3, R2, 0x7fffffff, RZ, 0xc0, !PT ;  /* 0x7fffffff02037812 */ /* 0x000fe200078ec0ff */
[----:B------:R-:W-:Y:S01]  /*2730*/  BSSY B0, `(.L_x_1289) ;  /* 0x0000013000007945 */ /* 0x000fe20003800000 */
[----:B------:R-:W-:Y:S02]  /*2740*/  IMAD.MOV.U32 R8, RZ, RZ, 0x80 ;  /* 0x00000080ff087424 */ /* 0x000fe400078e00ff */
        /* <DEDUP_REMOVED lines=13> */
.L_x_1291:
[----:B------:R-:W-:-:S04]  /*2820*/  LOP3.LUT R2, R2, 0x80000000, RZ, 0xc0, !PT ;  /* 0x8000000002027812 */ /* 0x000fc800078ec0ff */
[----:B------:R-:W-:-:S04]  /*2830*/  SHF.R.U32.HI R3, RZ, 0x18, R2 ;  /* 0x00000018ff037819 */ /* 0x000fc80000011602 */
[----:B------:R-:W-:-:S04]  /*2840*/  LOP3.LUT R0, R0, R3, RZ, 0xfc, !PT ;  /* 0x0000000300007212 */ /* 0x000fc800078efcff */
[----:B------:R-:W-:Y:S02]  /*2850*/  PRMT R8, R0, 0x7610, R8 ;  /* 0x0000761000087816 */ /* 0x000fe40000000008 */
.L_x_1290:
[----:B------:R-:W-:Y:S05]  /*2860*/  BSYNC B0 ;  /* 0x0000000000007941 */ /* 0x000fea0003800000 */
.L_x_1289:
[----:B------:R0:W-:Y:S01]  /*2870*/  STG.E.U8 [R16.64], R8 ;  /* 0x0000000810007986 */ /* 0x0001e2000c101124 */
[----:B------:R-:W-:Y:S05]  /*2880*/  BRA `(.L_x_1269) ;  /* 0x0000045000007947 */ /* 0x000fea0003800000 */
.L_x_1287:
        /* <DEDUP_REMOVED lines=16> */
.L_x_1294:
[----:B------:R-:W-:-:S04]  /*2990*/  LOP3.LUT R2, R2, 0x80000000, RZ, 0xc0, !PT ;  /* 0x8000000002027812 */ /* 0x000fc800078ec0ff */
[----:B------:R-:W-:-:S04]  /*29a0*/  SHF.R.U32.HI R3, RZ, 0x18, R2 ;  /* 0x00000018ff037819 */ /* 0x000fc80000011602 */
[----:B------:R-:W-:-:S04]  /*29b0*/  LOP3.LUT R0, R0, R3, RZ, 0xfc, !PT ;  /* 0x0000000300007212 */ /* 0x000fc800078efcff */
[----:B------:R-:W-:Y:S02]  /*29c0*/  PRMT R8, R0, 0x7610, R8 ;  /* 0x0000761000087816 */ /* 0x000fe40000000008 */
.L_x_1293:
[----:B------:R-:W-:Y:S05]  /*29d0*/  BSYNC B0 ;  /* 0x0000000000007941 */ /* 0x000fea0003800000 */
.L_x_1292:
[----:B------:R0:W-:Y:S01]  /*29e0*/  STG.E.U8 [R16.64], R8 ;  /* 0x0000000810007986 */ /* 0x0001e2000c101124 */
[----:B------:R-:W-:Y:S05]  /*29f0*/  BRA `(.L_x_1269) ;  /* 0x000002e000007947 */ /* 0x000fea0003800000 */
.L_x_1286:
[----:B------:R-:W-:-:S13]  /*2a00*/  ISETP.NE.AND P0, PT, R4, 0x1c, PT ;  /* 0x0000001c0400780c */ /* 0x000fda0003f05270 */
[----:B------:R-:W-:Y:S05]  /*2a10*/  @!P0 BRA `(.L_x_1295) ;  /* 0x000002a000008947 */ /* 0x000fea0003800000 */
[----:B------:R-:W-:-:S13]  /*2a20*/  ISETP.NE.AND P0, PT, R4, 0x1d, PT ;  /* 0x0000001d0400780c */ /* 0x000fda0003f05270 */
[----:B------:R-:W-:Y:S05]  /*2a30*/  @!P0 BRA `(.L_x_1296) ;  /* 0x0000025000008947 */ /* 0x000fea0003800000 */
[----:B------:R-:W-:-:S13]  /*2a40*/  ISETP.NE.AND P0, PT, R4, 0x2c, PT ;  /* 0x0000002c0400780c */ /* 0x000fda0003f05270 */
[----:B------:R-:W-:Y:S05]  /*2a50*/  @P0 BRA `(.L_x_1268) ;  /* 0x000000f000000947 */ /* 0x000fea0003800000 */
[----:B------:R-:W-:Y:S02]  /*2a60*/  SHF.R.U32.HI R4, RZ, 0x17, R2 ;  /* 0x00000017ff047819 */ /* 0x000fe40000011602 */
[----:B------:R-:W-:Y:S02]  /*2a70*/  PLOP3.LUT P0, PT, PT, PT, PT, 0x80, 0x0 ;  /* 0x000000000000781c */ /* 0x000fe40003f0f070 */
        /* <DEDUP_REMOVED lines=13> */
.L_x_1268:
        /* <DEDUP_REMOVED lines=20> */
.L_x_1296:
[----:B------:R-:W0:Y:S02]  /*2c90*/  F2I.U64.TRUNC R2, R2 ;  /* 0x0000000200027311 */ /* 0x000e24000020d800 */
[----:B0-----:R0:W-:Y:S01]  /*2ca0*/  STG.E.64 [R16.64], R2 ;  /* 0x0000000210007986 */ /* 0x0011e2000c101b24 */
[----:B------:R-:W-:Y:S05]  /*2cb0*/  BRA `(.L_x_1269) ;  /* 0x0000002000007947 */ /* 0x000fea0003800000 */
.L_x_1295:
[----:B------:R-:W0:Y:S02]  /*2cc0*/  F2I.FTZ.U32.TRUNC.NTZ R3, R2 ;  /* 0x0000000200037305 */ /* 0x000e24000021f000 */
[----:B0-----:R0:W-:Y:S02]  /*2cd0*/  STG.E [R16.64], R3 ;  /* 0x0000000310007986 */ /* 0x0011e4000c101924 */
.L_x_1269:
[----:B------:R-:W-:-:S05]  /*2ce0*/  IMAD R18, R18, 0x200, R23 ;  /* 0x0000020012127824 */ /* 0x000fca00078e0217 */
[----:B------:R-:W-:Y:S02]  /*2cf0*/  IADD3 R19, R18, 0x80, RZ ;  /* 0x0000008012137810 */ /* 0x000fe40007ffe0ff */
.L_x_1235:
[----:B------:R-:W-:Y:S05]  /*2d00*/  BSYNC B7 ;  /* 0x0000000000077941 */ /* 0x000fea0003800000 */
.L_x_1234:
[----:B------:R-:W-:Y:S01]  /*2d10*/  ISETP.GE.AND P0, PT, R19, c[0x0][0x160], PT ;  /* 0x0000580013007a0c */ /* 0x000fe20003f06270 */
[----:B------:R-:W-:-:S12]  /*2d20*/  BSSY B7, `(.L_x_1297) ;  /* 0x0000590000077945 */ /* 0x000fd80003800000 */
[----:B------:R-:W-:Y:S05]  /*2d30*/  @P0 BRA `(.L_x_1298) ;  /* 0x000058e000000947 */ /* 0x000fea0003800000 */
[----:B------:R-:W-:Y:S01]  /*2d40*/  ISETP.NE.AND P0, PT, RZ, c[0x0][0x168], PT ;  /* 0x00005a00ff007a0c */ /* 0x000fe20003f05270 */
[----:B------:R-:W-:Y:S02]  /*2d50*/  IMAD.MOV.U32 R0, RZ, RZ, RZ ;  /* 0x000000ffff007224 */ /* 0x000fe400078e00ff */
[----:B0-----:R-:W-:-:S10]  /*2d60*/  IMAD.MOV.U32 R16, RZ, RZ, RZ ;  /* 0x000000ffff107224 */ /* 0x001fd400078e00ff */
        /* <DEDUP_REMOVED lines=225> */
.L_x_1299:
        /* <DEDUP_REMOVED lines=20> */
.L_x_1304:
[----:B------:R-:W2:Y:S02]  /*3cc0*/  LDG.E.U8 R0, [R2.64] ;  /* 0x0000002402007981 */ /* 0x000ea4000c1e1100 */
[----:B--2---:R-:W0:Y:S01]  /*3cd0*/  I2F.U16 R0, R0 ;  /* 0x0000000000007306 */ /* 0x004e220000101000 */
[----:B------:R-:W-:Y:S05]  /*3ce0*/  BRA `(.L_x_1306) ;  /* 0x00000ca000007947 */ /* 0x000fea0003800000 */
.L_x_1303:
        /* <DEDUP_REMOVED lines=9> */
.L_x_1308:
[----:B------:R-:W2:Y:S02]  /*3d80*/  LDG.E R0, [R2.64] ;  /* 0x0000002402007981 */ /* 0x000ea4000c1e1900 */
[----:B--2---:R-:W0:Y:S01]  /*3d90*/  I2F R0, R0 ;  /* 0x0000000000007306 */ /* 0x004e220000201400 */
[----:B------:R-:W-:Y:S05]  /*3da0*/  BRA `(.L_x_1306) ;  /* 0x00000be000007947 */ /* 0x000fea0003800000 */
.L_x_1307:
[----:B------:R-:W2:Y:S02]  /*3db0*/  LDG.E.U16 R0, [R2.64] ;  /* 0x0000002402007981 */ /* 0x000ea4000c1e1500 */
[----:B--2---:R-:W0:Y:S01]  /*3dc0*/  I2F.S16 R0, R0 ;  /* 0x0000000000007306 */ /* 0x004e220000101400 */
[----:B------:R-:W-:Y:S05]  /*3dd0*/  BRA `(.L_x_1306) ;  /* 0x00000bb000007947 */ /* 0x000fea0003800000 */
.L_x_1302:
        /* <DEDUP_REMOVED lines=8> */
.L_x_1310:
[----:B------:R-:W2:Y:S02]  /*3e60*/  LDG.E.U16 R0, [R2.64] ;  /* 0x0000002402007981 */ /* 0x000ea4000c1e1500 */
[----:B--2---:R-:W-:Y:S01]  /*3e70*/  HADD2.F32 R0, -RZ, R0.H0_H0 ;  /* 0x20000000ff007230 */ /* 0x004fe20000004100 */
[----:B------:R-:W-:Y:S05]  /*3e80*/  BRA `(.L_x_1306) ;  /* 0x00000b0000007947 */ /* 0x000fea0003800000 */
.L_x_1309:
        /* <DEDUP_REMOVED lines=8> */
.L_x_1312:
[----:B------:R-:W2:Y:S02]  /*3f10*/  LDG.E.U16 R0, [R2.64] ;  /* 0x0000002402007981 */ /* 0x000ea4000c1e1500 */
[----:B--2---:R-:W-:Y:S01]  /*3f20*/  HADD2.F32 R0, -RZ, R0.H0_H0 ;  /* 0x20000000ff007230 */ /* 0x004fe20000004100 */
[----:B------:R-:W-:Y:S05]  /*3f30*/  BRA `(.L_x_1306) ;  /* 0x00000a5000007947 */ /* 0x000fea0003800000 */
.L_x_1311:
[----:B------:R-:W2:Y:S02]  /*3f40*/  LDG.E.64 R2, [R2.64] ;  /* 0x0000002402027981 */ /* 0x000ea4000c1e1b00 */
[----:B--2---:R-:W0:Y:S01]  /*3f50*/  F2F.F32.F64 R0, R2 ;  /* 0x0000000200007310 */ /* 0x004e220000301000 */
[----:B------:R-:W0:-:S14]  /*3f60*/  DSETP.GEU.AND P0, PT, |R2|, c[0x2][0x0], PT ;  /* 0x008000000200762a */ /* 0x000e1c0003f0e200 */
[----:B0-----:R-:W-:Y:S01]  /*3f70*/  @!P0 FMUL R0, R0, 1.175494350822287508e-38 ;  /* 0x0080000000008820 */ /* 0x001fe20000400000 */
[----:B------:R-:W-:Y:S05]  /*3f80*/  BRA `(.L_x_1306) ;  /* 0x00000a0000007947 */ /* 0x000fea0003800000 */
.L_x_1301:
        /* <DEDUP_REMOVED lines=12> */
.L_x_1315:
[----:B------:R-:W2:Y:S02]  /*4050*/  LDG.E.64 R2, [R2.64] ;  /* 0x0000002402027981 */ /* 0x000ea4000c1e1b00 */
[----:B--2---:R-:W0:Y:S01]  /*4060*/  F2F.F32.F64 R0, R2 ;  /* 0x0000000200007310 */ /* 0x004e220000301000 */
[----:B------:R-:W0:-:S14]  /*4070*/  DSETP.GEU.AND P0, PT, |R2|, c[0x2][0x0], PT ;  /* 0x008000000200762a */ /* 0x000e1c0003f0e200 */
[----:B0-----:R-:W-:Y:S01]  /*4080*/  @!P0 FMUL R0, R0, 1.175494350822287508e-38 ;  /* 0x0080000000008820 */ /* 0x001fe20000400000 */
[----:B------:R-:W-:Y:S05]  /*4090*/  BRA `(.L_x_1306) ;  /* 0x000008f000007947 */ /* 0x000fea0003800000 */
.L_x_1314:
        /* <DEDUP_REMOVED lines=26> */
.L_x_1317:
        /* <DEDUP_REMOVED lines=13> */
.L_x_1316:
[----:B------:R-:W2:Y:S02]  /*4310*/  LDG.E.U16 R0, [R2.64] ;  /* 0x0000002402007981 */ /* 0x000ea4000c1e1500 */
[----:B--2---:R-:W-:Y:S01]  /*4320*/  PRMT R0, RZ, 0x5410, R0 ;  /* 0x00005410ff007816 */ /* 0x004fe20000000000 */
[----:B------:R-:W-:Y:S05]  /*4330*/  BRA `(.L_x_1306) ;  /* 0x0000065000007947 */ /* 0x000fea0003800000 */
.L_x_1313:
        /* <DEDUP_REMOVED lines=11> */
.L_x_1320:
        /* <DEDUP_REMOVED lines=20> */
.L_x_1322:
[----:B------:R-:W-:Y:S05]  /*4530*/  BSYNC B0 ;  /* 0x0000000000007941 */ /* 0x000fea0003800000 */
.L_x_1321:
[----:B------:R-:W-:Y:S01]  /*4540*/  LEA R3, R0, 0x3b800000, 0x17 ;  /* 0x3b80000000037811 */ /* 0x000fe200078eb8ff */
[----:B------:R-:W-:-:S05]  /*4550*/  IMAD.SHL.U32 R0, R2, 0x100000, RZ ;  /* 0x0010000002007824 */ /* 0x000fca00078e00ff */
[----:B------:R-:W-:Y:S01]  /*4560*/  LOP3.LUT R0, R3, R0, R4, 0xfe, !PT ;  /* 0x0000000003007212 */ /* 0x000fe200078efe04 */
[----:B------:R-:W-:Y:S05]  /*4570*/  BRA `(.L_x_1306) ;  /* 0x0000041000007947 */ /* 0x000fea0003800000 */
.L_x_1319:
        /* <DEDUP_REMOVED lines=20> */
.L_x_1324:
[----:B------:R-:W-:Y:S05]  /*46c0*/  BSYNC B0 ;  /* 0x0000000000007941 */ /* 0x000fea0003800000 */
.L_x_1323:
[----:B------:R-:W-:Y:S01]  /*46d0*/  LEA R3, R0, 0x37800000, 0x17 ;  /* 0x3780000000037811 */ /* 0x000fe200078eb8ff */
[----:B------:R-:W-:-:S05]  /*46e0*/  IMAD.SHL.U32 R0, R2, 0x200000, RZ ;  /* 0x0020000002007824 */ /* 0x000fca00078e00ff */
[----:B------:R-:W-:Y:S01]  /*46f0*/  LOP3.LUT R0, R3, R0, R4, 0xfe, !PT ;  /* 0x0000000003007212 */ /* 0x000fe200078efe04 */
[----:B------:R-:W-:Y:S05]  /*4700*/  BRA `(.L_x_1306) ;  /* 0x0000028000007947 */ /* 0x000fea0003800000 */
.L_x_1318:
        /* <DEDUP_REMOVED lines=14> */
.L_x_1305:
        /* <DEDUP_REMOVED lines=21> */
.L_x_1326:
[----:B------:R-:W2:Y:S02]  /*4940*/  LDG.E.64 R2, [R2.64] ;  /* 0x0000002402027981 */ /* 0x000ea4000c1e1b00 */
[----:B--2---:R0:W1:Y:S01]  /*4950*/  I2F.U64 R0, R2 ;  /* 0x0000000200007312 */ /* 0x0040620000301000 */
[----:B------:R-:W-:Y:S05]  /*4960*/  BRA `(.L_x_1306) ;  /* 0x0000002000007947 */ /* 0x000fea0003800000 */
.L_x_1325:
[----:B------:R-:W2:Y:S02]  /*4970*/  LDG.E R0, [R2.64] ;  /* 0x0000002402007981 */ /* 0x000ea4000c1e1900 */
[----:B--2---:R-:W0:Y:S02]  /*4980*/  I2F.U32 R0, R0 ;  /* 0x0000000000007306 */ /* 0x004e240000201000 */
.L_x_1306:
[----:B------:R-:W-:Y:S05]  /*4990*/  BSYNC B6 ;  /* 0x0000000000067941 */ /* 0x000fea0003800000 */
.L_x_1300:
        /* <DEDUP_REMOVED lines=40> */
.L_x_1330:
[----:B------:R-:W0:Y:S02]  /*4c20*/  F2I.S64.TRUNC R2, R2 ;  /* 0x0000000200027311 */ /* 0x000e24000020d900 */
[----:B0-----:R-:W-:-:S05]  /*4c30*/  IMAD.MOV.U32 R5, RZ, RZ, R2 ;  /* 0x000000ffff057224 */ /* 0x001fca00078e0002 */
[----:B------:R0:W-:Y:S01]  /*4c40*/  STG.E.U8 [R16.64], R5 ;  /* 0x0000000510007986 */ /* 0x0001e2000c101124 */
[----:B------:R-:W-:Y:S05]  /*4c50*/  BRA `(.L_x_1332) ;  /* 0x00000d3000007947 */ /* 0x000fea0003800000 */
.L_x_1329:
        /* <DEDUP_REMOVED lines=9> */
.L_x_1334:
[----:B------:R-:W0:Y:S02]  /*4cf0*/  F2I.FTZ.TRUNC.NTZ R3, R2 ;  /* 0x0000000200037305 */ /* 0x000e24000021f100 */
[----:B0-----:R0:W-:Y:S01]  /*4d00*/  STG.E [R16.64], R3 ;  /* 0x0000000310007986 */ /* 0x0011e2000c101924 */
[----:B------:R-:W-:Y:S05]  /*4d10*/  BRA `(.L_x_1332) ;  /* 0x00000c7000007947 */ /* 0x000fea0003800000 */
.L_x_1333:
[----:B------:R-:W0:Y:S02]  /*4d20*/  F2I.FTZ.TRUNC.NTZ R3, R2 ;  /* 0x0000000200037305 */ /* 0x000e24000021f100 */
[----:B0-----:R0:W-:Y:S01]  /*4d30*/  STG.E.U16 [R16.64], R3 ;  /* 0x0000000310007986 */ /* 0x0011e2000c101524 */
[----:B------:R-:W-:Y:S05]  /*4d40*/  BRA `(.L_x_1332) ;  /* 0x00000c4000007947 */ /* 0x000fea0003800000 */
.L_x_1328:
        /* <DEDUP_REMOVED lines=8> */
.L_x_1336:
[----:B------:R-:W-:-:S05]  /*4dd0*/  F2FP.PACK_AB R2, RZ, R2 ;  /* 0x00000002ff02723e */ /* 0x000fca00000000ff */
[----:B------:R0:W-:Y:S01]  /*4de0*/  STG.E.U16 [R16.64], R2 ;  /* 0x0000000210007986 */ /* 0x0001e2000c101524 */
[----:B------:R-:W-:Y:S05]  /*4df0*/  BRA `(.L_x_1332) ;  /* 0x00000b9000007947 */ /* 0x000fea0003800000 */
.L_x_1335:
        /* <DEDUP_REMOVED lines=9> */
.L_x_1338:
[----:B------:R-:W-:-:S04]  /*4e90*/  F2FP.PACK_AB R3, RZ, R2 ;  /* 0x00000002ff03723e */ /* 0x000fc800000000ff */
[----:B------:R-:W-:-:S05]  /*4ea0*/  PRMT R3, R3, 0x5410, RZ ;  /* 0x0000541003037816 */ /* 0x000fca00000000ff */
[----:B------:R0:W-:Y:S01]  /*4eb0*/  STG.E [R16.64], R3 ;  /* 0x0000000310007986 */ /* 0x0001e2000c101924 */
[----:B------:R-:W-:Y:S05]  /*4ec0*/  BRA `(.L_x_1332) ;  /* 0x00000ac000007947 */ /* 0x000fea0003800000 */
.L_x_1337:
[----:B------:R-:W-:-:S06]  /*4ed0*/  FMUL.FTZ R2, R2, 1 ;  /* 0x3f80000002027820 */ /* 0x000fcc0000410000 */
[----:B------:R-:W0:Y:S02]  /*4ee0*/  F2F.F64.F32 R2, R2 ;  /* 0x0000000200027310 */ /* 0x000e240000201800 */
[----:B0-----:R0:W-:Y:S01]  /*4ef0*/  STG.E.64 [R16.64], R2 ;  /* 0x0000000210007986 */ /* 0x0011e2000c101b24 */
[----:B------:R-:W-:Y:S05]  /*4f00*/  BRA `(.L_x_1332) ;  /* 0x00000a8000007947 */ /* 0x000fea0003800000 */
.L_x_1327:
        /* <DEDUP_REMOVED lines=12> */
.L_x_1341:
[----:B------:R-:W-:Y:S01]  /*4fd0*/  FMUL.FTZ R4, R2, 1 ;  /* 0x3f80000002047820 */ /* 0x000fe20000410000 */
[----:B------:R-:W-:-:S05]  /*4fe0*/  CS2R R6, SRZ ;  /* 0x0000000000067805 */ /* 0x000fca000001ff00 */
[----:B------:R-:W0:Y:S02]  /*4ff0*/  F2F.F64.F32 R4, R4 ;  /* 0x0000000400047310 */ /* 0x000e240000201800 */
[----:B0-----:R0:W-:Y:S01]  /*5000*/  STG.E.128 [R16.64], R4 ;  /* 0x0000000410007986 */ /* 0x0011e2000c101d24 */
[----:B------:R-:W-:Y:S05]  /*5010*/  BRA `(.L_x_1332) ;  /* 0x0000097000007947 */ /* 0x000fea0003800000 */
.L_x_1340:
        /* <DEDUP_REMOVED lines=20> */
.L_x_1345:
[----:B------:R-:W-:Y:S05]  /*5160*/  BSYNC B0 ;  /* 0x0000000000007941 */ /* 0x000fea0003800000 */
.L_x_1344:
[----:B------:R-:W-:-:S05]  /*5170*/  LOP3.LUT R5, R0, R5, RZ, 0xfc, !PT ;  /* 0x0000000500057212 */ /* 0x000fca00078efcff */
[----:B------:R0:W-:Y:S01]  /*5180*/  STG.E.U8 [R16.64], R5 ;  /* 0x0000000510007986 */ /* 0x0001e2000c101124 */
[----:B------:R-:W-:Y:S05]  /*5190*/  BRA `(.L_x_1332) ;  /* 0x000007f000007947 */ /* 0x000fea0003800000 */
.L_x_1343:
        /* <DEDUP_REMOVED lines=12> */
.L_x_1347:
[----:B------:R-:W-:Y:S01]  /*5260*/  IMAD.MOV.U32 R0, RZ, RZ, 0x7f ;  /* 0x0000007fff007424 */ /* 0x000fe200078e00ff */
[----:B------:R-:W-:-:S04]  /*5270*/  ISETP.GT.U32.AND P0, PT, R4, 0x7f800000, PT ;  /* 0x7f8000000400780c */ /* 0x000fc80003f04070 */
[----:B------:R-:W-:-:S04]  /*5280*/  SEL R0, R0, 0x7c, P0 ;  /* 0x0000007c00007807 */ /* 0x000fc80000000000 */
.L_x_1348:
[----:B------:R-:W-:Y:S05]  /*5290*/  BSYNC B0 ;  /* 0x0000000000007941 */ /* 0x000fea0003800000 */
.L_x_1346:
[----:B------:R-:W-:-:S04]  /*52a0*/  LOP3.LUT R2, R2, 0x80000000, RZ, 0xc0, !PT ;  /* 0x8000000002027812 */ /* 0x000fc800078ec0ff */
[----:B------:R-:W-:-:S04]  /*52b0*/  SHF.R.U32.HI R3, RZ, 0x18, R2 ;  /* 0x00000018ff037819 */ /* 0x000fc80000011602 */
[----:B------:R-:W-:-:S05]  /*52c0*/  LOP3.LUT R3, R0, R3, RZ, 0xfc, !PT ;  /* 0x0000000300037212 */ /* 0x000fca00078efcff */
[----:B------:R0:W-:Y:S01]  /*52d0*/  STG.E.U8 [R16.64], R3 ;  /* 0x0000000310007986 */ /* 0x0001e2000c101124 */
[----:B------:R-:W-:Y:S05]  /*52e0*/  BRA `(.L_x_1332) ;  /* 0x000006a000007947 */ /* 0x000fea0003800000 */
.L_x_1342:
[----:B------:R-:W-:-:S05]  /*52f0*/  F2FP.BF16.PACK_AB R2, RZ, R2 ;  /* 0x00000002ff02723e */ /* 0x000fca00000010ff */
[----:B------:R0:W-:Y:S01]  /*5300*/  STG.E.U16 [R16.64], R2 ;  /* 0x0000000210007986 */ /* 0x0001e2000c101524 */
[----:B------:R-:W-:Y:S05]  /*5310*/  BRA `(.L_x_1332) ;  /* 0x0000067000007947 */ /* 0x000fea0003800000 */
.L_x_1339:
        /* <DEDUP_REMOVED lines=11> */
.L_x_1351:
        /* <DEDUP_REMOVED lines=16> */
.L_x_1354:
[----:B------:R-:W-:-:S04]  /*54d0*/  LOP3.LUT R2, R2, 0x80000000, RZ, 0xc0, !PT ;  /* 0x8000000002027812 */ /* 0x000fc800078ec0ff */
[----:B------:R-:W-:-:S04]  /*54e0*/  SHF.R.U32.HI R3, RZ, 0x18, R2 ;  /* 0x00000018ff037819 */ /* 0x000fc80000011602 */
[----:B------:R-:W-:-:S04]  /*54f0*/  LOP3.LUT R0, R0, R3, RZ, 0xfc, !PT ;  /* 0x0000000300007212 */ /* 0x000fc800078efcff */
[----:B------:R-:W-:Y:S02]  /*5500*/  PRMT R8, R0, 0x7610, R8 ;  /* 0x0000761000087816 */ /* 0x000fe40000000008 */
.L_x_1353:
[----:B------:R-:W-:Y:S05]  /*5510*/  BSYNC B0 ;  /* 0x0000000000007941 */ /* 0x000fea0003800000 */
.L_x_1352:
[----:B------:R0:W-:Y:S01]  /*5520*/  STG.E.U8 [R16.64], R8 ;  /* 0x0000000810007986 */ /* 0x0001e2000c101124 */
[----:B------:R-:W-:Y:S05]  /*5530*/  BRA `(.L_x_1332) ;  /* 0x0000045000007947 */ /* 0x000fea0003800000 */
.L_x_1350:
        /* <DEDUP_REMOVED lines=16> */
.L_x_1357:
[----:B------:R-:W-:-:S04]  /*5640*/  LOP3.LUT R2, R2, 0x80000000, RZ, 0xc0, !PT ;  /* 0x8000000002027812 */ /* 0x000fc800078ec0ff */
[----:B------:R-:W-:-:S04]  /*5650*/  SHF.R.U32.HI R3, RZ, 0x18, R2 ;  /* 0x00000018ff037819 */ /* 0x000fc80000011602 */
[----:B------:R-:W-:-:S04]  /*5660*/  LOP3.LUT R0, R0, R3, RZ, 0xfc, !PT ;  /* 0x0000000300007212 */ /* 0x000fc800078efcff */
[----:B------:R-:W-:Y:S02]  /*5670*/  PRMT R8, R0, 0x7610, R8 ;  /* 0x0000761000087816 */ /* 0x000fe40000000008 */
.L_x_1356:
[----:B------:R-:W-:Y:S05]  /*5680*/  BSYNC B0 ;  /* 0x0000000000007941 */ /* 0x000fea0003800000 */
.L_x_1355:
[----:B------:R0:W-:Y:S01]  /*5690*/  STG.E.U8 [R16.64], R8 ;  /* 0x0000000810007986 */ /* 0x0001e2000c101124 */
[----:B------:R-:W-:Y:S05]  /*56a0*/  BRA `(.L_x_1332) ;  /* 0x000002e000007947 */ /* 0x000fea0003800000 */
.L_x_1349:
        /* <DEDUP_REMOVED lines=21> */
.L_x_1331:
        /* <DEDUP_REMOVED lines=20> */
.L_x_1359:
[----:B------:R-:W0:Y:S02]  /*5940*/  F2I.U64.TRUNC R2, R2 ;  /* 0x0000000200027311 */ /* 0x000e24000020d800 */
[----:B0-----:R0:W-:Y:S01]  /*5950*/  STG.E.64 [R16.64], R2 ;  /* 0x0000000210007986 */ /* 0x0011e2000c101b24 */
[----:B------:R-:W-:Y:S05]  /*5960*/  BRA `(.L_x_1332) ;  /* 0x0000002000007947 */ /* 0x000fea0003800000 */
.L_x_1358:
[----:B------:R-:W0:Y:S02]  /*5970*/  F2I.FTZ.U32.TRUNC.NTZ R3, R2 ;  /* 0x0000000200037305 */ /* 0x000e24000021f000 */
[----:B0-----:R0:W-:Y:S02]  /*5980*/  STG.E [R16.64], R3 ;  /* 0x0000000310007986 */ /* 0x0011e4000c101924 */
.L_x_1332:
[----:B------:R-:W-:-:S04]  /*5990*/  IADD3 R19, R19, 0x80, RZ ;  /* 0x0000008013137810 */ /* 0x000fc80007ffe0ff */
[----:B------:R-:W-:-:S13]  /*59a0*/  ISETP.GE.AND P0, PT, R19, c[0x0][0x160], PT ;  /* 0x0000580013007a0c */ /* 0x000fda0003f06270 */
        /* <DEDUP_REMOVED lines=229> */
.L_x_1360:
        /* <DEDUP_REMOVED lines=20> */
.L_x_1365:
[----:B------:R-:W2:Y:S02]  /*6940*/  LDG.E.U8 R0, [R2.64] ;  /* 0x0000002402007981 */ /* 0x000ea4000c1e1100 */
[----:B--2---:R-:W0:Y:S01]  /*6950*/  I2F.U16 R0, R0 ;  /* 0x0000000000007306 */ /* 0x004e220000101000 */
[----:B------:R-:W-:Y:S05]  /*6960*/  BRA `(.L_x_1367) ;  /* 0x00000ca000007947 */ /* 0x000fea0003800000 */
.L_x_1364:
        /* <DEDUP_REMOVED lines=9> */
.L_x_1369:
[----:B------:R-:W2:Y:S02]  /*6a00*/  LDG.E R0, [R2.64] ;  /* 0x0000002402007981 */ /* 0x000ea4000c1e1900 */
[----:B--2---:R-:W0:Y:S01]  /*6a10*/  I2F R0, R0 ;  /* 0x0000000000007306 */ /* 0x004e220000201400 */
[----:B------:R-:W-:Y:S05]  /*6a20*/  BRA `(.L_x_1367) ;  /* 0x00000be000007947 */ /* 0x000fea0003800000 */
.L_x_1368:
[----:B------:R-:W2:Y:S02]  /*6a30*/  LDG.E.U16 R0, [R2.64] ;  /* 0x0000002402007981 */ /* 0x000ea4000c1e1500 */
[----:B--2---:R-:W0:Y:S01]  /*6a40*/  I2F.S16 R0, R0 ;  /* 0x0000000000007306 */ /* 0x004e220000101400 */
[----:B------:R-:W-:Y:S05]  /*6a50*/  BRA `(.L_x_1367) ;  /* 0x00000bb000007947 */ /* 0x000fea0003800000 */
.L_x_1363:
        /* <DEDUP_REMOVED lines=8> */
.L_x_1371:
[----:B------:R-:W2:Y:S02]  /*6ae0*/  LDG.E.U16 R0, [R2.64] ;  /* 0x0000002402007981 */ /* 0x000ea4000c1e1500 */
[----:B--2---:R-:W-:Y:S01]  /*6af0*/  HADD2.F32 R0, -RZ, R0.H0_H0 ;  /* 0x20000000ff007230 */ /* 0x004fe20000004100 */
[----:B------:R-:W-:Y:S05]  /*6b00*/  BRA `(.L_x_1367) ;  /* 0x00000b0000007947 */ /* 0x000fea0003800000 */
.L_x_1370:
        /* <DEDUP_REMOVED lines=8> */
.L_x_1373:
[----:B------:R-:W2:Y:S02]  /*6b90*/  LDG.E.U16 R0, [R2.64] ;  /* 0x0000002402007981 */ /* 0x000ea4000c1e1500 */
[----:B--2---:R-:W-:Y:S01]  /*6ba0*/  HADD2.F32 R0, -RZ, R0.H0_H0 ;  /* 0x20000000ff007230 */ /* 0x004fe20000004100 */
[----:B------:R-:W-:Y:S05]  /*6bb0*/  BRA `(.L_x_1367) ;  /* 0x00000a5000007947 */ /* 0x000fea0003800000 */
.L_x_1372:
[----:B------:R-:W2:Y:S02]  /*6bc0*/  LDG.E.64 R2, [R2.64] ;  /* 0x0000002402027981 */ /* 0x000ea4000c1e1b00 */
[----:B--2---:R-:W0:Y:S01]  /*6bd0*/  F2F.F32.F64 R0, R2 ;  /* 0x0000000200007310 */ /* 0x004e220000301000 */
[----:B------:R-:W0:-:S14]  /*6be0*/  DSETP.GEU.AND P0, PT, |R2|, c[0x2][0x0], PT ;  /* 0x008000000200762a */ /* 0x000e1c0003f0e200 */
[----:B0-----:R-:W-:Y:S01]  /*6bf0*/  @!P0 FMUL R0, R0, 1.175494350822287508e-38 ;  /* 0x0080000000008820 */ /* 0x001fe20000400000 */
[----:B------:R-:W-:Y:S05]  /*6c00*/  BRA `(.L_x_1367) ;  /* 0x00000a0000007947 */ /* 0x000fea0003800000 */
.L_x_1362:
        /* <DEDUP_REMOVED lines=12> */
.L_x_1376:
[----:B------:R-:W2:Y:S02]  /*6cd0*/  LDG.E.64 R2, [R2.64] ;  /* 0x0000002402027981 */ /* 0x000ea4000c1e1b00 */
[----:B--2---:R-:W0:Y:S01]  /*6ce0*/  F2F.F32.F64 R0, R2 ;  /* 0x0000000200007310 */ /* 0x004e220000301000 */
[----:B------:R-:W0:-:S14]  /*6cf0*/  DSETP.GEU.AND P0, PT, |R2|, c[0x2][0x0], PT ;  /* 0x008000000200762a */ /* 0x000e1c0003f0e200 */
[----:B0-----:R-:W-:Y:S01]  /*6d00*/  @!P0 FMUL R0, R0, 1.175494350822287508e-38 ;  /* 0x0080000000008820 */ /* 0x001fe20000400000 */
[----:B------:R-:W-:Y:S05]  /*6d10*/  BRA `(.L_x_1367) ;  /* 0x000008f000007947 */ /* 0x000fea0003800000 */
.L_x_1375:
        /* <DEDUP_REMOVED lines=26> */
.L_x_1378:
        /* <DEDUP_REMOVED lines=13> */
.L_x_1377:
[----:B------:R-:W2:Y:S02]  /*6f90*/  LDG.E.U16 R0, [R2.64] ;  /* 0x0000002402007981 */ /* 0x000ea4000c1e1500 */
[----:B--2---:R-:W-:Y:S01]  /*6fa0*/  PRMT R0, RZ, 0x5410, R0 ;  /* 0x00005410ff007816 */ /* 0x004fe20000000000 */
[----:B------:R-:W-:Y:S05]  /*6fb0*/  BRA `(.L_x_1367) ;  /* 0x0000065000007947 */ /* 0x000fea0003800000 */
.L_x_1374:
        /* <DEDUP_REMOVED lines=11> */
.L_x_1381:
        /* <DEDUP_REMOVED lines=20> */
.L_x_1383:
[----:B------:R-:W-:Y:S05]  /*71b0*/  BSYNC B0 ;  /* 0x0000000000007941 */ /* 0x000fea0003800000 */
.L_x_1382:
[----:B------:R-:W-:Y:S01]  /*71c0*/  LEA R3, R0, 0x3b800000, 0x17 ;  /* 0x3b80000000037811 */ /* 0x000fe200078eb8ff */
[----:B------:R-:W-:-:S05]  /*71d0*/  IMAD.SHL.U32 R0, R2, 0x100000, RZ ;  /* 0x0010000002007824 */ /* 0x000fca00078e00ff */
[----:B------:R-:W-:Y:S01]  /*71e0*/  LOP3.LUT R0, R3, R0, R4, 0xfe, !PT ;  /* 0x0000000003007212 */ /* 0x000fe200078efe04 */
[----:B------:R-:W-:Y:S05]  /*71f0*/  BRA `(.L_x_1367) ;  /* 0x0000041000007947 */ /* 0x000fea0003800000 */
.L_x_1380:
        /* <DEDUP_REMOVED lines=20> */
.L_x_1385:
[----:B------:R-:W-:Y:S05]  /*7340*/  BSYNC B0 ;  /* 0x0000000000007941 */ /* 0x000fea0003800000 */
.L_x_1384:
[----:B------:R-:W-:Y:S01]  /*7350*/  LEA R3, R0, 0x37800000, 0x17 ;  /* 0x3780000000037811 */ /* 0x000fe200078eb8ff */
[----:B------:R-:W-:-:S05]  /*7360*/  IMAD.SHL.U32 R0, R2, 0x200000, RZ ;  /* 0x0020000002007824 */ /* 0x000fca00078e00ff */
[----:B------:R-:W-:Y:S01]  /*7370*/  LOP3.LUT R0, R3, R0, R4, 0xfe, !PT ;  /* 0x0000000003007212 */ /* 0x000fe200078efe04 */
[----:B------:R-:W-:Y:S05]  /*7380*/  BRA `(.L_x_1367) ;  /* 0x0000028000007947 */ /* 0x000fea0003800000 */
.L_x_1379:
        /* <DEDUP_REMOVED lines=14> */
.L_x_1366:
        /* <DEDUP_REMOVED lines=21> */
.L_x_1387:
[----:B------:R-:W2:Y:S02]  /*75c0*/  LDG.E.64 R2, [R2.64] ;  /* 0x0000002402027981 */ /* 0x000ea4000c1e1b00 */
[----:B--2---:R0:W1:Y:S01]  /*75d0*/  I2F.U64 R0, R2 ;  /* 0x0000000200007312 */ /* 0x0040620000301000 */
[----:B------:R-:W-:Y:S05]  /*75e0*/  BRA `(.L_x_1367) ;  /* 0x0000002000007947 */ /* 0x000fea0003800000 */
.L_x_1386:
[----:B------:R-:W2:Y:S02]  /*75f0*/  LDG.E R0, [R2.64] ;  /* 0x0000002402007981 */ /* 0x000ea4000c1e1900 */
[----:B--2---:R-:W0:Y:S02]  /*7600*/  I2F.U32 R0, R0 ;  /* 0x0000000000007306 */ /* 0x004e240000201000 */
.L_x_1367:
[----:B------:R-:W-:Y:S05]  /*7610*/  BSYNC B6 ;  /* 0x0000000000067941 */ /* 0x000fea0003800000 */
.L_x_1361:
        /* <DEDUP_REMOVED lines=40> */
.L_x_1391:
[----:B------:R-:W0:Y:S02]  /*78a0*/  F2I.S64.TRUNC R2, R2 ;  /* 0x0000000200027311 */ /* 0x000e24000020d900 */
[----:B0-----:R-:W-:-:S05]  /*78b0*/  IMAD.MOV.U32 R5, RZ, RZ, R2 ;  /* 0x000000ffff057224 */ /* 0x001fca00078e0002 */
[----:B------:R0:W-:Y:S01]  /*78c0*/  STG.E.U8 [R16.64], R5 ;  /* 0x0000000510007986 */ /* 0x0001e2000c101124 */
[----:B------:R-:W-:Y:S05]  /*78d0*/  BRA `(.L_x_1393) ;  /* 0x00000d3000007947 */ /* 0x000fea0003800000 */
.L_x_1390:
        /* <DEDUP_REMOVED lines=9> */
.L_x_1395:
[----:B------:R-:W0:Y:S02]  /*7970*/  F2I.FTZ.TRUNC.NTZ R3, R2 ;  /* 0x0000000200037305 */ /* 0x000e24000021f100 */
[----:B0-----:R0:W-:Y:S01]  /*7980*/  STG.E [R16.64], R3 ;  /* 0x0000000310007986 */ /* 0x0011e2000c101924 */
[----:B------:R-:W-:Y:S05]  /*7990*/  BRA `(.L_x_1393) ;  /* 0x00000c7000007947 */ /* 0x000fea0003800000 */
.L_x_1394:
[----:B------:R-:W0:Y:S02]  /*79a0*/  F2I.FTZ.TRUNC.NTZ R3, R2 ;  /* 0x0000000200037305 */ /* 0x000e24000021f100 */
[----:B0-----:R0:W-:Y:S01]  /*79b0*/  STG.E.U16 [R16.64], R3 ;  /* 0x0000000310007986 */ /* 0x0011e2000c101524 */
[----:B------:R-:W-:Y:S05]  /*79c0*/  BRA `(.L_x_1393) ;  /* 0x00000c4000007947 */ /* 0x000fea0003800000 */
.L_x_1389:
        /* <DEDUP_REMOVED lines=8> */
.L_x_1397:
[----:B------:R-:W-:-:S05]  /*7a50*/  F2FP.PACK_AB R2, RZ, R2 ;  /* 0x00000002ff02723e */ /* 0x000fca00000000ff */
[----:B------:R0:W-:Y:S01]  /*7a60*/  STG.E.U16 [R16.64], R2 ;  /* 0x0000000210007986 */ /* 0x0001e2000c101524 */
[----:B------:R-:W-:Y:S05]  /*7a70*/  BRA `(.L_x_1393) ;  /* 0x00000b9000007947 */ /* 0x000fea0003800000 */
.L_x_1396:
        /* <DEDUP_REMOVED lines=9> */
.L_x_1399:
[----:B------:R-:W-:-:S04]  /*7b10*/  F2FP.PACK_AB R3, RZ, R2 ;  /* 0x00000002ff03723e */ /* 0x000fc800000000ff */
[----:B------:R-:W-:-:S05]  /*7b20*/  PRMT R3, R3, 0x5410, RZ ;  /* 0x0000541003037816 */ /* 0x000fca00000000ff */
[----:B------:R0:W-:Y:S01]  /*7b30*/  STG.E [R16.64], R3 ;  /* 0x0000000310007986 */ /* 0x0001e2000c101924 */
[----:B------:R-:W-:Y:S05]  /*7b40*/  BRA `(.L_x_1393) ;  /* 0x00000ac000007947 */ /* 0x000fea0003800000 */
.L_x_1398:
[----:B------:R-:W-:-:S06]  /*7b50*/  FMUL.FTZ R2, R2, 1 ;  /* 0x3f80000002027820 */ /* 0x000fcc0000410000 */
[----:B------:R-:W0:Y:S02]  /*7b60*/  F2F.F64.F32 R2, R2 ;  /* 0x0000000200027310 */ /* 0x000e240000201800 */
[----:B0-----:R0:W-:Y:S01]  /*7b70*/  STG.E.64 [R16.64], R2 ;  /* 0x0000000210007986 */ /* 0x0011e2000c101b24 */
[----:B------:R-:W-:Y:S05]  /*7b80*/  BRA `(.L_x_1393) ;  /* 0x00000a8000007947 */ /* 0x000fea0003800000 */
.L_x_1388:
        /* <DEDUP_REMOVED lines=12> */
.L_x_1402:
[----:B------:R-:W-:Y:S01]  /*7c50*/  FMUL.FTZ R4, R2, 1 ;  /* 0x3f80000002047820 */ /* 0x000fe20000410000 */
[----:B------:R-:W-:-:S05]  /*7c60*/  CS2R R6, SRZ ;  /* 0x0000000000067805 */ /* 0x000fca000001ff00 */
[----:B------:R-:W0:Y:S02]  /*7c70*/  F2F.F64.F32 R4, R4 ;  /* 0x0000000400047310 */ /* 0x000e240000201800 */
[----:B0-----:R0:W-:Y:S01]  /*7c80*/  STG.E.128 [R16.64], R4 ;  /* 0x0000000410007986 */ /* 0x0011e2000c101d24 */
[----:B------:R-:W-:Y:S05]  /*7c90*/  BRA `(.L_x_1393) ;  /* 0x0000097000007947 */ /* 0x000fea0003800000 */
.L_x_1401:
        /* <DEDUP_REMOVED lines=20> */
.L_x_1406:
[----:B------:R-:W-:Y:S05]  /*7de0*/  BSYNC B0 ;  /* 0x0000000000007941 */ /* 0x000fea0003800000 */
.L_x_1405:
[----:B------:R-:W-:-:S05]  /*7df0*/  LOP3.LUT R5, R0, R5, RZ, 0xfc, !PT ;  /* 0x0000000500057212 */ /* 0x000fca00078efcff */
[----:B------:R0:W-:Y:S01]  /*7e00*/  STG.E.U8 [R16.64], R5 ;  /* 0x0000000510007986 */ /* 0x0001e2000c101124 */
[----:B------:R-:W-:Y:S05]  /*7e10*/  BRA `(.L_x_1393) ;  /* 0x000007f000007947 */ /* 0x000fea0003800000 */
.L_x_1404:
        /* <DEDUP_REMOVED lines=12> */
.L_x_1408:
[----:B------:R-:W-:Y:S01]  /*7ee0*/  IMAD.MOV.U32 R0, RZ, RZ, 0x7f ;  /* 0x0000007fff007424 */ /* 0x000fe200078e00ff */
[----:B------:R-:W-:-:S04]  /*7ef0*/  ISETP.GT.U32.AND P0, PT, R4, 0x7f800000, PT ;  /* 0x7f8000000400780c */ /* 0x000fc80003f04070 */
[----:B------:R-:W-:-:S04]  /*7f00*/  SEL R0, R0, 0x7c, P0 ;  /* 0x0000007c00007807 */ /* 0x000fc80000000000 */
.L_x_1409:
[----:B------:R-:W-:Y:S05]  /*7f10*/  BSYNC B0 ;  /* 0x0000000000007941 */ /* 0x000fea0003800000 */
.L_x_1407:
[----:B------:R-:W-:-:S04]  /*7f20*/  LOP3.LUT R2, R2, 0x80000000, RZ, 0xc0, !PT ;  /* 0x8000000002027812 */ /* 0x000fc800078ec0ff */
[----:B------:R-:W-:-:S04]  /*7f30*/  SHF.R.U32.HI R3, RZ, 0x18, R2 ;  /* 0x00000018ff037819 */ /* 0x000fc80000011602 */
[----:B------:R-:W-:-:S05]  /*7f40*/  LOP3.LUT R3, R0, R3, RZ, 0xfc, !PT ;  /* 0x0000000300037212 */ /* 0x000fca00078efcff */
[----:B------:R0:W-:Y:S01]  /*7f50*/  STG.E.U8 [R16.64], R3 ;  /* 0x0000000310007986 */ /* 0x0001e2000c101124 */
[----:B------:R-:W-:Y:S05]  /*7f60*/  BRA `(.L_x_1393) ;  /* 0x000006a000007947 */ /* 0x000fea0003800000 */
.L_x_1403:
[----:B------:R-:W-:-:S05]  /*7f70*/  F2FP.BF16.PACK_AB R2, RZ, R2 ;  /* 0x00000002ff02723e */ /* 0x000fca00000010ff */
[----:B------:R0:W-:Y:S01]  /*7f80*/  STG.E.U16 [R16.64], R2 ;  /* 0x0000000210007986 */ /* 0x0001e2000c101524 */
[----:B------:R-:W-:Y:S05]  /*7f90*/  BRA `(.L_x_1393) ;  /* 0x0000067000007947 */ /* 0x000fea0003800000 */
.L_x_1400:
        /* <DEDUP_REMOVED lines=11> */
.L_x_1412:
        /* <DEDUP_REMOVED lines=16> */
.L_x_1415:
[----:B------:R-:W-:-:S04]  /*8150*/  LOP3.LUT R2, R2, 0x80000000, RZ, 0xc0, !PT ;  /* 0x8000000002027812 */ /* 0x000fc800078ec0ff */
[----:B------:R-:W-:-:S04]  /*8160*/  SHF.R.U32.HI R3, RZ, 0x18, R2 ;  /* 0x00000018ff037819 */ /* 0x000fc80000011602 */
[----:B------:R-:W-:-:S04]  /*8170*/  LOP3.LUT R0, R0, R3, RZ, 0xfc, !PT ;  /* 0x0000000300007212 */ /* 0x000fc800078efcff */
[----:B------:R-:W-:Y:S02]  /*8180*/  PRMT R8, R0, 0x7610, R8 ;  /* 0x0000761000087816 */ /* 0x000fe40000000008 */
.L_x_1414:
[----:B------:R-:W-:Y:S05]  /*8190*/  BSYNC B0 ;  /* 0x0000000000007941 */ /* 0x000fea0003800000 */
.L_x_1413:
[----:B------:R0:W-:Y:S01]  /*81a0*/  STG.E.U8 [R16.64], R8 ;  /* 0x0000000810007986 */ /* 0x0001e2000c101124 */
[----:B------:R-:W-:Y:S05]  /*81b0*/  BRA `(.L_x_1393) ;  /* 0x0000045000007947 */ /* 0x000fea0003800000 */
.L_x_1411:
        /* <DEDUP_REMOVED lines=16> */
.L_x_1418:
[----:B------:R-:W-:-:S04]  /*82c0*/  LOP3.LUT R2, R2, 0x80000000, RZ, 0xc0, !PT ;  /* 0x8000000002027812 */ /* 0x000fc800078ec0ff */
[----:B------:R-:W-:-:S04]  /*82d0*/  SHF.R.U32.HI R3, RZ, 0x18, R2 ;  /* 0x00000018ff037819 */ /* 0x000fc80000011602 */
[----:B------:R-:W-:-:S04]  /*82e0*/  LOP3.LUT R0, R0, R3, RZ, 0xfc, !PT ;  /* 0x0000000300007212 */ /* 0x000fc800078efcff */
[----:B------:R-:W-:Y:S02]  /*82f0*/  PRMT R8, R0, 0x7610, R8 ;  /* 0x0000761000087816 */ /* 0x000fe40000000008 */
.L_x_1417:
[----:B------:R-:W-:Y:S05]  /*8300*/  BSYNC B0 ;  /* 0x0000000000007941 */ /* 0x000fea0003800000 */
.L_x_1416:
[----:B------:R0:W-:Y:S01]  /*8310*/  STG.E.U8 [R16.64], R8 ;  /* 0x0000000810007986 */ /* 0x0001e2000c101124 */
[----:B------:R-:W-:Y:S05]  /*8320*/  BRA `(.L_x_1393) ;  /* 0x000002e000007947 */ /* 0x000fea0003800000 */
.L_x_1410:
        /* <DEDUP_REMOVED lines=21> */
.L_x_1392:
        /* <DEDUP_REMOVED lines=20> */
.L_x_1420:
[----:B------:R-:W0:Y:S02]  /*85c0*/  F2I.U64.TRUNC R2, R2 ;  /* 0x0000000200027311 */ /* 0x000e24000020d800 */
[----:B0-----:R0:W-:Y:S01]  /*85d0*/  STG.E.64 [R16.64], R2 ;  /* 0x0000000210007986 */ /* 0x0011e2000c101b24 */
[----:B------:R-:W-:Y:S05]  /*85e0*/  BRA `(.L_x_1393) ;  /* 0x0000002000007947 */ /* 0x000fea0003800000 */
.L_x_1419:
[----:B------:R-:W0:Y:S02]  /*85f0*/  F2I.FTZ.U32.TRUNC.NTZ R3, R2 ;  /* 0x0000000200037305 */ /* 0x000e24000021f000 */
[----:B0-----:R0:W-:Y:S02]  /*8600*/  STG.E [R16.64], R3 ;  /* 0x0000000310007986 */ /* 0x0011e4000c101924 */
.L_x_1393:
[----:B------:R-:W-:Y:S02]  /*8610*/  IADD3 R19, R19, 0x80, RZ ;  /* 0x0000008013137810 */ /* 0x000fe40007ffe0ff */
.L_x_1298:
[----:B------:R-:W-:Y:S05]  /*8620*/  BSYNC B7 ;  /* 0x0000000000077941 */ /* 0x000fea0003800000 */
.L_x_1297:
[----:B------:R-:W-:-:S13]  /*8630*/  ISETP.GE.AND P0, PT, R19, c[0x0][0x160], PT ;  /* 0x0000580013007a0c */ /* 0x000fda0003f06270 */
[----:B------:R-:W-:Y:S05]  /*8640*/  @P0 EXIT ;  /* 0x000000000000094d */ /* 0x000fea0003800000 */
        /* <DEDUP_REMOVED lines=228> */
.L_x_1421:
        /* <DEDUP_REMOVED lines=20> */
.L_x_1426:
[----:B------:R-:W2:Y:S02]  /*95d0*/  LDG.E.U8 R0, [R2.64] ;  /* 0x0000002402007981 */ /* 0x000ea4000c1e1100 */
[----:B--2---:R-:W0:Y:S01]  /*95e0*/  I2F.U16 R0, R0 ;  /* 0x0000000000007306 */ /* 0x004e220000101000 */
[----:B------:R-:W-:Y:S05]  /*95f0*/  BRA `(.L_x_1428) ;  /* 0x00000ca000007947 */ /* 0x000fea0003800000 */
.L_x_1425:
        /* <DEDUP_REMOVED lines=9> */
.L_x_1430:
[----:B------:R-:W2:Y:S02]  /*9690*/  LDG.E R0, [R2.64] ;  /* 0x0000002402007981 */ /* 0x000ea4000c1e1900 */
[----:B--2---:R-:W0:Y:S01]  /*96a0*/  I2F R0, R0 ;  /* 0x0000000000007306 */ /* 0x004e220000201400 */
[----:B------:R-:W-:Y:S05]  /*96b0*/  BRA `(.L_x_1428) ;  /* 0x00000be000007947 */ /* 0x000fea0003800000 */
.L_x_1429:
[----:B------:R-:W2:Y:S02]  /*96c0*/  LDG.E.U16 R0, [R2.64] ;  /* 0x0000002402007981 */ /* 0x000ea4000c1e1500 */
[----:B--2---:R-:W0:Y:S01]  /*96d0*/  I2F.S16 R0, R0 ;  /* 0x0000000000007306 */ /* 0x004e220000101400 */
[----:B------:R-:W-:Y:S05]  /*96e0*/  BRA `(.L_x_1428) ;  /* 0x00000bb000007947 */ /* 0x000fea0003800000 */
.L_x_1424:
        /* <DEDUP_REMOVED lines=8> */
.L_x_1432:
[----:B------:R-:W2:Y:S02]  /*9770*/  LDG.E.U16 R0, [R2.64] ;  /* 0x0000002402007981 */ /* 0x000ea4000c1e1500 */
[----:B--2---:R-:W-:Y:S01]  /*9780*/  HADD2.F32 R0, -RZ, R0.H0_H0 ;  /* 0x20000000ff007230 */ /* 0x004fe20000004100 */
[----:B------:R-:W-:Y:S05]  /*9790*/  BRA `(.L_x_1428) ;  /* 0x00000b0000007947 */ /* 0x000fea0003800000 */
.L_x_1431:
        /* <DEDUP_REMOVED lines=8> */
.L_x_1434:
[----:B------:R-:W2:Y:S02]  /*9820*/  LDG.E.U16 R0, [R2.64] ;  /* 0x0000002402007981 */ /* 0x000ea4000c1e1500 */
[----:B--2---:R-:W-:Y:S01]  /*9830*/  HADD2.F32 R0, -RZ, R0.H0_H0 ;  /* 0x20000000ff007230 */ /* 0x004fe20000004100 */
[----:B------:R-:W-:Y:S05]  /*9840*/  BRA `(.L_x_1428) ;  /* 0x00000a5000007947 */ /* 0x000fea0003800000 */
.L_x_1433:
[----:B------:R-:W2:Y:S02]  /*9850*/  LDG.E.64 R2, [R2.64] ;  /* 0x0000002402027981 */ /* 0x000ea4000c1e1b00 */
[----:B--2---:R-:W0:Y:S01]  /*9860*/  F2F.F32.F64 R0, R2 ;  /* 0x0000000200007310 */ /* 0x004e220000301000 */
[----:B------:R-:W0:-:S14]  /*9870*/  DSETP.GEU.AND P0, PT, |R2|, c[0x2][0x0], PT ;  /* 0x008000000200762a */ /* 0x000e1c0003f0e200 */
[----:B0-----:R-:W-:Y:S01]  /*9880*/  @!P0 FMUL R0, R0, 1.175494350822287508e-38 ;  /* 0x0080000000008820 */ /* 0x001fe20000400000 */
[----:B------:R-:W-:Y:S05]  /*9890*/  BRA `(.L_x_1428) ;  /* 0x00000a0000007947 */ /* 0x000fea0003800000 */
.L_x_1423:
        /* <DEDUP_REMOVED lines=12> */
.L_x_1437:
[----:B------:R-:W2:Y:S02]  /*9960*/  LDG.E.64 R2, [R2.64] ;  /* 0x0000002402027981 */ /* 0x000ea4000c1e1b00 */
[----:B--2---:R-:W0:Y:S01]  /*9970*/  F2F.F32.F64 R0, R2 ;  /* 0x0000000200007310 */ /* 0x004e220000301000 */
[----:B------:R-:W0:-:S14]  /*9980*/  DSETP.GEU.AND P0, PT, |R2|, c[0x2][0x0], PT ;  /* 0x008000000200762a */ /* 0x000e1c0003f0e200 */
[----:B0-----:R-:W-:Y:S01]  /*9990*/  @!P0 FMUL R0, R0, 1.175494350822287508e-38 ;  /* 0x0080000000008820 */ /* 0x001fe20000400000 */
[----:B------:R-:W-:Y:S05]  /*99a0*/  BRA `(.L_x_1428) ;  /* 0x000008f000007947 */ /* 0x000fea0003800000 */
.L_x_1436:
        /* <DEDUP_REMOVED lines=26> */
.L_x_1439:
        /* <DEDUP_REMOVED lines=13> */
.L_x_1438:
[----:B------:R-:W2:Y:S02]  /*9c20*/  LDG.E.U16 R0, [R2.64] ;  /* 0x0000002402007981 */ /* 0x000ea4000c1e1500 */
[----:B--2---:R-:W-:Y:S01]  /*9c30*/  PRMT R0, RZ, 0x5410, R0 ;  /* 0x00005410ff007816 */ /* 0x004fe20000000000 */
[----:B------:R-:W-:Y:S05]  /*9c40*/  BRA `(.L_x_1428) ;  /* 0x0000065000007947 */ /* 0x000fea0003800000 */
.L_x_1435:
        /* <DEDUP_REMOVED lines=11> */
.L_x_1442:
        /* <DEDUP_REMOVED lines=20> */
.L_x_1444:
[----:B------:R-:W-:Y:S05]  /*9e40*/  BSYNC B0 ;  /* 0x0000000000007941 */ /* 0x000fea0003800000 */
.L_x_1443:
[----:B------:R-:W-:Y:S01]  /*9e50*/  LEA R3, R0, 0x3b800000, 0x17 ;  /* 0x3b80000000037811 */ /* 0x000fe200078eb8ff */
[----:B------:R-:W-:-:S05]  /*9e60*/  IMAD.SHL.U32 R0, R2, 0x100000, RZ ;  /* 0x0010000002007824 */ /* 0x000fca00078e00ff */
[----:B------:R-:W-:Y:S01]  /*9e70*/  LOP3.LUT R0, R3, R0, R4, 0xfe, !PT ;  /* 0x0000000003007212 */ /* 0x000fe200078efe04 */
[----:B------:R-:W-:Y:S05]  /*9e80*/  BRA `(.L_x_1428) ;  /* 0x0000041000007947 */ /* 0x000fea0003800000 */
.L_x_1441:
        /* <DEDUP_REMOVED lines=20> */
.L_x_1446:
[----:B------:R-:W-:Y:S05]  /*9fd0*/  BSYNC B0 ;  /* 0x0000000000007941 */ /* 0x000fea0003800000 */
.L_x_1445:
[----:B------:R-:W-:Y:S01]  /*9fe0*/  LEA R3, R0, 0x37800000, 0x17 ;  /* 0x3780000000037811 */ /* 0x000fe200078eb8ff */
[----:B------:R-:W-:-:S05]  /*9ff0*/  IMAD.SHL.U32 R0, R2, 0x200000, RZ ;  /* 0x0020000002007824 */ /* 0x000fca00078e00ff */
[----:B------:R-:W-:Y:S01]  /*a000*/  LOP3.LUT R0, R3, R0, R4, 0xfe, !PT ;  /* 0x0000000003007212 */ /* 0x000fe200078efe04 */
[----:B------:R-:W-:Y:S05]  /*a010*/  BRA `(.L_x_1428) ;  /* 0x0000028000007947 */ /* 0x000fea0003800000 */
.L_x_1440:
        /* <DEDUP_REMOVED lines=14> */
.L_x_1427:
        /* <DEDUP_REMOVED lines=21> */
.L_x_1448:
[----:B------:R-:W2:Y:S02]  /*a250*/  LDG.E.64 R2, [R2.64] ;  /* 0x0000002402027981 */ /* 0x000ea4000c1e1b00 */
[----:B--2---:R0:W1:Y:S01]  /*a260*/  I2F.U64 R0, R2 ;  /* 0x0000000200007312 */ /* 0x0040620000301000 */
[----:B------:R-:W-:Y:S05]  /*a270*/  BRA `(.L_x_1428) ;  /* 0x0000002000007947 */ /* 0x000fea0003800000 */
.L_x_1447:
[----:B------:R-:W2:Y:S02]  /*a280*/  LDG.E R0, [R2.64] ;  /* 0x0000002402007981 */ /* 0x000ea4000c1e1900 */
[----:B--2---:R-:W0:Y:S02]  /*a290*/  I2F.U32 R0, R0 ;  /* 0x0000000000007306 */ /* 0x004e240000201000 */
.L_x_1428:
[----:B------:R-:W-:Y:S05]  /*a2a0*/  BSYNC B6 ;  /* 0x0000000000067941 */ /* 0x000fea0003800000 */
.L_x_1422:
        /* <DEDUP_REMOVED lines=38> */
[----:B0-----:R-:W-:Y:S01]  /*a510*/  STG.E.U8 [R16.64], R3 ;  /* 0x0000000310007986 */ /* 0x001fe2000c101124 */
[----:B------:R-:W-:Y:S05]  /*a520*/  EXIT ;  /* 0x000000000000794d */ /* 0x000fea0003800000 */
.L_x_1452:
[----:B------:R-:W0:Y:S02]  /*a530*/  F2I.S64.TRUNC R2, R2 ;  /* 0x0000000200027311 */ /* 0x000e24000020d900 */
[----:B0-----:R-:W-:-:S05]  /*a540*/  IMAD.MOV.U32 R5, RZ, RZ, R2 ;  /* 0x000000ffff057224 */ /* 0x001fca00078e0002 */
[----:B------:R-:W-:Y:S01]  /*a550*/  STG.E.U8 [R16.64], R5 ;  /* 0x0000000510007986 */ /* 0x000fe2000c101124 */
[----:B------:R-:W-:Y:S05]  /*a560*/  EXIT ;  /* 0x000000000000794d */ /* 0x000fea0003800000 */
.L_x_1451:
[----:B------:R-:W-:-:S13]  /*a570*/  ISETP.NE.AND P0, PT, R4, 0x2, PT ;  /* 0x000000020400780c */ /* 0x000fda0003f05270 */
[----:B------:R-:W-:Y:S05]  /*a580*/  @!P0 BRA `(.L_x_1454) ;  /* 0x000000a000008947 */ /* 0x000fea0003800000 */
[----:B------:R-:W-:-:S13]  /*a590*/  ISETP.NE.AND P0, PT, R4, 0x3, PT ;  /* 0x000000030400780c */ /* 0x000fda0003f05270 */
[----:B------:R-:W-:Y:S05]  /*a5a0*/  @!P0 BRA `(.L_x_1455) ;  /* 0x0000005000008947 */ /* 0x000fea0003800000 */
[----:B------:R-:W-:-:S13]  /*a5b0*/  ISETP.NE.AND P0, PT, R4, 0x4, PT ;  /* 0x000000040400780c */ /* 0x000fda0003f05270 */
[----:B------:R-:W-:Y:S05]  /*a5c0*/  @P0 BRA `(.L_x_1453) ;  /* 0x00000b4000000947 */ /* 0x000fea0003800000 */
[----:B------:R-:W0:Y:S02]  /*a5d0*/  F2I.S64.TRUNC R2, R2 ;  /* 0x0000000200027311 */ /* 0x000e24000020d900 */
[----:B0-----:R-:W-:Y:S01]  /*a5e0*/  STG.E.64 [R16.64], R2 ;  /* 0x0000000210007986 */ /* 0x001fe2000c101b24 */
[----:B------:R-:W-:Y:S05]  /*a5f0*/  EXIT ;  /* 0x000000000000794d */ /* 0x000fea0003800000 */
.L_x_1455:
[----:B------:R-:W0:Y:S02]  /*a600*/  F2I.FTZ.TRUNC.NTZ R3, R2 ;  /* 0x0000000200037305 */ /* 0x000e24000021f100 */
[----:B0-----:R-:W-:Y:S01]  /*a610*/  STG.E [R16.64], R3 ;  /* 0x0000000310007986 */ /* 0x001fe2000c101924 */
[----:B------:R-:W-:Y:S05]  /*a620*/  EXIT ;  /* 0x000000000000794d */ /* 0x000fea0003800000 */
.L_x_1454:
[----:B------:R-:W0:Y:S02]  /*a630*/  F2I.FTZ.TRUNC.NTZ R3, R2 ;  /* 0x0000000200037305 */ /* 0x000e24000021f100 */
[----:B0-----:R-:W-:Y:S01]  /*a640*/  STG.E.U16 [R16.64], R3 ;  /* 0x0000000310007986 */ /* 0x001fe2000c101524 */
[----:B------:R-:W-:Y:S05]  /*a650*/  EXIT ;  /* 0x000000000000794d */ /* 0x000fea0003800000 */
.L_x_1450:
[----:B------:R-:W-:-:S13]  /*a660*/  ISETP.GT.AND P0, PT, R4, 0x6, PT ;  /* 0x000000060400780c */ /* 0x000fda0003f04270 */
[----:B------:R-:W-:Y:S05]  /*a670*/  @P0 BRA `(.L_x_1456) ;  /* 0x0000009000000947 */ /* 0x000fea0003800000 */
[----:B------:R-:W-:-:S13]  /*a680*/  ISETP.NE.AND P0, PT, R4, 0x5, PT ;  /* 0x000000050400780c */ /* 0x000fda0003f05270 */
[----:B------:R-:W-:Y:S05]  /*a690*/  @!P0 BRA `(.L_x_1457) ;  /* 0x0000004000008947 */ /* 0x000fea0003800000 */
[----:B------:R-:W-:-:S13]  /*a6a0*/  ISETP.NE.AND P0, PT, R4, 0x6, PT ;  /* 0x000000060400780c */ /* 0x000fda0003f05270 */
[----:B------:R-:W-:Y:S05]  /*a6b0*/  @P0 BRA `(.L_x_1453) ;  /* 0x00000a5000000947 */ /* 0x000fea0003800000 */
[----:B------:R-:W-:Y:S01]  /*a6c0*/  STG.E [R16.64], R2 ;  /* 0x0000000210007986 */ /* 0x000fe2000c101924 */
[----:B------:R-:W-:Y:S05]  /*a6d0*/  EXIT ;  /* 0x000000000000794d */ /* 0x000fea0003800000 */
.L_x_1457:
[----:B------:R-:W-:-:S05]  /*a6e0*/  F2FP.PACK_AB R2, RZ, R2 ;  /* 0x00000002ff02723e */ /* 0x000fca00000000ff */
[----:B------:R-:W-:Y:S01]  /*a6f0*/  STG.E.U16 [R16.64], R2 ;  /* 0x0000000210007986 */ /* 0x000fe2000c101524 */
[----:B------:R-:W-:Y:S05]  /*a700*/  EXIT ;  /* 0x000000000000794d */ /* 0x000fea0003800000 */
.L_x_1456:
[----:B------:R-:W-:-:S13]  /*a710*/  ISETP.NE.AND P0, PT, R4, 0x7, PT ;  /* 0x000000070400780c */ /* 0x000fda0003f05270 */
[----:B------:R-:W-:Y:S05]  /*a720*/  @!P0 BRA `(.L_x_1458) ;  /* 0x000000b000008947 */ /* 0x000fea0003800000 */
[----:B------:R-:W-:-:S13]  /*a730*/  ISETP.NE.AND P0, PT, R4, 0x8, PT ;  /* 0x000000080400780c */ /* 0x000fda0003f05270 */
[----:B------:R-:W-:Y:S05]  /*a740*/  @!P0 BRA `(.L_x_1459) ;  /* 0x0000005000008947 */ /* 0x000fea0003800000 */
[----:B------:R-:W-:-:S13]  /*a750*/  ISETP.NE.AND P0, PT, R4, 0x9, PT ;  /* 0x000000090400780c */ /* 0x000fda0003f05270 */
[----:B------:R-:W-:Y:S05]  /*a760*/  @P0 BRA `(.L_x_1453) ;  /* 0x000009a000000947 */ /* 0x000fea0003800000 */
[----:B------:R-:W-:-:S05]  /*a770*/  IMAD.MOV.U32 R3, RZ, RZ, RZ ;  /* 0x000000ffff037224 */ /* 0x000fca00078e00ff */
[----:B------:R-:W-:Y:S01]  /*a780*/  STG.E.64 [R16.64], R2 ;  /* 0x0000000210007986 */ /* 0x000fe2000c101b24 */
[----:B------:R-:W-:Y:S05]  /*a790*/  EXIT ;  /* 0x000000000000794d */ /* 0x000fea0003800000 */
.L_x_1459:
[----:B------:R-:W-:-:S04]  /*a7a0*/  F2FP.PACK_AB R3, RZ, R2 ;  /* 0x00000002ff03723e */ /* 0x000fc800000000ff */
[----:B------:R-:W-:-:S05]  /*a7b0*/  PRMT R3, R3, 0x5410, RZ ;  /* 0x0000541003037816 */ /* 0x000fca00000000ff */
[----:B------:R-:W-:Y:S01]  /*a7c0*/  STG.E [R16.64], R3 ;  /* 0x0000000310007986 */ /* 0x000fe2000c101924 */
[----:B------:R-:W-:Y:S05]  /*a7d0*/  EXIT ;  /* 0x000000000000794d */ /* 0x000fea0003800000 */
.L_x_1458:
[----:B------:R-:W-:-:S06]  /*a7e0*/  FMUL.FTZ R2, R2, 1 ;  /* 0x3f80000002027820 */ /* 0x000fcc0000410000 */
[----:B------:R-:W0:Y:S02]  /*a7f0*/  F2F.F64.F32 R2, R2 ;  /* 0x0000000200027310 */ /* 0x000e240000201800 */
[----:B0-----:R-:W-:Y:S01]  /*a800*/  STG.E.64 [R16.64], R2 ;  /* 0x0000000210007986 */ /* 0x001fe2000c101b24 */
[----:B------:R-:W-:Y:S05]  /*a810*/  EXIT ;  /* 0x000000000000794d */ /* 0x000fea0003800000 */
.L_x_1449:
        /* <DEDUP_REMOVED lines=10> */
[----:B------:R-:W-:Y:S01]  /*a8c0*/  STG.E.U8 [R16.64], R3 ;  /* 0x0000000310007986 */ /* 0x000fe2000c101124 */
[----:B------:R-:W-:Y:S05]  /*a8d0*/  EXIT ;  /* 0x000000000000794d */ /* 0x000fea0003800000 */
.L_x_1462:
[----:B------:R-:W-:Y:S01]  /*a8e0*/  FMUL.FTZ R4, R2, 1 ;  /* 0x3f80000002047820 */ /* 0x000fe20000410000 */
[----:B------:R-:W-:-:S05]  /*a8f0*/  CS2R R6, SRZ ;  /* 0x0000000000067805 */ /* 0x000fca000001ff00 */
[----:B------:R-:W0:Y:S02]  /*a900*/  F2F.F64.F32 R4, R4 ;  /* 0x0000000400047310 */ /* 0x000e240000201800 */
[----:B0-----:R-:W-:Y:S01]  /*a910*/  STG.E.128 [R16.64], R4 ;  /* 0x0000000410007986 */ /* 0x001fe2000c101d24 */
[----:B------:R-:W-:Y:S05]  /*a920*/  EXIT ;  /* 0x000000000000794d */ /* 0x000fea0003800000 */
.L_x_1461:
        /* <DEDUP_REMOVED lines=20> */
.L_x_1466:
[----:B------:R-:W-:Y:S05]  /*aa70*/  BSYNC B0 ;  /* 0x0000000000007941 */ /* 0x000fea0003800000 */
.L_x_1465:
[----:B------:R-:W-:-:S05]  /*aa80*/  LOP3.LUT R5, R0, R5, RZ, 0xfc, !PT ;  /* 0x0000000500057212 */ /* 0x000fca00078efcff */
[----:B------:R-:W-:Y:S01]  /*aa90*/  STG.E.U8 [R16.64], R5 ;  /* 0x0000000510007986 */ /* 0x000fe2000c101124 */
[----:B------:R-:W-:Y:S05]  /*aaa0*/  EXIT ;  /* 0x000000000000794d */ /* 0x000fea0003800000 */
.L_x_1464:
        /* <DEDUP_REMOVED lines=12> */
.L_x_1468:
[----:B------:R-:W-:Y:S01]  /*ab70*/  IMAD.MOV.U32 R0, RZ, RZ, 0x7f ;  /* 0x0000007fff007424 */ /* 0x000fe200078e00ff */
[----:B------:R-:W-:-:S04]  /*ab80*/  ISETP.GT.U32.AND P0, PT, R4, 0x7f800000, PT ;  /* 0x7f8000000400780c */ /* 0x000fc80003f04070 */
[----:B------:R-:W-:-:S04]  /*ab90*/  SEL R0, R0, 0x7c, P0 ;  /* 0x0000007c00007807 */ /* 0x000fc80000000000 */
.L_x_1469:
[----:B------:R-:W-:Y:S05]  /*aba0*/  BSYNC B0 ;  /* 0x0000000000007941 */ /* 0x000fea0003800000 */
.L_x_1467:
[----:B------:R-:W-:-:S04]  /*abb0*/  LOP3.LUT R2, R2, 0x80000000, RZ, 0xc0, !PT ;  /* 0x8000000002027812 */ /* 0x000fc800078ec0ff */
[----:B------:R-:W-:-:S04]  /*abc0*/  SHF.R.U32.HI R3, RZ, 0x18, R2 ;  /* 0x00000018ff037819 */ /* 0x000fc80000011602 */
[----:B------:R-:W-:-:S05]  /*abd0*/  LOP3.LUT R3, R0, R3, RZ, 0xfc, !PT ;  /* 0x0000000300037212 */ /* 0x000fca00078efcff */
[----:B------:R-:W-:Y:S01]  /*abe0*/  STG.E.U8 [R16.64], R3 ;  /* 0x0000000310007986 */ /* 0x000fe2000c101124 */
[----:B------:R-:W-:Y:S05]  /*abf0*/  EXIT ;  /* 0x000000000000794d */ /* 0x000fea0003800000 */
.L_x_1463:
[----:B------:R-:W-:-:S05]  /*ac00*/  F2FP.BF16.PACK_AB R2, RZ, R2 ;  /* 0x00000002ff02723e */ /* 0x000fca00000010ff */
[----:B------:R-:W-:Y:S01]  /*ac10*/  STG.E.U16 [R16.64], R2 ;  /* 0x0000000210007986 */ /* 0x000fe2000c101524 */
[----:B------:R-:W-:Y:S05]  /*ac20*/  EXIT ;  /* 0x000000000000794d */ /* 0x000fea0003800000 */
.L_x_1460:
        /* <DEDUP_REMOVED lines=9> */
[----:B0-----:R-:W-:Y:S01]  /*acc0*/  STG.E.U16 [R16.64], R3 ;  /* 0x0000000310007986 */ /* 0x001fe2000c101524 */
[----:B------:R-:W-:Y:S05]  /*acd0*/  EXIT ;  /* 0x000000000000794d */ /* 0x000fea0003800000 */
.L_x_1472:
        /* <DEDUP_REMOVED lines=16> */
.L_x_1475:
[----:B------:R-:W-:-:S04]  /*ade0*/  LOP3.LUT R2, R2, 0x80000000, RZ, 0xc0, !PT ;  /* 0x8000000002027812 */ /* 0x000fc800078ec0ff */
[----:B------:R-:W-:-:S04]  /*adf0*/  SHF.R.U32.HI R3, RZ, 0x18, R2 ;  /* 0x00000018ff037819 */ /* 0x000fc80000011602 */
[----:B------:R-:W-:-:S04]  /*ae00*/  LOP3.LUT R0, R0, R3, RZ, 0xfc, !PT ;  /* 0x0000000300007212 */ /* 0x000fc800078efcff */
[----:B------:R-:W-:Y:S02]  /*ae10*/  PRMT R8, R0, 0x7610, R8 ;  /* 0x0000761000087816 */ /* 0x000fe40000000008 */
.L_x_1474:
[----:B------:R-:W-:Y:S05]  /*ae20*/  BSYNC B0 ;  /* 0x0000000000007941 */ /* 0x000fea0003800000 */
.L_x_1473:
[----:B------:R-:W-:Y:S01]  /*ae30*/  STG.E.U8 [R16.64], R8 ;  /* 0x0000000810007986 */ /* 0x000fe2000c101124 */
[----:B------:R-:W-:Y:S05]  /*ae40*/  EXIT ;  /* 0x000000000000794d */ /* 0x000fea0003800000 */
.L_x_1471:
        /* <DEDUP_REMOVED lines=16> */
.L_x_1478:
[----:B------:R-:W-:-:S04]  /*af50*/  LOP3.LUT R2, R2, 0x80000000, RZ, 0xc0, !PT ;  /* 0x8000000002027812 */ /* 0x000fc800078ec0ff */
[----:B------:R-:W-:-:S04]  /*af60*/  SHF.R.U32.HI R3, RZ, 0x18, R2 ;  /* 0x00000018ff037819 */ /* 0x000fc80000011602 */
[----:B------:R-:W-:-:S04]  /*af70*/  LOP3.LUT R0, R0, R3, RZ, 0xfc, !PT ;  /* 0x0000000300007212 */ /* 0x000fc800078efcff */
[----:B------:R-:W-:Y:S02]  /*af80*/  PRMT R8, R0, 0x7610, R8 ;  /* 0x0000761000087816 */ /* 0x000fe40000000008 */
.L_x_1477:
[----:B------:R-:W-:Y:S05]  /*af90*/  BSYNC B0 ;  /* 0x0000000000007941 */ /* 0x000fea0003800000 */
.L_x_1476:
[----:B------:R-:W-:Y:S01]  /*afa0*/  STG.E.U8 [R16.64], R8 ;  /* 0x0000000810007986 */ /* 0x000fe2000c101124 */
[----:B------:R-:W-:Y:S05]  /*afb0*/  EXIT ;  /* 0x000000000000794d */ /* 0x000fea0003800000 */
.L_x_1470:
        /* <DEDUP_REMOVED lines=21> */
.L_x_1453:
        /* <DEDUP_REMOVED lines=20> */
.L_x_1480:
[----:B------:R-:W0:Y:S02]  /*b250*/  F2I.U64.TRUNC R2, R2 ;  /* 0x0000000200027311 */ /* 0x000e24000020d800 */
[----:B0-----:R-:W-:Y:S01]  /*b260*/  STG.E.64 [R16.64], R2 ;  /* 0x0000000210007986 */ /* 0x001fe2000c101b24 */
[----:B------:R-:W-:Y:S05]  /*b270*/  EXIT ;  /* 0x000000000000794d */ /* 0x000fea0003800000 */
.L_x_1479:
[----:B------:R-:W0:Y:S02]  /*b280*/  F2I.FTZ.U32.TRUNC.NTZ R3, R2 ;  /* 0x0000000200037305 */ /* 0x000e24000021f000 */
[----:B0-----:R-:W-:Y:S01]  /*b290*/  STG.E [R16.64], R3 ;  /* 0x0000000310007986 */ /* 0x001fe2000c101924 */
[----:B------:R-:W-:Y:S05]  /*b2a0*/  EXIT ;  /* 0x000000000000794d */ /* 0x000fea0003800000 */
.L_x_1481:
        /* <DEDUP_REMOVED lines=13> */
.L_x_2699:


//--------------------- .text._ZN2at6native27unrolled_elementwise_kernelIZZZNS0_16sinh_kernel_cudaERNS_18TensorIteratorBaseEENKUlvE0_clEvENKUlvE0_clEvEUlfE_St5arrayIPcLm2EELi4E23TrivialOffsetCalculatorILi1EjESB_NS0_6memory12LoadWithCastILi1EEENSC_13StoreWithCastILi1EEEEEviT_T0_T2_T3_T4_T5_ --------------------------
	.section	.text._ZN2at6native27unrolled_elementwise_kernelIZZZNS0_16sinh_kernel_cudaERNS_18TensorIteratorBaseEENKUlvE0_clEvENKUlvE0_clEvEUlfE_St5arrayIPcLm2EELi4E23TrivialOffsetCalculatorILi1EjESB_NS0_6memory12LoadWithCastILi1EEENSC_13StoreWithCastILi1EEEEEviT_T0_T2_T3_T4_T5_,"ax",@progbits
	.sectioninfo	@"SHI_REGISTERS=28"
	.align	128
        .global         _ZN2at6native27unrolled_elementwise_kernelIZZZNS0_16sinh_kernel_cudaERNS_18TensorIteratorBaseEENKUlvE0_clEvENKUlvE0_clEvEUlfE_St5arrayIPcLm2EELi4E23TrivialOffsetCalculatorILi1EjESB_NS0_6memory12LoadWithCastILi1EEENSC_13StoreWithCastILi1EEEEEviT_T0_T2_T3_T4_T5_
        .type           _ZN2at6native27unrolled_elementwise_kernelIZZZNS0_16sinh_kernel_cudaERNS_18TensorIteratorBaseEENKUlvE0_clEvENKUlvE0_clEvEUlfE_St5arrayIPcLm2EELi4E23TrivialOffsetCalculatorILi1EjESB_NS0_6memory12LoadWithCastILi1EEENSC_13StoreWithCastILi1EEEEEviT_T0_T2_T3_T4_T5_,@function
        .size           _ZN2at6native27unrolled_elementwise_kernelIZZZNS0_16sinh_kernel_cudaERNS_18TensorIteratorBaseEENKUlvE0_clEvENKUlvE0_clEvEUlfE_St5arrayIPcLm2EELi4E23TrivialOffsetCalculatorILi1EjESB_NS0_6memory12LoadWithCastILi1EEENSC_13StoreWithCastILi1EEEEEviT_T0_T2_T3_T4_T5_,(.L_x_2700 - _ZN2at6native27unrolled_elementwise_kernelIZZZNS0_16sinh_kernel_cudaERNS_18TensorIteratorBaseEENKUlvE0_clEvENKUlvE0_clEvEUlfE_St5arrayIPcLm2EELi4E23TrivialOffsetCalculatorILi1EjESB_NS0_6memory12LoadWithCastILi1EEENSC_13StoreWithCastILi1EEEEEviT_T0_T2_T3_T4_T5_)
        .other          _ZN2at6native27unrolled_elementwise_kernelIZZZNS0_16sinh_kernel_cudaERNS_18TensorIteratorBaseEENKUlvE0_clEvENKUlvE0_clEvEUlfE_St5arrayIPcLm2EELi4E23TrivialOffsetCalculatorILi1EjESB_NS0_6memory12LoadWithCastILi1EEENSC_13StoreWithCastILi1EEEEEviT_T0_T2_T3_T4_T5_,@"STO_CUDA_ENTRY STV_DEFAULT"
_ZN2at6native27unrolled_elementwise_kernelIZZZNS0_16sinh_kernel_cudaERNS_18TensorIteratorBaseEENKUlvE0_clEvENKUlvE0_clEvEUlfE_St5arrayIPcLm2EELi4E23TrivialOffsetCalculatorILi1EjESB_NS0_6memory12LoadWithCastILi1EEENSC_13StoreWithCastILi1EEEEEviT_T0_T2_T3_T4_T5_:
.text._ZN2at6native27unrolled_elementwise_kernelIZZZNS0_16sinh_kernel_cudaERNS_18TensorIteratorBaseEENKUlvE0_clEvENKUlvE0_clEvEUlfE_St5arrayIPcLm2EELi4E23TrivialOffsetCalculatorILi1EjESB_NS0_6memory12LoadWithCastILi1EEENSC_13StoreWithCastILi1EEEEEviT_T0_T2_T3_T4_T5_:
[----:B------:R-:W-:Y:S02]  /*0000*/  IMAD.MOV.U32 R1, RZ, RZ, c[0x0][0x28] ;  /* 0x00000a00ff017624 */ /* 0x000fe400078e00ff */
[----:B------:R-:W0:Y:S01]  /*0010*/  S2R R2, SR_CTAID.X ;  /* 0x0000000000027919 */ /* 0x000e220000002500 */
[----:B------:R-:W-:Y:S01]  /*0020*/  IMAD.MOV.U32 R3, RZ, RZ, -0x200 ;  /* 0xfffffe00ff037424 */ /* 0x000fe200078e00ff */
[----:B------:R-:W1:Y:S01]  /*0030*/  LDC.U8 R17, c[0x0][0x17c] ;  /* 0x00005f00ff117b82 */ /* 0x000e620000000000 */
[----:B------:R-:W-:Y:S01]  /*0040*/  ULDC.64 UR36, c[0x0][0x118] ;  /* 0x0000460000247ab9 */ /* 0x000fe20000000a00 */
[----:B------:R-:W2:Y:S01]  /*0050*/  S2R R23, SR_TID.X ;  /* 0x0000000000177919 */ /* 0x000ea20000002100 */
[----:B------:R-:W-:Y:S01]  /*0060*/  BSSY B7, `(.L_x_1482) ;  /* 0x00000ea000077945 */ /* 0x000fe20003800000 */
[----:B------:R-:W-:Y:S02]  /*0070*/  IMAD.MOV.U32 R24, RZ, RZ, RZ ;  /* 0x000000ffff187224 */ /* 0x000fe400078e00ff */
[----:B------:R-:W-:Y:S02]  /*0080*/  IMAD.MOV.U32 R22, RZ, RZ, RZ ;  /* 0x000000ffff167224 */ /* 0x000fe400078e00ff */
[----:B0-----:R-:W-:-:S05]  /*0090*/  IMAD R16, R2, R3, c[0x0][0x160] ;  /* 0x0000580002107624 */ /* 0x001fca00078e0203 */
[----:B--2---:R-:W-:-:S13]  /*00a0*/  ISETP.GE.AND P0, PT, R23, R16, PT ;  /* 0x000000101700720c */ /* 0x004fda0003f06270 */
[----:B------:R-:W-:Y:S05]  /*00b0*/  @P0 BRA `(.L_x_1483) ;  /* 0x00000e4000000947 */ /* 0x000fea0003800000 */
[----:B-1----:R-:W-:Y:S01]  /*00c0*/  PRMT R0, R17, 0x9910, RZ ;  /* 0x0000991011007816 */ /* 0x002fe200000000ff */
[----:B------:R-:W-:Y:S01]  /*00d0*/  IMAD R23, R2, 0x200, R23 ;  /* 0x0000020002177824 */ /* 0x000fe200078e0217 */
[----:B------:R-:W-:Y:S02]  /*00e0*/  BSSY B6, `(.L_x_1484) ;  /* 0x00000df000067945 */ /* 0x000fe40003800000 */
        /* <DEDUP_REMOVED lines=14> */
[----:B--2---:R0:W1:Y:S01]  /*01d0*/  I2F.S16 R22, R4 ;  /* 0x0000000400167306 */ /* 0x0040620000101400 */
[----:B------:R-:W-:Y:S05]  /*01e0*/  BRA `(.L_x_1490) ;  /* 0x00000ce000007947 */ /* 0x000fea0003800000 */
.L_x_1488:
[----:B------:R-:W2:Y:S02]  /*01f0*/  LDG.E.U8 R4, [R4.64] ;  /* 0x0000002404047981 */ /* 0x000ea4000c1e1100 */
[----:B--2---:R0:W1:Y:S01]  /*0200*/  I2F.U16 R22, R4 ;  /* 0x0000000400167306 */ /* 0x0040620000101000 */
[----:B------:R-:W-:Y:S05]  /*0210*/  BRA `(.L_x_1490) ;  /* 0x00000cb000007947 */ /* 0x000fea0003800000 */
.L_x_1487:
        /* <DEDUP_REMOVED lines=9> */
.L_x_1492:
[----:B------:R-:W2:Y:S02]  /*02b0*/  LDG.E R4, [R4.64] ;  /* 0x0000002404047981 */ /* 0x000ea4000c1e1900 */
[----:B--2---:R0:W1:Y:S01]  /*02c0*/  I2F R22, R4 ;  /* 0x0000000400167306 */ /* 0x0040620000201400 */
[----:B------:R-:W-:Y:S05]  /*02d0*/  BRA `(.L_x_1490) ;  /* 0x00000bf000007947 */ /* 0x000fea0003800000 */
.L_x_1491:
[----:B------:R-:W2:Y:S02]  /*02e0*/  LDG.E.U16 R4, [R4.64] ;  /* 0x0000002404047981 */ /* 0x000ea4000c1e1500 */
[----:B--2---:R0:W1:Y:S01]  /*02f0*/  I2F.S16 R22, R4 ;  /* 0x0000000400167306 */ /* 0x0040620000101400 */
[----:B------:R-:W-:Y:S05]  /*0300*/  BRA `(.L_x_1490) ;  /* 0x00000bc000007947 */ /* 0x000fea0003800000 */
.L_x_1486:
        /* <DEDUP_REMOVED lines=8> */
.L_x_1494:
[----:B------:R-:W2:Y:S02]  /*0390*/  LDG.E.U16 R4, [R4.64] ;  /* 0x0000002404047981 */ /* 0x000ea4000c1e1500 */
[----:B--2---:R-:W-:Y:S01]  /*03a0*/  HADD2.F32 R22, -RZ, R4.H0_H0 ;  /* 0x20000004ff167230 */ /* 0x004fe20000004100 */
[----:B------:R-:W-:Y:S05]  /*03b0*/  BRA `(.L_x_1490) ;  /* 0x00000b1000007947 */ /* 0x000fea0003800000 */
.L_x_1493:
        /* <DEDUP_REMOVED lines=8> */
.L_x_1496:
[----:B------:R-:W2:Y:S02]  /*0440*/  LDG.E.U16 R4, [R4.64] ;  /* 0x0000002404047981 */ /* 0x000ea4000c1e1500 */
[----:B--2---:R-:W-:Y:S01]  /*0450*/  HADD2.F32 R22, -RZ, R4.H0_H0 ;  /* 0x20000004ff167230 */ /* 0x004fe20000004100 */
[----:B------:R-:W-:Y:S05]  /*0460*/  BRA `(.L_x_1490) ;  /* 0x00000a6000007947 */ /* 0x000fea0003800000 */
.L_x_1495:
[----:B------:R-:W2:Y:S02]  /*0470*/  LDG.E.64 R4, [R4.64] ;  /* 0x0000002404047981 */ /* 0x000ea4000c1e1b00 */
[----:B--2---:R-:W0:Y:S01]  /*0480*/  F2F.F32.F64 R22, R4 ;  /* 0x0000000400167310 */ /* 0x004e220000301000 */
[----:B------:R-:W0:-:S14]  /*0490*/  DSETP.GEU.AND P0, PT, |R4|, c[0x2][0x0], PT ;  /* 0x008000000400762a */ /* 0x000e1c0003f0e200 */
[----:B0-----:R-:W-:Y:S01]  /*04a0*/  @!P0 FMUL R22, R22, 1.175494350822287508e-38 ;  /* 0x0080000016168820 */ /* 0x001fe20000400000 */
[----:B------:R-:W-:Y:S05]  /*04b0*/  BRA `(.L_x_1490) ;  /* 0x00000a1000007947 */ /* 0x000fea0003800000 */
.L_x_1485:
        /* <DEDUP_REMOVED lines=12> */
.L_x_1499:
[----:B------:R-:W2:Y:S02]  /*0580*/  LDG.E.64 R4, [R4.64] ;  /* 0x0000002404047981 */ /* 0x000ea4000c1e1b00 */
[----:B--2---:R-:W0:Y:S01]  /*0590*/  F2F.F32.F64 R22, R4 ;  /* 0x0000000400167310 */ /* 0x004e220000301000 */
[----:B------:R-:W0:-:S14]  /*05a0*/  DSETP.GEU.AND P0, PT, |R4|, c[0x2][0x0], PT ;  /* 0x008000000400762a */ /* 0x000e1c0003f0e200 */
[----:B0-----:R-:W-:Y:S01]  /*05b0*/  @!P0 FMUL R22, R22, 1.175494350822287508e-38 ;  /* 0x0080000016168820 */ /* 0x001fe20000400000 */
[----:B------:R-:W-:Y:S05]  /*05c0*/  BRA `(.L_x_1490) ;  /* 0x0000090000007947 */ /* 0x000fea0003800000 */
.L_x_1498:
        /* <DEDUP_REMOVED lines=11> */
[----:B------:R-:W-:-:S04]  /*0680*/  IADD3 R6, R0, 0x1000000, RZ ;  /* 0x0100000000067810 */ /* 0x000fc80007ffe0ff */
[----:B------:R-:W-:Y:S02]  /*0690*/  SHF.R.S32.HI R6, RZ, 0x8, R6 ;  /* 0x00000008ff067819 */ /* 0x000fe40000011406 */
[----:B0-----:R-:W-:-:S04]  /*06a0*/  IADD3 R3, -R3, 0x1f, RZ ;  /* 0x0000001f03037810 */ /* 0x001fc80007ffe1ff */
[C---:B------:R-:W-:Y:S02]  /*06b0*/  ISETP.GT.U32.AND P0, PT, R3.reuse, 0x4, PT ;  /* 0x000000040300780c */ /* 0x040fe40003f04070 */
[----:B------:R-:W-:-:S04]  /*06c0*/  IADD3 R3, R3, -0x4, RZ ;  /* 0xfffffffc03037810 */ /* 0x000fc80007ffe0ff */
[----:B------:R-:W-:-:S04]  /*06d0*/  SEL R3, R3, RZ, P0 ;  /* 0x000000ff03037207 */ /* 0x000fc80000000000 */
[C---:B------:R-:W-:Y:S01]  /*06e0*/  SHF.L.U32 R4, R0.reuse, R3, RZ ;  /* 0x0000000300047219 */ /* 0x040fe200000006ff */
[----:B------:R-:W-:Y:S01]  /*06f0*/  IMAD R7, R3, R8, 0x3c000000 ;  /* 0x3c00000003077424 */ /* 0x000fe200078e0208 */
[----:B------:R-:W-:-:S04]  /*0700*/  IADD3 R3, R0, -0x1, RZ ;  /* 0xffffffff00037810 */ /* 0x000fc80007ffe0ff */
[----:B------:R-:W-:Y:S02]  /*0710*/  LEA.HI R7, R4, R7, RZ, 0x1c ;  /* 0x0000000704077211 */ /* 0x000fe400078fe0ff */
[----:B------:R-:W-:Y:S02]  /*0720*/  SHF.R.S32.HI R3, RZ, 0x1f, R3 ;  /* 0x0000001fff037819 */ /* 0x000fe40000011403 */
[----:B------:R-:W-:-:S04]  /*0730*/  LOP3.LUT R6, R7, 0x7f800000, R6, 0xf8, !PT ;  /* 0x7f80000007067812 */ /* 0x000fc800078ef806 */
[----:B------:R-:W-:-:S04]  /*0740*/  LOP3.LUT R3, R6, R3, RZ, 0x30, !PT ;  /* 0x0000000306037212 */ /* 0x000fc800078e30ff */
[----:B------:R-:W-:Y:S01]  /*0750*/  LOP3.LUT R22, R3, 0x80000000, R22, 0xf8, !PT ;  /* 0x8000000003167812 */ /* 0x000fe200078ef816 */
[----:B------:R-:W-:Y:S05]  /*0760*/  BRA `(.L_x_1490) ;  /* 0x0000076000007947 */ /* 0x000fea0003800000 */
.L_x_1501:
[----:B------:R-:W2:Y:S02]  /*0770*/  LDG.E.U8 R4, [R4.64] ;  /* 0x0000002404047981 */ /* 0x000ea4000c1e1100 */
[----:B--2---:R-:W-:-:S05]  /*0780*/  IMAD.SHL.U32 R0, R4, 0x2000000, RZ ;  /* 0x0200000004007824 */ /* 0x004fca00078e00ff */
[----:B------:R-:W-:-:S13]  /*0790*/  ISETP.GE.U32.AND P0, PT, R0, 0x8000000, PT ;  /* 0x080000000000780c */ /* 0x000fda0003f06070 */
[C---:B------:R-:W-:Y:S02]  /*07a0*/  @P0 IMAD.SHL.U32 R3, R4.reuse, 0x200000, RZ ;  /* 0x0020000004030824 */ /* 0x040fe400078e00ff */
[----:B------:R-:W-:-:S03]  /*07b0*/  @!P0 IMAD.SHL.U32 R0, R4, 0x100, RZ ;  /* 0x0000010004008824 */ /* 0x000fc600078e00ff */
[----:B------:R-:W-:Y:S02]  /*07c0*/  @P0 LOP3.LUT R3, R3, 0xfe00000, RZ, 0xc0, !PT ;  /* 0x0fe0000003030812 */ /* 0x000fe400078ec0ff */
[----:B------:R-:W-:Y:S02]  /*07d0*/  @!P0 LOP3.LUT R0, R0, 0x7f00, RZ, 0xc0, !PT ;  /* 0x00007f0000008812 */ /* 0x000fe400078ec0ff */
[----:B------:R-:W-:Y:S02]  /*07e0*/  @P0 LOP3.LUT R3, R3, 0x70000000, RZ, 0xfc, !PT ;  /* 0x7000000003030812 */ /* 0x000fe400078efcff */
[----:B------:R-:W-:-:S03]  /*07f0*/  @!P0 LOP3.LUT R0, R0, 0x3f000000, RZ, 0xfc, !PT ;  /* 0x3f00000000008812 */ /* 0x000fc600078efcff */
[----:B------:R-:W-:Y:S02]  /*0800*/  @P0 FMUL.FTZ R22, R3, 1.9259299443872358531e-34 ;  /* 0x0780000003160820 */ /* 0x000fe40000410000 */
[----:B------:R-:W-:Y:S02]  /*0810*/  @!P0 FADD.FTZ R22, R0, -0.5 ;  /* 0xbf00000000168421 */ /* 0x000fe40000010000 */
[----:B------:R-:W-:-:S05]  /*0820*/  IMAD.SHL.U32 R3, R4, 0x1000000, RZ ;  /* 0x0100000004037824 */ /* 0x000fca00078e00ff */
[----:B------:R-:W-:Y:S01]  /*0830*/  LOP3.LUT R22, R22, 0x80000000, R3, 0xf8, !PT ;  /* 0x8000000016167812 */ /* 0x000fe200078ef803 */
[----:B------:R-:W-:Y:S05]  /*0840*/  BRA `(.L_x_1490) ;  /* 0x0000068000007947 */ /* 0x000fea0003800000 */
.L_x_1500:
[----:B------:R-:W2:Y:S02]  /*0850*/  LDG.E.U16 R4, [R4.64] ;  /* 0x0000002404047981 */ /* 0x000ea4000c1e1500 */
[----:B--2---:R-:W-:Y:S01]  /*0860*/  PRMT R22, RZ, 0x5410, R4 ;  /* 0x00005410ff167816 */ /* 0x004fe20000000004 */
[----:B------:R-:W-:Y:S05]  /*0870*/  BRA `(.L_x_1490) ;  /* 0x0000065000007947 */ /* 0x000fea0003800000 */
.L_x_1497:
        /* <DEDUP_REMOVED lines=9> */
[----:B--2---:R0:W1:Y:S01]  /*0910*/  I2F.U16 R22, R4 ;  /* 0x0000000400167306 */ /* 0x0040620000101000 */
[----:B------:R-:W-:Y:S05]  /*0920*/  BRA `(.L_x_1490) ;  /* 0x000005a000007947 */ /* 0x000fea0003800000 */
.L_x_1504:
        /* <DEDUP_REMOVED lines=20> */
.L_x_1506:
[----:B------:R-:W-:Y:S05]  /*0a70*/  BSYNC B0 ;  /* 0x0000000000007941 */ /* 0x000fea0003800000 */
.L_x_1505:
[----:B------:R-:W-:Y:S01]  /*0a80*/  IMAD.SHL.U32 R3, R3, 0x100000, RZ ;  /* 0x0010000003037824 */ /* 0x000fe200078e00ff */
[----:B------:R-:W-:-:S04]  /*0a90*/  LEA R5, R0, 0x3b800000, 0x17 ;  /* 0x3b80000000057811 */ /* 0x000fc800078eb8ff */
[----:B------:R-:W-:Y:S01]  /*0aa0*/  LOP3.LUT R22, R5, R3, R22, 0xfe, !PT ;  /* 0x0000000305167212 */ /* 0x000fe200078efe16 */
[----:B------:R-:W-:Y:S05]  /*0ab0*/  BRA `(.L_x_1490) ;  /* 0x0000041000007947 */ /* 0x000fea0003800000 */
.L_x_1503:
        /* <DEDUP_REMOVED lines=20> */
.L_x_1508:
[----:B------:R-:W-:Y:S05]  /*0c00*/  BSYNC B0 ;  /* 0x0000000000007941 */ /* 0x000fea0003800000 */
.L_x_1507:
[----:B------:R-:W-:Y:S01]  /*0c10*/  IMAD.SHL.U32 R3, R3, 0x200000, RZ ;  /* 0x0020000003037824 */ /* 0x000fe200078e00ff */
[----:B------:R-:W-:-:S04]  /*0c20*/  LEA R5, R0, 0x37800000, 0x17 ;  /* 0x3780000000057811 */ /* 0x000fc800078eb8ff */
[----:B------:R-:W-:Y:S01]  /*0c30*/  LOP3.LUT R22, R5, R3, R22, 0xfe, !PT ;  /* 0x0000000305167212 */ /* 0x000fe200078efe16 */
[----:B------:R-:W-:Y:S05]  /*0c40*/  BRA `(.L_x_1490) ;  /* 0x0000028000007947 */ /* 0x000fea0003800000 */
.L_x_1502:
        /* <DEDUP_REMOVED lines=14> */
.L_x_1489:
        /* <DEDUP_REMOVED lines=21> */
.L_x_1510:
[----:B------:R-:W2:Y:S02]  /*0e80*/  LDG.E.64 R22, [R4.64] ;  /* 0x0000002404167981 */ /* 0x000ea4000c1e1b00 */
[----:B--2---:R0:W1:Y:S01]  /*0e90*/  I2F.U64 R22, R22 ;  /* 0x0000001600167312 */ /* 0x0040620000301000 */
[----:B------:R-:W-:Y:S05]  /*0ea0*/  BRA `(.L_x_1490) ;  /* 0x0000002000007947 */ /* 0x000fea0003800000 */
.L_x_1509:
[----:B------:R-:W2:Y:S02]  /*0eb0*/  LDG.E R4, [R4.64] ;  /* 0x0000002404047981 */ /* 0x000ea4000c1e1900 */
[----:B--2---:R0:W1:Y:S02]  /*0ec0*/  I2F.U32 R22, R4 ;  /* 0x0000000400167306 */ /* 0x0040640000201000 */
.L_x_1490:
[----:B------:R-:W-:Y:S05]  /*0ed0*/  BSYNC B6 ;  /* 0x0000000000067941 */ /* 0x000fea0003800000 */
.L_x_1484:
[----:B0-----:R-:W0:Y:S02]  /*0ee0*/  S2R R23, SR_TID.X ;  /* 0x0000000000177919 */ /* 0x001e240000002100 */
[----:B0-----:R-:W-:Y:S02]  /*0ef0*/  IADD3 R23, R23, 0x80, RZ ;  /* 0x0000008017177810 */ /* 0x001fe40007ffe0ff */
.L_x_1483:
[----:B-1----:R-:W-:Y:S05]  /*0f00*/  BSYNC B7 ;  /* 0x0000000000077941 */ /* 0x002fea0003800000 */
.L_x_1482:
[----:B------:R-:W-:Y:S01]  /*0f10*/  ISETP.GE.AND P0, PT, R23, R16, PT ;  /* 0x000000101700720c */ /* 0x000fe20003f06270 */
[----:B------:R-:W-:-:S12]  /*0f20*/  BSSY B7, `(.L_x_1511) ;  /* 0x00000e5000077945 */ /* 0x000fd80003800000 */
[----:B------:R-:W-:Y:S05]  /*0f30*/  @P0 BRA `(.L_x_1512) ;  /* 0x00000e3000000947 */ /* 0x000fea0003800000 */
[----:B------:R-:W-:Y:S01]  /*0f40*/  IMAD R0, R2, 0x200, R23 ;  /* 0x0000020002007824 */ /* 0x000fe200078e0217 */
[----:B------:R-:W-:Y:S01]  /*0f50*/  PRMT R3, R17, 0x9910, RZ ;  /* 0x0000991011037816 */ /* 0x000fe200000000ff */
[----:B------:R-:W-:Y:S02]  /*0f60*/  BSSY B6, `(.L_x_1513) ;  /* 0x00000df000067945 */ /* 0x000fe40003800000 */
        /* <DEDUP_REMOVED lines=17> */
.L_x_1517:
[----:B------:R-:W2:Y:S02]  /*1080*/  LDG.E.U8 R4, [R4.64] ;  /* 0x0000002404047981 */ /* 0x000ea4000c1e1100 */
[----:B--2---:R0:W1:Y:S01]  /*1090*/  I2F.U16 R24, R4 ;  /* 0x0000000400187306 */ /* 0x0040620000101000 */
[----:B------:R-:W-:Y:S05]  /*10a0*/  BRA `(.L_x_1519) ;  /* 0x00000ca000007947 */ /* 0x000fea0003800000 */
.L_x_1516:
        /* <DEDUP_REMOVED lines=9> */
.L_x_1521:
[----:B------:R-:W2:Y:S02]  /*1140*/  LDG.E R4, [R4.64] ;  /* 0x0000002404047981 */ /* 0x000ea4000c1e1900 */
[----:B--2---:R0:W1:Y:S01]  /*1150*/  I2F R24, R4 ;  /* 0x0000000400187306 */ /* 0x0040620000201400 */
[----:B------:R-:W-:Y:S05]  /*1160*/  BRA `(.L_x_1519) ;  /* 0x00000be000007947 */ /* 0x000fea0003800000 */
.L_x_1520:
[----:B------:R-:W2:Y:S02]  /*1170*/  LDG.E.U16 R4, [R4.64] ;  /* 0x0000002404047981 */ /* 0x000ea4000c1e1500 */
[----:B--2---:R0:W1:Y:S01]  /*1180*/  I2F.S16 R24, R4 ;  /* 0x0000000400187306 */ /* 0x0040620000101400 */
[----:B------:R-:W-:Y:S05]  /*1190*/  BRA `(.L_x_1519) ;  /* 0x00000bb000007947 */ /* 0x000fea0003800000 */
.L_x_1515:
        /* <DEDUP_REMOVED lines=8> */
.L_x_1523:
[----:B------:R-:W2:Y:S02]  /*1220*/  LDG.E.U16 R4, [R4.64] ;  /* 0x0000002404047981 */ /* 0x000ea4000c1e1500 */
[----:B--2---:R-:W-:Y:S01]  /*1230*/  HADD2.F32 R24, -RZ, R4.H0_H0 ;  /* 0x20000004ff187230 */ /* 0x004fe20000004100 */
[----:B------:R-:W-:Y:S05]  /*1240*/  BRA `(.L_x_1519) ;  /* 0x00000b0000007947 */ /* 0x000fea0003800000 */
.L_x_1522:
        /* <DEDUP_REMOVED lines=8> */
.L_x_1525:
[----:B------:R-:W2:Y:S02]  /*12d0*/  LDG.E.U16 R4, [R4.64] ;  /* 0x0000002404047981 */ /* 0x000ea4000c1e1500 */
[----:B--2---:R-:W-:Y:S01]  /*12e0*/  HADD2.F32 R24, -RZ, R4.H0_H0 ;  /* 0x20000004ff187230 */ /* 0x004fe20000004100 */
[----:B------:R-:W-:Y:S05]  /*12f0*/  BRA `(.L_x_1519) ;  /* 0x00000a5000007947 */ /* 0x000fea0003800000 */
.L_x_1524:
[----:B------:R-:W2:Y:S02]  /*1300*/  LDG.E.64 R4, [R4.64] ;  /* 0x0000002404047981 */ /* 0x000ea4000c1e1b00 */
[----:B--2---:R-:W0:Y:S01]  /*1310*/  F2F.F32.F64 R24, R4 ;  /* 0x0000000400187310 */ /* 0x004e220000301000 */
[----:B------:R-:W0:-:S14]  /*1320*/  DSETP.GEU.AND P0, PT, |R4|, c[0x2][0x0], PT ;  /* 0x008000000400762a */ /* 0x000e1c0003f0e200 */
[----:B0-----:R-:W-:Y:S01]  /*1330*/  @!P0 FMUL R24, R24, 1.175494350822287508e-38 ;  /* 0x0080000018188820 */ /* 0x001fe20000400000 */
[----:B------:R-:W-:Y:S05]  /*1340*/  BRA `(.L_x_1519) ;  /* 0x00000a0000007947 */ /* 0x000fea0003800000 */
.L_x_1514:
        /* <DEDUP_REMOVED lines=12> */
.L_x_1528:
[----:B------:R-:W2:Y:S02]  /*1410*/  LDG.E.64 R4, [R4.64] ;  /* 0x0000002404047981 */ /* 0x000ea4000c1e1b00 */
[----:B--2---:R-:W0:Y:S01]  /*1420*/  F2F.F32.F64 R24, R4 ;  /* 0x0000000400187310 */ /* 0x004e220000301000 */
[----:B------:R-:W0:-:S14]  /*1430*/  DSETP.GEU.AND P0, PT, |R4|, c[0x2][0x0], PT ;  /* 0x008000000400762a */ /* 0x000e1c0003f0e200 */
[----:B0-----:R-:W-:Y:S01]  /*1440*/  @!P0 FMUL R24, R24, 1.175494350822287508e-38 ;  /* 0x0080000018188820 */ /* 0x001fe20000400000 */
[----:B------:R-:W-:Y:S05]  /*1450*/  BRA `(.L_x_1519) ;  /* 0x000008f000007947 */ /* 0x000fea0003800000 */
.L_x_1527:
        /* <DEDUP_REMOVED lines=26> */
.L_x_1530:
[----:B------:R-:W2:Y:S02]  /*1600*/  LDG.E.U8 R4, [R4.64] ;  /* 0x0000002404047981 */ /* 0x000ea4000c1e1100 */
[----:B--2---:R-:W-:-:S05]  /*1610*/  IMAD.SHL.U32 R0, R4, 0x2000000, RZ ;  /* 0x0200000004007824 */ /* 0x004fca00078e00ff */
[----:B------:R-:W-:-:S13]  /*1620*/  ISETP.GE.U32.AND P0, PT, R0, 0x8000000, PT ;  /* 0x080000000000780c */ /* 0x000fda0003f06070 */
[C---:B------:R-:W-:Y:S02]  /*1630*/  @!P0 IMAD.SHL.U32 R0, R4.reuse, 0x100, RZ ;  /* 0x0000010004008824 */ /* 0x040fe400078e00ff */
[----:B------:R-:W-:-:S03]  /*1640*/  @P0 IMAD.SHL.U32 R3, R4, 0x200000, RZ ;  /* 0x0020000004030824 */ /* 0x000fc600078e00ff */
        /* <DEDUP_REMOVED lines=8> */
.L_x_1529:
[----:B------:R-:W2:Y:S02]  /*16d0*/  LDG.E.U16 R4, [R4.64] ;  /* 0x0000002404047981 */ /* 0x000ea4000c1e1500 */
[----:B--2---:R-:W-:Y:S01]  /*16e0*/  PRMT R24, RZ, 0x5410, R4 ;  /* 0x00005410ff187816 */ /* 0x004fe20000000004 */
[----:B------:R-:W-:Y:S05]  /*16f0*/  BRA `(.L_x_1519) ;  /* 0x0000065000007947 */ /* 0x000fea0003800000 */
.L_x_1526:
        /* <DEDUP_REMOVED lines=11> */
.L_x_1533:
        /* <DEDUP_REMOVED lines=20> */
.L_x_1535:
[----:B------:R-:W-:Y:S05]  /*18f0*/  BSYNC B0 ;  /* 0x0000000000007941 */ /* 0x000fea0003800000 */
.L_x_1534:
[----:B------:R-:W-:Y:S01]  /*1900*/  IMAD.SHL.U32 R3, R3, 0x100000, RZ ;  /* 0x0010000003037824 */ /* 0x000fe200078e00ff */
[----:B------:R-:W-:-:S04]  /*1910*/  LEA R5, R0, 0x3b800000, 0x17 ;  /* 0x3b80000000057811 */ /* 0x000fc800078eb8ff */
[----:B------:R-:W-:Y:S01]  /*1920*/  LOP3.LUT R24, R5, R3, R24, 0xfe, !PT ;  /* 0x0000000305187212 */ /* 0x000fe200078efe18 */
[----:B------:R-:W-:Y:S05]  /*1930*/  BRA `(.L_x_1519) ;  /* 0x0000041000007947 */ /* 0x000fea0003800000 */
.L_x_1532:
        /* <DEDUP_REMOVED lines=20> */
.L_x_1537:
[----:B------:R-:W-:Y:S05]  /*1a80*/  BSYNC B0 ;  /* 0x0000000000007941 */ /* 0x000fea0003800000 */
.L_x_1536:
[----:B------:R-:W-:Y:S01]  /*1a90*/  IMAD.SHL.U32 R3, R3, 0x200000, RZ ;  /* 0x0020000003037824 */ /* 0x000fe200078e00ff */
[----:B------:R-:W-:-:S04]  /*1aa0*/  LEA R5, R0, 0x37800000, 0x17 ;  /* 0x3780000000057811 */ /* 0x000fc800078eb8ff */
[----:B------:R-:W-:Y:S01]  /*1ab0*/  LOP3.LUT R24, R5, R3, R24, 0xfe, !PT ;  /* 0x0000000305187212 */ /* 0x000fe200078efe18 */
[----:B------:R-:W-:Y:S05]  /*1ac0*/  BRA `(.L_x_1519) ;  /* 0x0000028000007947 */ /* 0x000fea0003800000 */
.L_x_1531:
        /* <DEDUP_REMOVED lines=14> */
.L_x_1518:
        /* <DEDUP_REMOVED lines=18> */
[----:B0----5:R-:W-:Y:S05]  /*1cd0*/  CALL.ABS.NOINC R14 ;  /* 0x000000000e007343 */ /* 0x021fea0003c00000 */
[----:B------:R-:W-:Y:S01]  /*1ce0*/  IMAD.MOV.U32 R24, RZ, RZ, RZ ;  /* 0x000000ffff187224 */ /* 0x000fe200078e00ff */
[----:B------:R-:W-:Y:S05]  /*1cf0*/  BRA `(.L_x_1519) ;  /* 0x0000005000007947 */ /* 0x000fea0003800000 */
.L_x_1539:
[----:B------:R-:W2:Y:S02]  /*1d00*/  LDG.E.64 R24, [R4.64] ;  /* 0x0000002404187981 */ /* 0x000ea4000c1e1b00 */
[----:B--2---:R0:W1:Y:S01]  /*1d10*/  I2F.U64 R24, R24 ;  /* 0x0000001800187312 */ /* 0x0040620000301000 */
[----:B------:R-:W-:Y:S05]  /*1d20*/  BRA `(.L_x_1519) ;  /* 0x0000002000007947 */ /* 0x000fea0003800000 */
.L_x_1538:
[----:B------:R-:W2:Y:S02]  /*1d30*/  LDG.E R4, [R4.64] ;  /* 0x0000002404047981 */ /* 0x000ea4000c1e1900 */
[----:B--2---:R0:W1:Y:S02]  /*1d40*/  I2F.U32 R24, R4 ;  /* 0x0000000400187306 */ /* 0x0040640000201000 */
.L_x_1519:
[----:B------:R-:W-:Y:S05]  /*1d50*/  BSYNC B6 ;  /* 0x0000000000067941 */ /* 0x000fea0003800000 */
.L_x_1513:
[----:B------:R-:W-:Y:S02]  /*1d60*/  IADD3 R23, R23, 0x80, RZ ;  /* 0x0000008017177810 */ /* 0x000fe40007ffe0ff */
.L_x_1512:
[----:B------:R-:W-:Y:S05]  /*1d70*/  BSYNC B7 ;  /* 0x0000000000077941 */ /* 0x000fea0003800000 */
.L_x_1511:
[----:B------:R-:W-:Y:S01]  /*1d80*/  ISETP.GE.AND P0, PT, R23, R16, PT ;  /* 0x000000101700720c */ /* 0x000fe20003f06270 */
[----:B------:R-:W-:Y:S01]  /*1d90*/  BSSY B7, `(.L_x_1540) ;  /* 0x00000e7000077945 */ /* 0x000fe20003800000 */
[----:B0-----:R-:W-:Y:S02]  /*1da0*/  IMAD.MOV.U32 R25, RZ, RZ, RZ ;  /* 0x000000ffff197224 */ /* 0x001fe400078e00ff */
[----:B------:R-:W-:-:S09]  /*1db0*/  IMAD.MOV.U32 R18, RZ, RZ, RZ ;  /* 0x000000ffff127224 */ /* 0x000fd200078e00ff */
        /* <DEDUP_REMOVED lines=19> */
[----:B--2---:R0:W2:Y:S01]  /*1ef0*/  I2F.S16 R18, R4 ;  /* 0x0000000400127306 */ /* 0x0040a20000101400 */
[----:B------:R-:W-:Y:S05]  /*1f00*/  BRA `(.L_x_1548) ;  /* 0x00000cd000007947 */ /* 0x000fea0003800000 */
.L_x_1546:
[----:B------:R-:W2:Y:S02]  /*1f10*/  LDG.E.U8 R4, [R4.64] ;  /* 0x0000002404047981 */ /* 0x000ea4000c1e1100 */
[----:B--2---:R0:W2:Y:S01]  /*1f20*/  I2F.U16 R18, R4 ;  /* 0x0000000400127306 */ /* 0x0040a20000101000 */
[----:B------:R-:W-:Y:S05]  /*1f30*/  BRA `(.L_x_1548) ;  /* 0x00000ca000007947 */ /* 0x000fea0003800000 */
.L_x_1545:
[----:B------:R-:W-:-:S13]  /*1f40*/  ISETP.NE.AND P0, PT, R0, 0x2, PT ;  /* 0x000000020000780c */ /* 0x000fda0003f05270 */
[----:B------:R-:W-:Y:S05]  /*1f50*/  @!P0 BRA `(.L_x_1549) ;  /* 0x000000a000008947 */ /* 0x000fea0003800000 */
[----:B------:R-:W-:-:S13]  /*1f60*/  ISETP.NE.AND P0, PT, R0, 0x3, PT ;  /* 0x000000030000780c */ /* 0x000fda0003f05270 */
[----:B------:R-:W-:Y:S05]  /*1f70*/  @!P0 BRA `(.L_x_1550) ;  /* 0x0000005000008947 */ /* 0x000fea0003800000 */
[----:B------:R-:W-:-:S13]  /*1f80*/  ISETP.NE.AND P0, PT, R0, 0x4, PT ;  /* 0x000000040000780c */ /* 0x000fda0003f05270 */
[----:B------:R-:W-:Y:S05]  /*1f90*/  @P0 BRA `(.L_x_1547) ;  /* 0x00000aa000000947 */ /* 0x000fea0003800000 */
[----:B------:R-:W2:Y:S02]  /*1fa0*/  LDG.E.64 R18, [R4.64] ;  /* 0x0000002404127981 */ /* 0x000ea4000c1e1b00 */
[----:B--2---:R0:W2:Y:S01]  /*1fb0*/  I2F.S64 R18, R18 ;  /* 0x0000001200127312 */ /* 0x0040a20000301400 */
[----:B------:R-:W-:Y:S05]  /*1fc0*/  BRA `(.L_x_1548) ;  /* 0x00000c1000007947 */ /* 0x000fea0003800000 */
.L_x_1550:
[----:B------:R-:W2:Y:S02]  /*1fd0*/  LDG.E R4, [R4.64] ;  /* 0x0000002404047981 */ /* 0x000ea4000c1e1900 */
[----:B--2---:R0:W2:Y:S01]  /*1fe0*/  I2F R18, R4 ;  /* 0x0000000400127306 */ /* 0x0040a20000201400 */
[----:B------:R-:W-:Y:S05]  /*1ff0*/  BRA `(.L_x_1548) ;  /* 0x00000be000007947 */ /* 0x000fea0003800000 */
.L_x_1549:
[----:B------:R-:W2:Y:S02]  /*2000*/  LDG.E.U16 R4, [R4.64] ;  /* 0x0000002404047981 */ /* 0x000ea4000c1e1500 */
[----:B--2---:R0:W2:Y:S01]  /*2010*/  I2F.S16 R18, R4 ;  /* 0x0000000400127306 */ /* 0x0040a20000101400 */
[----:B------:R-:W-:Y:S05]  /*2020*/  BRA `(.L_x_1548) ;  /* 0x00000bb000007947 */ /* 0x000fea0003800000 */
.L_x_1544:
        /* <DEDUP_REMOVED lines=8> */
.L_x_1552:
[----:B------:R-:W2:Y:S02]  /*20b0*/  LDG.E.U16 R4, [R4.64] ;  /* 0x0000002404047981 */ /* 0x000ea4000c1e1500 */
[----:B--2---:R-:W-:Y:S01]  /*20c0*/  HADD2.F32 R18, -RZ, R4.H0_H0 ;  /* 0x20000004ff127230 */ /* 0x004fe20000004100 */
[----:B------:R-:W-:Y:S05]  /*20d0*/  BRA `(.L_x_1548) ;  /* 0x00000b0000007947 */ /* 0x000fea0003800000 */
.L_x_1551:
        /* <DEDUP_REMOVED lines=8> */
.L_x_1554:
[----:B------:R-:W2:Y:S02]  /*2160*/  LDG.E.U16 R4, [R4.64] ;  /* 0x0000002404047981 */ /* 0x000ea4000c1e1500 */
[----:B--2---:R-:W-:Y:S01]  /*2170*/  HADD2.F32 R18, -RZ, R4.H0_H0 ;  /* 0x20000004ff127230 */ /* 0x004fe20000004100 */
[----:B------:R-:W-:Y:S05]  /*2180*/  BRA `(.L_x_1548) ;  /* 0x00000a5000007947 */ /* 0x000fea0003800000 */
.L_x_1553:
[----:B------:R-:W2:Y:S02]  /*2190*/  LDG.E.64 R4, [R4.64] ;  /* 0x0000002404047981 */ /* 0x000ea4000c1e1b00 */
[----:B--2---:R-:W0:Y:S01]  /*21a0*/  F2F.F32.F64 R18, R4 ;  /* 0x0000000400127310 */ /* 0x004e220000301000 */
[----:B------:R-:W0:-:S14]  /*21b0*/  DSETP.GEU.AND P0, PT, |R4|, c[0x2][0x0], PT ;  /* 0x008000000400762a */ /* 0x000e1c0003f0e200 */
[----:B0-----:R-:W-:Y:S01]  /*21c0*/  @!P0 FMUL R18, R18, 1.175494350822287508e-38 ;  /* 0x0080000012128820 */ /* 0x001fe20000400000 */
[----:B------:R-:W-:Y:S05]  /*21d0*/  BRA `(.L_x_1548) ;  /* 0x00000a0000007947 */ /* 0x000fea0003800000 */
.L_x_1543:
        /* <DEDUP_REMOVED lines=12> */
.L_x_1557:
[----:B------:R-:W2:Y:S02]  /*22a0*/  LDG.E.64 R4, [R4.64] ;  /* 0x0000002404047981 */ /* 0x000ea4000c1e1b00 */
[----:B--2---:R-:W0:Y:S01]  /*22b0*/  F2F.F32.F64 R18, R4 ;  /* 0x0000000400127310 */ /* 0x004e220000301000 */
[----:B------:R-:W0:-:S14]  /*22c0*/  DSETP.GEU.AND P0, PT, |R4|, c[0x2][0x0], PT ;  /* 0x008000000400762a */ /* 0x000e1c0003f0e200 */
[----:B0-----:R-:W-:Y:S01]  /*22d0*/  @!P0 FMUL R18, R18, 1.175494350822287508e-38 ;  /* 0x0080000012128820 */ /* 0x001fe20000400000 */
[----:B------:R-:W-:Y:S05]  /*22e0*/  BRA `(.L_x_1548) ;  /* 0x000008f000007947 */ /* 0x000fea0003800000 */
.L_x_1556:
        /* <DEDUP_REMOVED lines=26> */
.L_x_1559:
        /* <DEDUP_REMOVED lines=13> */
.L_x_1558:
[----:B------:R-:W2:Y:S02]  /*2560*/  LDG.E.U16 R4, [R4.64] ;  /* 0x0000002404047981 */ /* 0x000ea4000c1e1500 */
[----:B--2---:R-:W-:Y:S01]  /*2570*/  PRMT R18, RZ, 0x5410, R4 ;  /* 0x00005410ff127816 */ /* 0x004fe20000000004 */
[----:B------:R-:W-:Y:S05]  /*2580*/  BRA `(.L_x_1548) ;  /* 0x0000065000007947 */ /* 0x000fea0003800000 */
.L_x_1555:
        /* <DEDUP_REMOVED lines=9> */
[----:B--2---:R0:W2:Y:S01]  /*2620*/  I2F.U16 R18, R4 ;  /* 0x0000000400127306 */ /* 0x0040a20000101000 */
[----:B------:R-:W-:Y:S05]  /*2630*/  BRA `(.L_x_1548) ;  /* 0x000005a000007947 */ /* 0x000fea0003800000 */
.L_x_1562:
        /* <DEDUP_REMOVED lines=20> */
.L_x_1564:
[----:B------:R-:W-:Y:S05]  /*2780*/  BSYNC B0 ;  /* 0x0000000000007941 */ /* 0x000fea0003800000 */
.L_x_1563:
[----:B------:R-:W-:Y:S01]  /*2790*/  IMAD.SHL.U32 R3, R3, 0x100000, RZ ;  /* 0x0010000003037824 */ /* 0x000fe200078e00ff */
[----:B------:R-:W-:-:S04]  /*27a0*/  LEA R5, R0, 0x3b800000, 0x17 ;  /* 0x3b80000000057811 */ /* 0x000fc800078eb8ff */
[----:B------:R-:W-:Y:S01]  /*27b0*/  LOP3.LUT R18, R5, R3, R18, 0xfe, !PT ;  /* 0x0000000305127212 */ /* 0x000fe200078efe12 */
[----:B------:R-:W-:Y:S05]  /*27c0*/  BRA `(.L_x_1548) ;  /* 0x0000041000007947 */ /* 0x000fea0003800000 */
.L_x_1561:
        /* <DEDUP_REMOVED lines=20> */
.L_x_1566:
[----:B------:R-:W-:Y:S05]  /*2910*/  BSYNC B0 ;  /* 0x0000000000007941 */ /* 0x000fea0003800000 */
.L_x_1565:
[----:B------:R-:W-:Y:S01]  /*2920*/  IMAD.SHL.U32 R3, R3, 0x200000, RZ ;  /* 0x0020000003037824 */ /* 0x000fe200078e00ff */
[----:B------:R-:W-:-:S04]  /*2930*/  LEA R5, R0, 0x37800000, 0x17 ;  /* 0x3780000000057811 */ /* 0x000fc800078eb8ff */
[----:B------:R-:W-:Y:S01]  /*2940*/  LOP3.LUT R18, R5, R3, R18, 0xfe, !PT ;  /* 0x0000000305127212 */ /* 0x000fe200078efe12 */
[----:B------:R-:W-:Y:S05]  /*2950*/  BRA `(.L_x_1548) ;  /* 0x0000028000007947 */ /* 0x000fea0003800000 */
.L_x_1560:
        /* <DEDUP_REMOVED lines=14> */
.L_x_1547:
        /* <DEDUP_REMOVED lines=18> */
[----:B01---5:R-:W-:Y:S05]  /*2b60*/  CALL.ABS.NOINC R14 ;  /* 0x000000000e007343 */ /* 0x023fea0003c00000 */
[----:B------:R-:W-:Y:S01]  /*2b70*/  IMAD.MOV.U32 R18, RZ, RZ, RZ ;  /* 0x000000ffff127224 */ /* 0x000fe200078e00ff */
[----:B------:R-:W-:Y:S05]  /*2b80*/  BRA `(.L_x_1548) ;  /* 0x0000005000007947 */ /* 0x000fea0003800000 */
.L_x_1568:
[----:B------:R-:W2:Y:S02]  /*2b90*/  LDG.E.64 R18, [R4.64] ;  /* 0x0000002404127981 */ /* 0x000ea4000c1e1b00 */
[----:B--2---:R0:W2:Y:S01]  /*2ba0*/  I2F.U64 R18, R18 ;  /* 0x0000001200127312 */ /* 0x0040a20000301000 */
[----:B------:R-:W-:Y:S05]  /*2bb0*/  BRA `(.L_x_1548) ;  /* 0x0000002000007947 */ /* 0x000fea0003800000 */
.L_x_1567:
[----:B------:R-:W2:Y:S02]  /*2bc0*/  LDG.E R4, [R4.64] ;  /* 0x0000002404047981 */ /* 0x000ea4000c1e1900 */
[----:B--2---:R0:W2:Y:S02]  /*2bd0*/  I2F.U32 R18, R4 ;  /* 0x0000000400127306 */ /* 0x0040a40000201000 */
.L_x_1548:
[----:B------:R-:W-:Y:S05]  /*2be0*/  BSYNC B6 ;  /* 0x0000000000067941 */ /* 0x000fea0003800000 */
.L_x_1542:
[----:B------:R-:W-:Y:S02]  /*2bf0*/  IADD3 R23, R23, 0x80, RZ ;  /* 0x0000008017177810 */ /* 0x000fe40007ffe0ff */
.L_x_1541:
[----:B------:R-:W-:Y:S05]  /*2c00*/  BSYNC B7 ;  /* 0x0000000000077941 */ /* 0x000fea0003800000 */
.L_x_1540:
        /* <DEDUP_REMOVED lines=18> */
[----:B------:R-:W3:Y:S02]  /*2d30*/  LDG.E.S8 R4, [R4.64] ;  /* 0x0000002404047981 */ /* 0x000ee4000c1e1300 */
[----:B---3--:R0:W3:Y:S01]  /*2d40*/  I2F.S16 R25, R4 ;  /* 0x0000000400197306 */ /* 0x0080e20000101400 */
[----:B------:R-:W-:Y:S05]  /*2d50*/  BRA `(.L_x_1570) ;  /* 0x00000ca000007947 */ /* 0x000fea0003800000 */
.L_x_1574:
[----:B------:R-:W3:Y:S02]  /*2d60*/  LDG.E.U8 R4, [R4.64] ;  /* 0x0000002404047981 */ /* 0x000ee4000c1e1100 */
[----:B---3--:R0:W3:Y:S01]  /*2d70*/  I2F.U16 R25, R4 ;  /* 0x0000000400197306 */ /* 0x0080e20000101000 */
[----:B------:R-:W-:Y:S05]  /*2d80*/  BRA `(.L_x_1570) ;  /* 0x00000c7000007947 */ /* 0x000fea0003800000 */
.L_x_1573:
[----:B------:R-:W-:-:S13]  /*2d90*/  ISETP.NE.AND P0, PT, R0, 0x2, PT ;  /* 0x000000020000780c */ /* 0x000fda0003f05270 */
[----:B------:R-:W-:Y:S05]  /*2da0*/  @!P0 BRA `(.L_x_1576) ;  /* 0x000000a000008947 */ /* 0x000fea0003800000 */
[----:B------:R-:W-:-:S13]  /*2db0*/  ISETP.NE.AND P0, PT, R0, 0x3, PT ;  /* 0x000000030000780c */ /* 0x000fda0003f05270 */
[----:B------:R-:W-:Y:S05]  /*2dc0*/  @!P0 BRA `(.L_x_1577) ;  /* 0x0000005000008947 */ /* 0x000fea0003800000 */
[----:B------:R-:W-:-:S13]  /*2dd0*/  ISETP.NE.AND P0, PT, R0, 0x4, PT ;  /* 0x000000040000780c */ /* 0x000fda0003f05270 */
[----:B------:R-:W-:Y:S05]  /*2de0*/  @P0 BRA `(.L_x_1575) ;  /* 0x00000a8000000947 */ /* 0x000fea0003800000 */
[----:B------:R-:W3:Y:S02]  /*2df0*/  LDG.E.64 R4, [R4.64] ;  /* 0x0000002404047981 */ /* 0x000ee4000c1e1b00 */
[----:B---3--:R0:W3:Y:S01]  /*2e00*/  I2F.S64 R25, R4 ;  /* 0x0000000400197312 */ /* 0x0080e20000301400 */
[----:B------:R-:W-:Y:S05]  /*2e10*/  BRA `(.L_x_1570) ;  /* 0x00000be000007947 */ /* 0x000fea0003800000 */
.L_x_1577:
[----:B------:R-:W3:Y:S02]  /*2e20*/  LDG.E R4, [R4.64] ;  /* 0x0000002404047981 */ /* 0x000ee4000c1e1900 */
[----:B---3--:R0:W3:Y:S01]  /*2e30*/  I2F R25, R4 ;  /* 0x0000000400197306 */ /* 0x0080e20000201400 */
[----:B------:R-:W-:Y:S05]  /*2e40*/  BRA `(.L_x_1570) ;  /* 0x00000bb000007947 */ /* 0x000fea0003800000 */
.L_x_1576:
[----:B------:R-:W3:Y:S02]  /*2e50*/  LDG.E.U16 R4, [R4.64] ;  /* 0x0000002404047981 */ /* 0x000ee4000c1e1500 */
[----:B---3--:R0:W3:Y:S01]  /*2e60*/  I2F.S16 R25, R4 ;  /* 0x0000000400197306 */ /* 0x0080e20000101400 */
[----:B------:R-:W-:Y:S05]  /*2e70*/  BRA `(.L_x_1570) ;  /* 0x00000b8000007947 */ /* 0x000fea0003800000 */
.L_x_1572:
        /* <DEDUP_REMOVED lines=8> */
.L_x_1579:
[----:B------:R-:W3:Y:S02]  /*2f00*/  LDG.E.U16 R4, [R4.64] ;  /* 0x0000002404047981 */ /* 0x000ee4000c1e1500 */
[----:B---3--:R-:W-:Y:S01]  /*2f10*/  HADD2.F32 R25, -RZ, R4.H0_H0 ;  /* 0x20000004ff197230 */ /* 0x008fe20000004100 */
[----:B------:R-:W-:Y:S05]  /*2f20*/  BRA `(.L_x_1570) ;  /* 0x00000ad000007947 */ /* 0x000fea0003800000 */
.L_x_1578:
        /* <DEDUP_REMOVED lines=8> */
.L_x_1581:
[----:B------:R-:W3:Y:S02]  /*2fb0*/  LDG.E.U16 R4, [R4.64] ;  /* 0x0000002404047981 */ /* 0x000ee4000c1e1500 */
[----:B---3--:R-:W-:Y:S01]  /*2fc0*/  HADD2.F32 R25, -RZ, R4.H0_H0 ;  /* 0x20000004ff197230 */ /* 0x008fe20000004100 */
[----:B------:R-:W-:Y:S05]  /*2fd0*/  BRA `(.L_x_1570) ;  /* 0x00000a2000007947 */ /* 0x000fea0003800000 */
.L_x_1580:
[----:B------:R-:W3:Y:S02]  /*2fe0*/  LDG.E.64 R4, [R4.64] ;  /* 0x0000002404047981 */ /* 0x000ee4000c1e1b00 */
[----:B---3--:R-:W0:Y:S01]  /*2ff0*/  F2F.F32.F64 R25, R4 ;  /* 0x0000000400197310 */ /* 0x008e220000301000 */
[----:B------:R-:W0:-:S14]  /*3000*/  DSETP.GEU.AND P0, PT, |R4|, c[0x2][0x0], PT ;  /* 0x008000000400762a */ /* 0x000e1c0003f0e200 */
[----:B0-----:R-:W-:Y:S01]  /*3010*/  @!P0 FMUL R25, R25, 1.175494350822287508e-38 ;  /* 0x0080000019198820 */ /* 0x001fe20000400000 */
[----:B------:R-:W-:Y:S05]  /*3020*/  BRA `(.L_x_1570) ;  /* 0x000009d000007947 */ /* 0x000fea0003800000 */
.L_x_1571:
        /* <DEDUP_REMOVED lines=8> */
[----:B------:R-:W3:Y:S02]  /*30b0*/  LDG.E.U8 R4, [R4.64] ;  /* 0x0000002404047981 */ /* 0x000ee4000c1e1100 */
[----:B---3--:R-:W-:-:S04]  /*30c0*/  ISETP.NE.AND P0, PT, R4, RZ, PT ;  /* 0x000000ff0400720c */ /* 0x008fc80003f05270 */
[----:B------:R-:W-:Y:S01]  /*30d0*/  FSEL R25, RZ, 1, !P0 ;  /* 0x3f800000ff197808 */ /* 0x000fe20004000000 */
[----:B------:R-:W-:Y:S05]  /*30e0*/  BRA `(.L_x_1570) ;  /* 0x0000091000007947 */ /* 0x000fea0003800000 */
.L_x_1584:
[----:B------:R-:W3:Y:S02]  /*30f0*/  LDG.E.64 R4, [R4.64] ;  /* 0x0000002404047981 */ /* 0x000ee4000c1e1b00 */
[----:B---3--:R-:W0:Y:S01]  /*3100*/  F2F.F32.F64 R25, R4 ;  /* 0x0000000400197310 */ /* 0x008e220000301000 */
[----:B------:R-:W0:-:S14]  /*3110*/  DSETP.GEU.AND P0, PT, |R4|, c[0x2][0x0], PT ;  /* 0x008000000400762a */ /* 0x000e1c0003f0e200 */
[----:B0-----:R-:W-:Y:S01]  /*3120*/  @!P0 FMUL R25, R25, 1.175494350822287508e-38 ;  /* 0x0080000019198820 */ /* 0x001fe20000400000 */
[----:B------:R-:W-:Y:S05]  /*3130*/  BRA `(.L_x_1570) ;  /* 0x000008c000007947 */ /* 0x000fea0003800000 */
.L_x_1583:
[----:B------:R-:W-:-:S13]  /*3140*/  ISETP.NE.AND P0, PT, R0, 0xf, PT ;  /* 0x0000000f0000780c */ /* 0x000fda0003f05270 */
[----:B------:R-:W-:Y:S05]  /*3150*/  @!P0 BRA `(.L_x_1585) ;  /* 0x0000025000008947 */ /* 0x000fea0003800000 */
[----:B------:R-:W-:-:S13]  /*3160*/  ISETP.NE.AND P0, PT, R0, 0x17, PT ;  /* 0x000000170000780c */ /* 0x000fda0003f05270 */
[----:B------:R-:W-:Y:S05]  /*3170*/  @!P0 BRA `(.L_x_1586) ;  /* 0x0000016000008947 */ /* 0x000fea0003800000 */
[----:B------:R-:W-:-:S13]  /*3180*/  ISETP.NE.AND P0, PT, R0, 0x18, PT ;  /* 0x000000180000780c */ /* 0x000fda0003f05270 */
[----:B------:R-:W-:Y:S05]  /*3190*/  @P0 BRA `(.L_x_1575) ;  /* 0x000006d000000947 */ /* 0x000fea0003800000 */
[----:B------:R-:W3:Y:S01]  /*31a0*/  LDG.E.U8 R25, [R4.64] ;  /* 0x0000002404197981 */ /* 0x000ee2000c1e1100 */
[----:B------:R-:W-:Y:S02]  /*31b0*/  IMAD.MOV.U32 R8, RZ, RZ, -0x800000 ;  /* 0xff800000ff087424 */ /* 0x000fe400078e00ff */
[----:B---3--:R-:W-:-:S05]  /*31c0*/  IMAD.SHL.U32 R25, R25, 0x1000000, RZ ;  /* 0x0100000019197824 */ /* 0x008fca00078e00ff */
        /* <DEDUP_REMOVED lines=17> */
.L_x_1586:
[----:B------:R-:W3:Y:S02]  /*32e0*/  LDG.E.U8 R4, [R4.64] ;  /* 0x0000002404047981 */ /* 0x000ee4000c1e1100 */
[----:B---3--:R-:W-:-:S05]  /*32f0*/  IMAD.SHL.U32 R0, R4, 0x2000000, RZ ;  /* 0x0200000004007824 */ /* 0x008fca00078e00ff */
        /* <DEDUP_REMOVED lines=11> */
.L_x_1585:
[----:B------:R-:W3:Y:S02]  /*33b0*/  LDG.E.U16 R4, [R4.64] ;  /* 0x0000002404047981 */ /* 0x000ee4000c1e1500 */
[----:B---3--:R-:W-:Y:S01]  /*33c0*/  PRMT R25, RZ, 0x5410, R4 ;  /* 0x00005410ff197816 */ /* 0x008fe20000000004 */
[----:B------:R-:W-:Y:S05]  /*33d0*/  BRA `(.L_x_1570) ;  /* 0x0000062000007947 */ /* 0x000fea0003800000 */
.L_x_1582:
        /* <DEDUP_REMOVED lines=8> */
[----:B------:R-:W3:Y:S02]  /*3460*/  LDG.E.U16 R4, [R4.64] ;  /* 0x0000002404047981 */ /* 0x000ee4000c1e1500 */
[----:B---3--:R0:W3:Y:S01]  /*3470*/  I2F.U16 R25, R4 ;  /* 0x0000000400197306 */ /* 0x0080e20000101000 */
[----:B------:R-:W-:Y:S05]  /*3480*/  BRA `(.L_x_1570) ;  /* 0x0000057000007947 */ /* 0x000fea0003800000 */
.L_x_1589:
[----:B------:R-:W3:Y:S02]  /*3490*/  LDG.E.U8 R3, [R4.64] ;  /* 0x0000002404037981 */ /* 0x000ee4000c1e1100 */
[----:B---3--:R-:W-:-:S13]  /*34a0*/  ISETP.NE.AND P0, PT, R3, RZ, PT ;  /* 0x000000ff0300720c */ /* 0x008fda0003f05270 */
        /* <DEDUP_REMOVED lines=17> */
.L_x_1591:
[----:B------:R-:W-:Y:S05]  /*35c0*/  BSYNC B0 ;  /* 0x0000000000007941 */ /* 0x000fea0003800000 */
.L_x_1590:
[----:B------:R-:W-:Y:S01]  /*35d0*/  IMAD.SHL.U32 R3, R3, 0x100000, RZ ;  /* 0x0010000003037824 */ /* 0x000fe200078e00ff */
[----:B------:R-:W-:-:S04]  /*35e0*/  LEA R0, R0, 0x3b800000, 0x17 ;  /* 0x3b80000000007811 */ /* 0x000fc800078eb8ff */
[----:B------:R-:W-:Y:S01]  /*35f0*/  LOP3.LUT R25, R0, R3, R25, 0xfe, !PT ;  /* 0x0000000300197212 */ /* 0x000fe200078efe19 */
[----:B------:R-:W-:Y:S05]  /*3600*/  BRA `(.L_x_1570) ;  /* 0x000003f000007947 */ /* 0x000fea0003800000 */
.L_x_1588:
        /* <DEDUP_REMOVED lines=19> */
.L_x_1593:
[----:B------:R-:W-:Y:S05]  /*3740*/  BSYNC B0 ;  /* 0x0000000000007941 */ /* 0x000fea0003800000 */
.L_x_1592:
[----:B------:R-:W-:Y:S01]  /*3750*/  IMAD.SHL.U32 R3, R3, 0x200000, RZ ;  /* 0x0020000003037824 */ /* 0x000fe200078e00ff */
[----:B------:R-:W-:-:S04]  /*3760*/  LEA R0, R0, 0x37800000, 0x17 ;  /* 0x3780000000007811 */ /* 0x000fc800078eb8ff */
[----:B------:R-:W-:Y:S01]  /*3770*/  LOP3.LUT R25, R0, R3, R25, 0xfe, !PT ;  /* 0x0000000300197212 */ /* 0x000fe200078efe19 */
[----:B------:R-:W-:Y:S05]  /*3780*/  BRA `(.L_x_1570) ;  /* 0x0000027000007947 */ /* 0x000fea0003800000 */
.L_x_1587:
[----:B------:R-:W-:-:S13]  /*3790*/  ISETP.NE.AND P0, PT, R0, 0x1c, PT ;  /* 0x0000001c0000780c */ /* 0x000fda0003f05270 */
[----:B------:R-:W-:Y:S05]  /*37a0*/  @!P0 BRA `(.L_x_1594) ;  /* 0x0000023000008947 */ /* 0x000fea0003800000 */
[----:B------:R-:W-:-:S13]  /*37b0*/  ISETP.NE.AND P0, PT, R0, 0x1d, PT ;  /* 0x0000001d0000780c */ /* 0x000fda0003f05270 */
[----:B------:R-:W-:Y:S05]  /*37c0*/  @!P0 BRA `(.L_x_1595) ;  /* 0x000001e000008947 */ /* 0x000fea0003800000 */
[----:B------:R-:W-:-:S13]  /*37d0*/  ISETP.NE.AND P0, PT, R0, 0x2c, PT ;  /* 0x0000002c0000780c */ /* 0x000fda0003f05270 */
[----:B------:R-:W-:Y:S05]  /*37e0*/  @P0 BRA `(.L_x_1575) ;  /* 0x0000008000000947 */ /* 0x000fea0003800000 */
[----:B------:R-:W3:Y:S01]  /*37f0*/  LDG.E.U8 R4, [R4.64] ;  /* 0x0000002404047981 */ /* 0x000ee2000c1e1100 */
[----:B------:R-:W-:Y:S01]  /*3800*/  IMAD.MOV.U32 R25, RZ, RZ, 0x400000 ;  /* 0x00400000ff197424 */ /* 0x000fe200078e00ff */
[----:B---3--:R-:W-:-:S13]  /*3810*/  ISETP.NE.AND P0, PT, R4, RZ, PT ;  /* 0x000000ff0400720c */ /* 0x008fda0003f05270 */
[----:B------:R-:W-:Y:S05]  /*3820*/  @!P0 BRA `(.L_x_1570) ;  /* 0x000001d000008947 */ /* 0x000fea0003800000 */
[----:B------:R-:W-:-:S13]  /*3830*/  ISETP.NE.AND P0, PT, R4, 0xff, PT ;  /* 0x000000ff0400780c */ /* 0x000fda0003f05270 */
[----:B------:R-:W-:Y:S02]  /*3840*/  @!P0 IMAD.MOV.U32 R25, RZ, RZ, 0x7f800001 ;  /* 0x7f800001ff198424 */ /* 0x000fe400078e00ff */
[----:B------:R-:W-:Y:S01]  /*3850*/  @P0 IMAD.SHL.U32 R25, R4, 0x800000, RZ ;  /* 0x0080000004190824 */ /* 0x000fe200078e00ff */
[----:B------:R-:W-:Y:S05]  /*3860*/  BRA `(.L_x_1570) ;  /* 0x0000019000007947 */ /* 0x000fea0003800000 */
.L_x_1575:
        /* <DEDUP_REMOVED lines=18> */
[----:B012--5:R-:W-:Y:S05]  /*3990*/  CALL.ABS.NOINC R14 ;  /* 0x000000000e007343 */ /* 0x027fea0003c00000 */
[----:B------:R-:W-:Y:S05]  /*39a0*/  BRA `(.L_x_1570) ;  /* 0x0000005000007947 */ /* 0x000fea0003800000 */
.L_x_1595:
[----:B------:R-:W3:Y:S02]  /*39b0*/  LDG.E.64 R4, [R4.64] ;  /* 0x0000002404047981 */ /* 0x000ee4000c1e1b00 */
[----:B---3--:R0:W3:Y:S01]  /*39c0*/  I2F.U64 R25, R4 ;  /* 0x0000000400197312 */ /* 0x0080e20000301000 */
[----:B------:R-:W-:Y:S05]  /*39d0*/  BRA `(.L_x_1570) ;  /* 0x0000002000007947 */ /* 0x000fea0003800000 */
.L_x_1594:
[----:B------:R-:W3:Y:S02]  /*39e0*/  LDG.E R4, [R4.64] ;  /* 0x0000002404047981 */ /* 0x000ee4000c1e1900 */
[----:B---3--:R0:W3:Y:S02]  /*39f0*/  I2F.U32 R25, R4 ;  /* 0x0000000400197306 */ /* 0x0080e40000201000 */
.L_x_1570:
[----:B------:R-:W-:Y:S05]  /*3a00*/  BSYNC B6 ;  /* 0x0000000000067941 */ /* 0x000fea0003800000 */
.L_x_1569:
[----:B0-----:R-:W0:Y:S01]  /*3a10*/  S2R R19, SR_TID.X ;  /* 0x0000000000137919 */ /* 0x001e220000002100 */
[----:B------:R-:W4:Y:S01]  /*3a20*/  LDC.U8 R17, c[0x0][0x184] ;  /* 0x00006100ff117b82 */ /* 0x000f220000000000 */
[----:B------:R-:W-:Y:S01]  /*3a30*/  BSSY B0, `(.L_x_1596) ;  /* 0x0000022000007945 */ /* 0x000fe20003800000 */
[C---:B0-----:R-:W-:Y:S02]  /*3a40*/  ISETP.GE.AND P2, PT, R19.reuse, R16, PT ;  /* 0x000000101300720c */ /* 0x041fe40003f46270 */
[----:B------:R-:W-:-:S02]  /*3a50*/  IADD3 R3, R19, 0x100, RZ ;  /* 0x0000010013037810 */ /* 0x000fc40007ffe0ff */
[C---:B------:R-:W-:Y:S02]  /*3a60*/  IADD3 R5, R19.reuse, 0x180, RZ ;  /* 0x0000018013057810 */ /* 0x040fe40007ffe0ff */
[----:B------:R-:W-:Y:S02]  /*3a70*/  IADD3 R23, R19, 0x80, RZ ;  /* 0x0000008013177810 */ /* 0x000fe40007ffe0ff */
[-C--:B------:R-:W-:Y:S02]  /*3a80*/  ISETP.GE.AND P0, PT, R3, R16.reuse, PT ;  /* 0x000000100300720c */ /* 0x080fe40003f06270 */
[-C--:B------:R-:W-:Y:S02]  /*3a90*/  ISETP.GE.AND P1, PT, R5, R16.reuse, PT ;  /* 0x000000100500720c */ /* 0x080fe40003f26270 */
[----:B------:R-:W-:Y:S01]  /*3aa0*/  ISETP.GE.AND P3, PT, R23, R16, PT ;  /* 0x000000101700720c */ /* 0x000fe20003f66270 */
[----:B------:R-:W-:Y:S07]  /*3ab0*/  @P2 BRA `(.L_x_1597) ;  /* 0x0000019000002947 */ /* 0x000fee0003800000 */
[----:B----45:R-:W-:Y:S02]  /*3ac0*/  FMUL.FTZ R0, |R22|, 1.4426950216293334961 ;  /* 0x3fb8aa3b16007820 */ /* 0x030fe40000410200 */
[----:B------:R-:W-:-:S02]  /*3ad0*/  IMAD.MOV.U32 R3, RZ, RZ, 0x42fc0000 ;  /* 0x42fc0000ff037424 */ /* 0x000fc400078e00ff */
[----:B------:R-:W-:Y:S02]  /*3ae0*/  IMAD.MOV.U32 R5, RZ, RZ, 0x363d0ada ;  /* 0x363d0adaff057424 */ /* 0x000fe400078e00ff */
[----:B------:R-:W0:Y:S01]  /*3af0*/  FRND.TRUNC R0, R0 ;  /* 0x0000000000007307 */ /* 0x000e22000020d000 */
[----:B------:R-:W-:-:S04]  /*3b00*/  FMUL.FTZ R6, R22, R22 ;  /* 0x0000001616067220 */ /* 0x000fc80000410000 */
[----:B------:R-:W-:-:S04]  /*3b10*/  FFMA.FTZ R5, R6, R5, 0.00019836159481201320887 ;  /* 0x394fff4906057423 */ /* 0x000fc80000010005 */
[----:B------:R-:W-:-:S04]  /*3b20*/  FFMA.FTZ R7, R6, R5, 0.0083333496004343032837 ;  /* 0x3c08889a06077423 */ /* 0x000fc80000010005 */
[----:B------:R-:W-:Y:S01]  /*3b30*/  FFMA.FTZ R7, R6, R7, 0.16666667163372039795 ;  /* 0x3e2aaaab06077423 */ /* 0x000fe20000010007 */
[----:B0-----:R-:W-:-:S03]  /*3b40*/  FSETP.GT.FTZ.AND P4, PT, |R0|, 126, PT ;  /* 0x42fc00000000780b */ /* 0x001fc60003f94200 */
        /* <DEDUP_REMOVED lines=15> */
[----:B------:R-:W-:Y:S02]  /*3c40*/  @!P4 FFMA.FTZ R4, R7, R22, R22 ;  /* 0x000000160704c223 */ /* 0x000fe40000010016 */
.L_x_1597:
[----:B----4-:R-:W-:Y:S05]  /*3c50*/  BSYNC B0 ;  /* 0x0000000000007941 */ /* 0x010fea0003800000 */
.L_x_1596:
[----:B------:R-:W-:Y:S01]  /*3c60*/  BSSY B0, `(.L_x_1598) ;  /* 0x000001b000007945 */ /* 0x000fe20003800000 */
[----:B------:R-:W-:Y:S05]  /*3c70*/  @P3 BRA `(.L_x_1599) ;  /* 0x0000019000003947 */ /* 0x000fea0003800000 */
[C---:B-1---5:R-:W-:Y:S02]  /*3c80*/  FMUL.FTZ R0, |R24|.reuse, 1.4426950216293334961 ;  /* 0x3fb8aa3b18007820 */ /* 0x062fe40000410200 */
[----:B------:R-:W-:Y:S02]  /*3c90*/  IMAD.MOV.U32 R3, RZ, RZ, 0x42fc0000 ;  /* 0x42fc0000ff037424 */ /* 0x000fe400078e00ff */
        /* <DEDUP_REMOVED lines=23> */
.L_x_1599:
[----:B------:R-:W-:Y:S05]  /*3e10*/  BSYNC B0 ;  /* 0x0000000000007941 */ /* 0x000fea0003800000 */
.L_x_1598:
[----:B------:R-:W-:Y:S01]  /*3e20*/  BSSY B0, `(.L_x_1600) ;  /* 0x000001b000007945 */ /* 0x000fe20003800000 */
[----:B------:R-:W-:Y:S05]  /*3e30*/  @P0 BRA `(.L_x_1601) ;  /* 0x0000019000000947 */ /* 0x000fea0003800000 */
[C---:B--2--5:R-:W-:Y:S02]  /*3e40*/  FMUL.FTZ R0, |R18|.reuse, 1.4426950216293334961 ;  /* 0x3fb8aa3b12007820 */ /* 0x064fe40000410200 */
        /* <DEDUP_REMOVED lines=22> */
[--C-:B-1----:R-:W-:Y:S01]  /*3fb0*/  LOP3.LUT R24, R5, 0x80000000, R18.reuse, 0xb8, !PT ;  /* 0x8000000005187812 */ /* 0x102fe200078eb812 */
[----:B------:R-:W-:Y:S02]  /*3fc0*/  @!P0 FFMA.FTZ R24, R7, R18, R18 ;  /* 0x0000001207188223 */ /* 0x000fe40000010012 */
.L_x_1601:
[----:B------:R-:W-:Y:S05]  /*3fd0*/  BSYNC B0 ;  /* 0x0000000000007941 */ /* 0x000fea0003800000 */
.L_x_1600:
[----:B------:R-:W-:Y:S01]  /*3fe0*/  BSSY B0, `(.L_x_1602) ;  /* 0x000001b000007945 */ /* 0x000fe20003800000 */
[----:B------:R-:W-:Y:S05]  /*3ff0*/  @P1 BRA `(.L_x_1603) ;  /* 0x0000019000001947 */ /* 0x000fea0003800000 */
[----:B---3-5:R-:W-:Y:S02]  /*4000*/  FMUL.FTZ R0, |R25|, 1.4426950216293334961 ;  /* 0x3fb8aa3b19007820 */ /* 0x028fe40000410200 */
[----:B------:R-:W-:Y:S02]  /*4010*/  IMAD.MOV.U32 R3, RZ, RZ, 0x42fc0000 ;  /* 0x42fc0000ff037424 */ /* 0x000fe400078e00ff */
[----:B------:R-:W-:Y:S02]  /*4020*/  IMAD.MOV.U32 R7, RZ, RZ, 0x363d0ada ;  /* 0x363d0adaff077424 */ /* 0x000fe400078e00ff */
[----:B------:R-:W0:Y:S02]  /*4030*/  FRND.TRUNC R0, R0 ;  /* 0x0000000000007307 */ /* 0x000e24000020d000 */
[----:B0-----:R-:W-:-:S02]  /*4040*/  FSETP.GT.FTZ.AND P0, PT, |R0|, 126, PT ;  /* 0x42fc00000000780b */ /* 0x001fc40003f14200 */
        /* <DEDUP_REMOVED lines=9> */
[----:B------:R-:W-:-:S02]  /*40e0*/  IMAD.SHL.U32 R6, R6, 0x800000, RZ ;  /* 0x0080000006067824 */ /* 0x000fc400078e00ff */
[C---:B------:R-:W-:Y:S02]  /*40f0*/  FFMA.FTZ R7, R0.reuse, R7, 0.0083333496004343032837 ;  /* 0x3c08889a00077423 */ /* 0x040fe40000010007 */
[----:B------:R-:W0:Y:S02]  /*4100*/  MUFU.EX2 R3, R3 ;  /* 0x0000000300037308 */ /* 0x000e240000000800 */
[----:B------:R-:W-:-:S04]  /*4110*/  FFMA.FTZ R7, R0, R7, 0.16666667163372039795 ;  /* 0x3e2aaaab00077423 */ /* 0x000fc80000010007 */
[----:B------:R-:W-:Y:S02]  /*4120*/  FMUL.FTZ R0, R0, R7 ;  /* 0x0000000700007220 */ /* 0x000fe40000410000 */
[----:B0-----:R-:W-:-:S04]  /*4130*/  FMUL.FTZ R6, R6, R3 ;  /* 0x0000000306067220 */ /* 0x001fc80000410000 */
[----:B------:R-:W0:Y:S02]  /*4140*/  MUFU.RCP R5, R6 ;  /* 0x0000000600057308 */ /* 0x000e240000001000 */
[----:B0-----:R-:W-:-:S04]  /*4150*/  FMUL.FTZ R5, R5, -0.125 ;  /* 0xbe00000005057820 */ /* 0x001fc80000410000 */
[----:B--2---:R-:W-:-:S05]  /*4160*/  FFMA.FTZ R18, R6, 2, R5 ;  /* 0x4000000006127823 */ /* 0x004fca0000010005 */
[--C-:B------:R-:W-:Y:S01]  /*4170*/  LOP3.LUT R18, R18, 0x80000000, R25.reuse, 0xb8, !PT ;  /* 0x8000000012127812 */ /* 0x100fe200078eb819 */
[----:B------:R-:W-:Y:S02]  /*4180*/  @!P0 FFMA.FTZ R18, R0, R25, R25 ;  /* 0x0000001900128223 */ /* 0x000fe40000010019 */
.L_x_1603:
[----:B------:R-:W-:Y:S05]  /*4190*/  BSYNC B0 ;  /* 0x0000000000007941 */ /* 0x000fea0003800000 */
.L_x_1602:
        /* <DEDUP_REMOVED lines=17> */
[----:B------:R-:W0:Y:S01]  /*42b0*/  F2I.FTZ.TRUNC.NTZ R3, R4 ;  /* 0x0000000400037305 */ /* 0x000e22000021f100 */
[----:B------:R-:W-:Y:S01]  /*42c0*/  IMAD.MOV.U32 R19, RZ, RZ, R23 ;  /* 0x000000ffff137224 */ /* 0x000fe200078e0017 */
[----:B0-----:R0:W-:Y:S01]  /*42d0*/  STG.E.U8 [R8.64], R3 ;  /* 0x0000000308007986 */ /* 0x0011e2000c101124 */
[----:B------:R-:W-:Y:S05]  /*42e0*/  BRA `(.L_x_1605) ;  /* 0x00000ec000007947 */ /* 0x000fea0003800000 */
.L_x_1609:
[----:B------:R-:W0:Y:S01]  /*42f0*/  F2I.S64.TRUNC R4, R4 ;  /* 0x0000000400047311 */ /* 0x000e22000020d900 */
[----:B------:R-:W-:Y:S02]  /*4300*/  IMAD.MOV.U32 R19, RZ, RZ, R23 ;  /* 0x000000ffff137224 */ /* 0x000fe400078e0017 */
[----:B0-----:R-:W-:-:S05]  /*4310*/  IMAD.MOV.U32 R3, RZ, RZ, R4 ;  /* 0x000000ffff037224 */ /* 0x001fca00078e0004 */
[----:B------:R0:W-:Y:S01]  /*4320*/  STG.E.U8 [R8.64], R3 ;  /* 0x0000000308007986 */ /* 0x0001e2000c101124 */
[----:B------:R-:W-:Y:S05]  /*4330*/  BRA `(.L_x_1605) ;  /* 0x00000e7000007947 */ /* 0x000fea0003800000 */
.L_x_1608:
[----:B------:R-:W-:-:S13]  /*4340*/  ISETP.NE.AND P0, PT, R0, 0x2, PT ;  /* 0x000000020000780c */ /* 0x000fda0003f05270 */
[----:B------:R-:W-:Y:S05]  /*4350*/  @!P0 BRA `(.L_x_1611) ;  /* 0x000000c000008947 */ /* 0x000fea0003800000 */
[----:B------:R-:W-:-:S13]  /*4360*/  ISETP.NE.AND P0, PT, R0, 0x3, PT ;  /* 0x000000030000780c */ /* 0x000fda0003f05270 */
[----:B------:R-:W-:Y:S05]  /*4370*/  @!P0 BRA `(.L_x_1612) ;  /* 0x0000006000008947 */ /* 0x000fea0003800000 */
[----:B------:R-:W-:-:S13]  /*4380*/  ISETP.NE.AND P0, PT, R0, 0x4, PT ;  /* 0x000000040000780c */ /* 0x000fda0003f05270 */
[----:B------:R-:W-:Y:S05]  /*4390*/  @P0 BRA `(.L_x_1610) ;  /* 0x00000c5000000947 */ /* 0x000fea0003800000 */
[----:B------:R-:W0:Y:S01]  /*43a0*/  F2I.S64.TRUNC R4, R4 ;  /* 0x0000000400047311 */ /* 0x000e22000020d900 */
[----:B------:R-:W-:Y:S01]  /*43b0*/  IMAD.MOV.U32 R19, RZ, RZ, R23 ;  /* 0x000000ffff137224 */ /* 0x000fe200078e0017 */
[----:B0-----:R0:W-:Y:S01]  /*43c0*/  STG.E.64 [R8.64], R4 ;  /* 0x0000000408007986 */ /* 0x0011e2000c101b24 */
[----:B------:R-:W-:Y:S05]  /*43d0*/  BRA `(.L_x_1605) ;  /* 0x00000dd000007947 */ /* 0x000fea0003800000 */
.L_x_1612:
[----:B------:R-:W0:Y:S01]  /*43e0*/  F2I.FTZ.TRUNC.NTZ R3, R4 ;  /* 0x0000000400037305 */ /* 0x000e22000021f100 */
[----:B------:R-:W-:Y:S01]  /*43f0*/  IMAD.MOV.U32 R19, RZ, RZ, R23 ;  /* 0x000000ffff137224 */ /* 0x000fe200078e0017 */
[----:B0-----:R0:W-:Y:S01]  /*4400*/  STG.E [R8.64], R3 ;  /* 0x0000000308007986 */ /* 0x0011e2000c101924 */
[----:B------:R-:W-:Y:S05]  /*4410*/  BRA `(.L_x_1605) ;  /* 0x00000d9000007947 */ /* 0x000fea0003800000 */
.L_x_1611:
[----:B------:R-:W0:Y:S01]  /*4420*/  F2I.FTZ.TRUNC.NTZ R3, R4 ;  /* 0x0000000400037305 */ /* 0x000e22000021f100 */
[----:B------:R-:W-:Y:S01]  /*4430*/  IMAD.MOV.U32 R19, RZ, RZ, R23 ;  /* 0x000000ffff137224 */ /* 0x000fe200078e0017 */
[----:B0-----:R0:W-:Y:S01]  /*4440*/  STG.E.U16 [R8.64], R3 ;  /* 0x0000000308007986 */ /* 0x0011e2000c101524 */
[----:B------:R-:W-:Y:S05]  /*4450*/  BRA `(.L_x_1605) ;  /* 0x00000d5000007947 */ /* 0x000fea0003800000 */
.L_x_1607:
[----:B------:R-:W-:-:S13]  /*4460*/  ISETP.GT.AND P0, PT, R0, 0x6, PT ;  /* 0x000000060000780c */ /* 0x000fda0003f04270 */
[----:B------:R-:W-:Y:S05]  /*4470*/  @P0 BRA `(.L_x_1613) ;  /* 0x000000b000000947 */ /* 0x000fea0003800000 */
[----:B------:R-:W-:-:S13]  /*4480*/  ISETP.NE.AND P0, PT, R0, 0x5, PT ;  /* 0x000000050000780c */ /* 0x000fda0003f05270 */
[----:B------:R-:W-:Y:S05]  /*4490*/  @!P0 BRA `(.L_x_1614) ;  /* 0x0000005000008947 */ /* 0x000fea0003800000 */
[----:B------:R-:W-:-:S13]  /*44a0*/  ISETP.NE.AND P0, PT, R0, 0x6, PT ;  /* 0x000000060000780c */ /* 0x000fda0003f05270 */
[----:B------:R-:W-:Y:S05]  /*44b0*/  @P0 BRA `(.L_x_1610) ;  /* 0x00000b3000000947 */ /* 0x000fea0003800000 */
[----:B------:R0:W-:Y:S01]  /*44c0*/  STG.E [R8.64], R4 ;  /* 0x0000000408007986 */ /* 0x0001e2000c101924 */
[----:B------:R-:W-:Y:S01]  /*44d0*/  IMAD.MOV.U32 R19, RZ, RZ, R23 ;  /* 0x000000ffff137224 */ /* 0x000fe200078e0017 */
[----:B------:R-:W-:Y:S05]  /*44e0*/  BRA `(.L_x_1605) ;  /* 0x00000cc000007947 */ /* 0x000fea0003800000 */
.L_x_1614:
[----:B------:R-:W-:Y:S01]  /*44f0*/  F2FP.PACK_AB R4, RZ, R4 ;  /* 0x00000004ff04723e */ /* 0x000fe200000000ff */
[----:B------:R-:W-:-:S04]  /*4500*/  IMAD.MOV.U32 R19, RZ, RZ, R23 ;  /* 0x000000ffff137224 */ /* 0x000fc800078e0017 */
[----:B------:R0:W-:Y:S01]  /*4510*/  STG.E.U16 [R8.64], R4 ;  /* 0x0000000408007986 */ /* 0x0001e2000c101524 */
[----:B------:R-:W-:Y:S05]  /*4520*/  BRA `(.L_x_1605) ;  /* 0x00000c8000007947 */ /* 0x000fea0003800000 */
.L_x_1613:
[----:B------:R-:W-:-:S13]  /*4530*/  ISETP.NE.AND P0, PT, R0, 0x7, PT ;  /* 0x000000070000780c */ /* 0x000fda0003f05270 */
[----:B------:R-:W-:Y:S05]  /*4540*/  @!P0 BRA `(.L_x_1615) ;  /* 0x000000d000008947 */ /* 0x000fea0003800000 */
[----:B------:R-:W-:-:S13]  /*4550*/  ISETP.NE.AND P0, PT, R0, 0x8, PT ;  /* 0x000000080000780c */ /* 0x000fda0003f05270 */
[----:B------:R-:W-:Y:S05]  /*4560*/  @!P0 BRA `(.L_x_1616) ;  /* 0x0000006000008947 */ /* 0x000fea0003800000 */
[----:B------:R-:W-:-:S13]  /*4570*/  ISETP.NE.AND P0, PT, R0, 0x9, PT ;  /* 0x000000090000780c */ /* 0x000fda0003f05270 */
[----:B------:R-:W-:Y:S05]  /*4580*/  @P0 BRA `(.L_x_1610) ;  /* 0x00000a6000000947 */ /* 0x000fea0003800000 */
[----:B------:R-:W-:Y:S02]  /*4590*/  IMAD.MOV.U32 R5, RZ, RZ, RZ ;  /* 0x000000ffff057224 */ /* 0x000fe400078e00ff */
[----:B------:R-:W-:-:S03]  /*45a0*/  IMAD.MOV.U32 R19, RZ, RZ, R23 ;  /* 0x000000ffff137224 */ /* 0x000fc600078e0017 */
[----:B------:R0:W-:Y:S01]  /*45b0*/  STG.E.64 [R8.64], R4 ;  /* 0x0000000408007986 */ /* 0x0001e2000c101b24 */
[----:B------:R-:W-:Y:S05]  /*45c0*/  BRA `(.L_x_1605) ;  /* 0x00000be000007947 */ /* 0x000fea0003800000 */
.L_x_1616:
[----:B------:R-:W-:Y:S01]  /*45d0*/  F2FP.PACK_AB R3, RZ, R4 ;  /* 0x00000004ff03723e */ /* 0x000fe200000000ff */
[----:B------:R-:W-:-:S03]  /*45e0*/  IMAD.MOV.U32 R19, RZ, RZ, R23 ;  /* 0x000000ffff137224 */ /* 0x000fc600078e0017 */
[----:B------:R-:W-:-:S05]  /*45f0*/  PRMT R3, R3, 0x5410, RZ ;  /* 0x0000541003037816 */ /* 0x000fca00000000ff */
[----:B------:R0:W-:Y:S01]  /*4600*/  STG.E [R8.64], R3 ;  /* 0x0000000308007986 */ /* 0x0001e2000c101924 */
[----:B------:R-:W-:Y:S05]  /*4610*/  BRA `(.L_x_1605) ;  /* 0x00000b9000007947 */ /* 0x000fea0003800000 */
.L_x_1615:
[----:B------:R-:W-:Y:S02]  /*4620*/  FMUL.FTZ R4, R4, 1 ;  /* 0x3f80000004047820 */ /* 0x000fe40000410000 */
[----:B------:R-:W-:-:S04]  /*4630*/  IMAD.MOV.U32 R19, RZ, RZ, R23 ;  /* 0x000000ffff137224 */ /* 0x000fc800078e0017 */
[----:B------:R-:W0:Y:S02]  /*4640*/  F2F.F64.F32 R4, R4 ;  /* 0x0000000400047310 */ /* 0x000e240000201800 */
[----:B0-----:R0:W-:Y:S01]  /*4650*/  STG.E.64 [R8.64], R4 ;  /* 0x0000000408007986 */ /* 0x0011e2000c101b24 */
[----:B------:R-:W-:Y:S05]  /*4660*/  BRA `(.L_x_1605) ;  /* 0x00000b4000007947 */ /* 0x000fea0003800000 */
.L_x_1606:
        /* <DEDUP_REMOVED lines=8> */
[----:B------:R-:W-:Y:S01]  /*46f0*/  FSETP.NEU.FTZ.AND P0, PT, R4, RZ, PT ;  /* 0x000000ff0400720b */ /* 0x000fe20003f1d000 */
[----:B------:R-:W-:-:S03]  /*4700*/  IMAD.MOV.U32 R19, RZ, RZ, R23 ;  /* 0x000000ffff137224 */ /* 0x000fc600078e0017 */
[----:B------:R-:W-:-:S05]  /*4710*/  SEL R3, RZ, 0x1, !P0 ;  /* 0x00000001ff037807 */ /* 0x000fca0004000000 */
[----:B------:R0:W-:Y:S01]  /*4720*/  STG.E.U8 [R8.64], R3 ;  /* 0x0000000308007986 */ /* 0x0001e2000c101124 */
[----:B------:R-:W-:Y:S05]  /*4730*/  BRA `(.L_x_1605) ;  /* 0x00000a7000007947 */ /* 0x000fea0003800000 */
.L_x_1619:
[----:B------:R-:W-:Y:S01]  /*4740*/  FMUL.FTZ R4, R4, 1 ;  /* 0x3f80000004047820 */ /* 0x000fe20000410000 */
[----:B------:R-:W-:Y:S01]  /*4750*/  CS2R R6, SRZ ;  /* 0x0000000000067805 */ /* 0x000fe2000001ff00 */
[----:B------:R-:W-:-:S04]  /*4760*/  IMAD.MOV.U32 R19, RZ, RZ, R23 ;  /* 0x000000ffff137224 */ /* 0x000fc800078e0017 */
[----:B------:R-:W0:Y:S02]  /*4770*/  F2F.F64.F32 R4, R4 ;  /* 0x0000000400047310 */ /* 0x000e240000201800 */
[----:B0-----:R0:W-:Y:S01]  /*4780*/  STG.E.128 [R8.64], R4 ;  /* 0x0000000408007986 */ /* 0x0011e2000c101d24 */
[----:B------:R-:W-:Y:S05]  /*4790*/  BRA `(.L_x_1605) ;  /* 0x00000a1000007947 */ /* 0x000fea0003800000 */
.L_x_1618:
        /* <DEDUP_REMOVED lines=20> */
.L_x_1623:
[----:B------:R-:W-:Y:S05]  /*48e0*/  BSYNC B0 ;  /* 0x0000000000007941 */ /* 0x000fea0003800000 */
.L_x_1622:
[----:B------:R-:W-:Y:S01]  /*48f0*/  LOP3.LUT R5, R0, R5, RZ, 0xfc, !PT ;  /* 0x0000000500057212 */ /* 0x000fe200078efcff */
[----:B------:R-:W-:-:S04]  /*4900*/  IMAD.MOV.U32 R19, RZ, RZ, R23 ;  /* 0x000000ffff137224 */ /* 0x000fc800078e0017 */
[----:B------:R0:W-:Y:S01]  /*4910*/  STG.E.U8 [R8.64], R5 ;  /* 0x0000000508007986 */ /* 0x0001e2000c101124 */
[----:B------:R-:W-:Y:S05]  /*4920*/  BRA `(.L_x_1605) ;  /* 0x0000088000007947 */ /* 0x000fea0003800000 */
.L_x_1621:
        /* <DEDUP_REMOVED lines=12> */
.L_x_1625:
[----:B------:R-:W-:Y:S01]  /*49f0*/  IMAD.MOV.U32 R0, RZ, RZ, 0x7f ;  /* 0x0000007fff007424 */ /* 0x000fe200078e00ff */
[----:B------:R-:W-:-:S04]  /*4a00*/  ISETP.GT.U32.AND P0, PT, R5, 0x7f800000, PT ;  /* 0x7f8000000500780c */ /* 0x000fc80003f04070 */
[----:B------:R-:W-:-:S04]  /*4a10*/  SEL R0, R0, 0x7c, P0 ;  /* 0x0000007c00007807 */ /* 0x000fc80000000000 */
.L_x_1626:
[----:B------:R-:W-:Y:S05]  /*4a20*/  BSYNC B0 ;  /* 0x0000000000007941 */ /* 0x000fea0003800000 */
.L_x_1624:
[----:B------:R-:W-:Y:S01]  /*4a30*/  LOP3.LUT R4, R4, 0x80000000, RZ, 0xc0, !PT ;  /* 0x8000000004047812 */ /* 0x000fe200078ec0ff */
[----:B------:R-:W-:-:S03]  /*4a40*/  IMAD.MOV.U32 R19, RZ, RZ, R23 ;  /* 0x000000ffff137224 */ /* 0x000fc600078e0017 */
[----:B------:R-:W-:-:S04]  /*4a50*/  SHF.R.U32.HI R3, RZ, 0x18, R4 ;  /* 0x00000018ff037819 */ /* 0x000fc80000011604 */
[----:B------:R-:W-:-:S05]  /*4a60*/  LOP3.LUT R3, R0, R3, RZ, 0xfc, !PT ;  /* 0x0000000300037212 */ /* 0x000fca00078efcff */
[----:B------:R0:W-:Y:S01]  /*4a70*/  STG.E.U8 [R8.64], R3 ;  /* 0x0000000308007986 */ /* 0x0001e2000c101124 */
[----:B------:R-:W-:Y:S05]  /*4a80*/  BRA `(.L_x_1605) ;  /* 0x0000072000007947 */ /* 0x000fea0003800000 */
.L_x_1620:
[----:B------:R-:W-:Y:S01]  /*4a90*/  F2FP.BF16.PACK_AB R4, RZ, R4 ;  /* 0x00000004ff04723e */ /* 0x000fe200000010ff */
[----:B------:R-:W-:-:S04]  /*4aa0*/  IMAD.MOV.U32 R19, RZ, RZ, R23 ;  /* 0x000000ffff137224 */ /* 0x000fc800078e0017 */
[----:B------:R0:W-:Y:S01]  /*4ab0*/  STG.E.U16 [R8.64], R4 ;  /* 0x0000000408007986 */ /* 0x0001e2000c101524 */
[----:B------:R-:W-:Y:S05]  /*4ac0*/  BRA `(.L_x_1605) ;  /* 0x000006e000007947 */ /* 0x000fea0003800000 */
.L_x_1617:
        /* <DEDUP_REMOVED lines=8> */
[----:B------:R-:W0:Y:S01]  /*4b50*/  F2I.FTZ.U32.TRUNC.NTZ R3, R4 ;  /* 0x0000000400037305 */ /* 0x000e22000021f000 */
[----:B------:R-:W-:Y:S01]  /*4b60*/  IMAD.MOV.U32 R19, RZ, RZ, R23 ;  /* 0x000000ffff137224 */ /* 0x000fe200078e0017 */
[----:B0-----:R0:W-:Y:S01]  /*4b70*/  STG.E.U16 [R8.64], R3 ;  /* 0x0000000308007986 */ /* 0x0011e2000c101524 */
[----:B------:R-:W-:Y:S05]  /*4b80*/  BRA `(.L_x_1605) ;  /* 0x0000062000007947 */ /* 0x000fea0003800000 */
.L_x_1629:
        /* <DEDUP_REMOVED lines=16> */
.L_x_1632:
[----:B------:R-:W-:-:S04]  /*4c90*/  LOP3.LUT R4, R4, 0x80000000, RZ, 0xc0, !PT ;  /* 0x8000000004047812 */ /* 0x000fc800078ec0ff */
[----:B------:R-:W-:-:S04]  /*4ca0*/  SHF.R.U32.HI R4, RZ, 0x18, R4 ;  /* 0x00000018ff047819 */ /* 0x000fc80000011604 */
[----:B------:R-:W-:-:S04]  /*4cb0*/  LOP3.LUT R3, R3, R4, RZ, 0xfc, !PT ;  /* 0x0000000403037212 */ /* 0x000fc800078efcff */
[----:B------:R-:W-:Y:S02]  /*4cc0*/  PRMT R0, R3, 0x7610, R0 ;  /* 0x0000761003007816 */ /* 0x000fe40000000000 */
.L_x_1631:
[----:B------:R-:W-:Y:S05]  /*4cd0*/  BSYNC B0 ;  /* 0x0000000000007941 */ /* 0x000fea0003800000 */
.L_x_1630:
[----:B------:R0:W-:Y:S01]  /*4ce0*/  STG.E.U8 [R8.64], R0 ;  /* 0x0000000008007986 */ /* 0x0001e2000c101124 */
[----:B------:R-:W-:Y:S01]  /*4cf0*/  IMAD.MOV.U32 R19, RZ, RZ, R23 ;  /* 0x000000ffff137224 */ /* 0x000fe200078e0017 */
[----:B------:R-:W-:Y:S05]  /*4d00*/  BRA `(.L_x_1605) ;  /* 0x000004a000007947 */ /* 0x000fea0003800000 */
.L_x_1628:
        /* <DEDUP_REMOVED lines=16> */
.L_x_1635:
[----:B------:R-:W-:-:S04]  /*4e10*/  LOP3.LUT R4, R4, 0x80000000, RZ, 0xc0, !PT ;  /* 0x8000000004047812 */ /* 0x000fc800078ec0ff */
[----:B------:R-:W-:-:S04]  /*4e20*/  SHF.R.U32.HI R4, RZ, 0x18, R4 ;  /* 0x00000018ff047819 */ /* 0x000fc80000011604 */
[----:B------:R-:W-:-:S04]  /*4e30*/  LOP3.LUT R3, R3, R4, RZ, 0xfc, !PT ;  /* 0x0000000403037212 */ /* 0x000fc800078efcff */
[----:B------:R-:W-:Y:S02]  /*4e40*/  PRMT R0, R3, 0x7610, R0 ;  /* 0x0000761003007816 */ /* 0x000fe40000000000 */
.L_x_1634:
[----:B------:R-:W-:Y:S05]  /*4e50*/  BSYNC B0 ;  /* 0x0000000000007941 */ /* 0x000fea0003800000 */
.L_x_1633:
[----:B------:R0:W-:Y:S01]  /*4e60*/  STG.E.U8 [R8.64], R0 ;  /* 0x0000000008007986 */ /* 0x0001e2000c101124 */
[----:B------:R-:W-:Y:S01]  /*4e70*/  IMAD.MOV.U32 R19, RZ, RZ, R23 ;  /* 0x000000ffff137224 */ /* 0x000fe200078e0017 */
[----:B------:R-:W-:Y:S05]  /*4e80*/  BRA `(.L_x_1605) ;  /* 0x0000032000007947 */ /* 0x000fea0003800000 */
.L_x_1627:
[----:B------:R-:W-:-:S13]  /*4e90*/  ISETP.NE.AND P0, PT, R0, 0x1c, PT ;  /* 0x0000001c0000780c */ /* 0x000fda0003f05270 */
[----:B------:R-:W-:Y:S05]  /*4ea0*/  @!P0 BRA `(.L_x_1636) ;  /* 0x000002d000008947 */ /* 0x000fea0003800000 */
[----:B------:R-:W-:-:S13]  /*4eb0*/  ISETP.NE.AND P0, PT, R0, 0x1d, PT ;  /* 0x0000001d0000780c */ /* 0x000fda0003f05270 */
[----:B------:R-:W-:Y:S05]  /*4ec0*/  @!P0 BRA `(.L_x_1637) ;  /* 0x0000027000008947 */ /* 0x000fea0003800000 */
[----:B------:R-:W-:-:S13]  /*4ed0*/  ISETP.NE.AND P0, PT, R0, 0x2c, PT ;  /* 0x0000002c0000780c */ /* 0x000fda0003f05270 */
[----:B------:R-:W-:Y:S05]  /*4ee0*/  @P0 BRA `(.L_x_1610) ;  /* 0x0000010000000947 */ /* 0x000fea0003800000 */
[----:B------:R-:W-:Y:S01]  /*4ef0*/  SHF.R.U32.HI R5, RZ, 0x17, R4 ;  /* 0x00000017ff057819 */ /* 0x000fe20000011604 */
[----:B------:R-:W-:Y:S01]  /*4f00*/  IMAD.MOV.U32 R19, RZ, RZ, R23 ;  /* 0x000000ffff137224 */ /* 0x000fe200078e0017 */
        /* <DEDUP_REMOVED lines=14> */
.L_x_1610:
        /* <DEDUP_REMOVED lines=18> */
[----:B0123-5:R-:W-:Y:S05]  /*5110*/  CALL.ABS.NOINC R14 ;  /* 0x000000000e007343 */ /* 0x02ffea0003c00000 */
[----:B------:R-:W-:Y:S01]  /*5120*/  IMAD.MOV.U32 R19, RZ, RZ, R23 ;  /* 0x000000ffff137224 */ /* 0x000fe200078e0017 */
[----:B------:R-:W-:Y:S05]  /*5130*/  BRA `(.L_x_1605) ;  /* 0x0000007000007947 */ /* 0x000fea0003800000 */
.L_x_1637:
[----:B------:R-:W0:Y:S01]  /*5140*/  F2I.U64.TRUNC R4, R4 ;  /* 0x0000000400047311 */ /* 0x000e22000020d800 */
[----:B------:R-:W-:Y:S01]  /*5150*/  IMAD.MOV.U32 R19, RZ, RZ, R23 ;  /* 0x000000ffff137224 */ /* 0x000fe200078e0017 */
[----:B0-----:R0:W-:Y:S01]  /*5160*/  STG.E.64 [R8.64], R4 ;  /* 0x0000000408007986 */ /* 0x0011e2000c101b24 */
[----:B------:R-:W-:Y:S05]  /*5170*/  BRA `(.L_x_1605) ;  /* 0x0000003000007947 */ /* 0x000fea0003800000 */
.L_x_1636:
[----:B------:R-:W0:Y:S01]  /*5180*/  F2I.FTZ.U32.TRUNC.NTZ R3, R4 ;  /* 0x0000000400037305 */ /* 0x000e22000021f000 */
[----:B------:R-:W-:Y:S01]  /*5190*/  IMAD.MOV.U32 R19, RZ, RZ, R23 ;  /* 0x000000ffff137224 */ /* 0x000fe200078e0017 */
[----:B0-----:R0:W-:Y:S06]  /*51a0*/  STG.E [R8.64], R3 ;  /* 0x0000000308007986 */ /* 0x0011ec000c101924 */
.L_x_1605:
[----:B------:R-:W-:Y:S05]  /*51b0*/  BSYNC B6 ;  /* 0x0000000000067941 */ /* 0x000fea0003800000 */
.L_x_1604:
        /* <DEDUP_REMOVED lines=19> */
[----:B-----5:R-:W0:Y:S02]  /*52f0*/  F2I.FTZ.TRUNC.NTZ R3, R22 ;  /* 0x0000001600037305 */ /* 0x020e24000021f100 */
[----:B0-----:R0:W-:Y:S01]  /*5300*/  STG.E.U8 [R8.64], R3 ;  /* 0x0000000308007986 */ /* 0x0011e2000c101124 */
[----:B------:R-:W-:Y:S05]  /*5310*/  BRA `(.L_x_1645) ;  /* 0x00000d7000007947 */ /* 0x000fea0003800000 */
.L_x_1643:
[----:B-----5:R-:W0:Y:S02]  /*5320*/  F2I.S64.TRUNC R22, R22 ;  /* 0x0000001600167311 */ /* 0x020e24000020d900 */
[----:B0-----:R-:W-:-:S05]  /*5330*/  IMAD.MOV.U32 R3, RZ, RZ, R22 ;  /* 0x000000ffff037224 */ /* 0x001fca00078e0016 */
[----:B------:R0:W-:Y:S01]  /*5340*/  STG.E.U8 [R8.64], R3 ;  /* 0x0000000308007986 */ /* 0x0001e2000c101124 */
[----:B------:R-:W-:Y:S05]  /*5350*/  BRA `(.L_x_1645) ;  /* 0x00000d3000007947 */ /* 0x000fea0003800000 */
.L_x_1642:
[----:B------:R-:W-:-:S13]  /*5360*/  ISETP.NE.AND P0, PT, R0, 0x2, PT ;  /* 0x000000020000780c */ /* 0x000fda0003f05270 */
[----:B------:R-:W-:Y:S05]  /*5370*/  @!P0 BRA `(.L_x_1646) ;  /* 0x000000a000008947 */ /* 0x000fea0003800000 */
[----:B------:R-:W-:-:S13]  /*5380*/  ISETP.NE.AND P0, PT, R0, 0x3, PT ;  /* 0x000000030000780c */ /* 0x000fda0003f05270 */
[----:B------:R-:W-:Y:S05]  /*5390*/  @!P0 BRA `(.L_x_1647) ;  /* 0x0000005000008947 */ /* 0x000fea0003800000 */
[----:B------:R-:W-:-:S13]  /*53a0*/  ISETP.NE.AND P0, PT, R0, 0x4, PT ;  /* 0x000000040000780c */ /* 0x000fda0003f05270 */
[----:B------:R-:W-:Y:S05]  /*53b0*/  @P0 BRA `(.L_x_1644) ;  /* 0x00000b4000000947 */ /* 0x000fea0003800000 */
[----:B-----5:R-:W0:Y:S02]  /*53c0*/  F2I.S64.TRUNC R22, R22 ;  /* 0x0000001600167311 */ /* 0x020e24000020d900 */
[----:B0-----:R0:W-:Y:S01]  /*53d0*/  STG.E.64 [R8.64], R22 ;  /* 0x0000001608007986 */ /* 0x0011e2000c101b24 */
[----:B------:R-:W-:Y:S05]  /*53e0*/  BRA `(.L_x_1645) ;  /* 0x00000ca000007947 */ /* 0x000fea0003800000 */
.L_x_1647:
[----:B-----5:R-:W0:Y:S02]  /*53f0*/  F2I.FTZ.TRUNC.NTZ R3, R22 ;  /* 0x0000001600037305 */ /* 0x020e24000021f100 */
[----:B0-----:R0:W-:Y:S01]  /*5400*/  STG.E [R8.64], R3 ;  /* 0x0000000308007986 */ /* 0x0011e2000c101924 */
[----:B------:R-:W-:Y:S05]  /*5410*/  BRA `(.L_x_1645) ;  /* 0x00000c7000007947 */ /* 0x000fea0003800000 */
.L_x_1646:
[----:B-----5:R-:W0:Y:S02]  /*5420*/  F2I.FTZ.TRUNC.NTZ R3, R22 ;  /* 0x0000001600037305 */ /* 0x020e24000021f100 */
[----:B0-----:R0:W-:Y:S01]  /*5430*/  STG.E.U16 [R8.64], R3 ;  /* 0x0000000308007986 */ /* 0x0011e2000c101524 */
[----:B------:R-:W-:Y:S05]  /*5440*/  BRA `(.L_x_1645) ;  /* 0x00000c4000007947 */ /* 0x000fea0003800000 */
.L_x_1641:
[----:B------:R-:W-:-:S13]  /*5450*/  ISETP.GT.AND P0, PT, R0, 0x6, PT ;  /* 0x000000060000780c */ /* 0x000fda0003f04270 */
[----:B------:R-:W-:Y:S05]  /*5460*/  @P0 BRA `(.L_x_1648) ;  /* 0x0000009000000947 */ /* 0x000fea0003800000 */
[----:B------:R-:W-:-:S13]  /*5470*/  ISETP.NE.AND P0, PT, R0, 0x5, PT ;  /* 0x000000050000780c */ /* 0x000fda0003f05270 */
[----:B------:R-:W-:Y:S05]  /*5480*/  @!P0 BRA `(.L_x_1649) ;  /* 0x0000004000008947 */ /* 0x000fea0003800000 */
[----:B------:R-:W-:-:S13]  /*5490*/  ISETP.NE.AND P0, PT, R0, 0x6, PT ;  /* 0x000000060000780c */ /* 0x000fda0003f05270 */
[----:B------:R-:W-:Y:S05]  /*54a0*/  @P0 BRA `(.L_x_1644) ;  /* 0x00000a5000000947 */ /* 0x000fea0003800000 */
[----:B-----5:R0:W-:Y:S01]  /*54b0*/  STG.E [R8.64], R22 ;  /* 0x0000001608007986 */ /* 0x0201e2000c101924 */
[----:B------:R-:W-:Y:S05]  /*54c0*/  BRA `(.L_x_1645) ;  /* 0x00000bc000007947 */ /* 0x000fea0003800000 */
.L_x_1649:
[----:B-----5:R-:W-:-:S05]  /*54d0*/  F2FP.PACK_AB R22, RZ, R22 ;  /* 0x00000016ff16723e */ /* 0x020fca00000000ff */
[----:B------:R0:W-:Y:S01]  /*54e0*/  STG.E.U16 [R8.64], R22 ;  /* 0x0000001608007986 */ /* 0x0001e2000c101524 */
[----:B------:R-:W-:Y:S05]  /*54f0*/  BRA `(.L_x_1645) ;  /* 0x00000b9000007947 */ /* 0x000fea0003800000 */
.L_x_1648:
[----:B------:R-:W-:-:S13]  /*5500*/  ISETP.NE.AND P0, PT, R0, 0x7, PT ;  /* 0x000000070000780c */ /* 0x000fda0003f05270 */
[----:B------:R-:W-:Y:S05]  /*5510*/  @!P0 BRA `(.L_x_1650) ;  /* 0x000000b000008947 */ /* 0x000fea0003800000 */
[----:B------:R-:W-:-:S13]  /*5520*/  ISETP.NE.AND P0, PT, R0, 0x8, PT ;  /* 0x000000080000780c */ /* 0x000fda0003f05270 */
[----:B------:R-:W-:Y:S05]  /*5530*/  @!P0 BRA `(.L_x_1651) ;  /* 0x0000005000008947 */ /* 0x000fea0003800000 */
[----:B------:R-:W-:-:S13]  /*5540*/  ISETP.NE.AND P0, PT, R0, 0x9, PT ;  /* 0x000000090000780c */ /* 0x000fda0003f05270 */
[----:B------:R-:W-:Y:S05]  /*5550*/  @P0 BRA `(.L_x_1644) ;  /* 0x000009a000000947 */ /* 0x000fea0003800000 */
[----:B------:R-:W-:-:S05]  /*5560*/  IMAD.MOV.U32 R23, RZ, RZ, RZ ;  /* 0x000000ffff177224 */ /* 0x000fca00078e00ff */
[----:B-----5:R0:W-:Y:S01]  /*5570*/  STG.E.64 [R8.64], R22 ;  /* 0x0000001608007986 */ /* 0x0201e2000c101b24 */
[----:B------:R-:W-:Y:S05]  /*5580*/  BRA `(.L_x_1645) ;  /* 0x00000b0000007947 */ /* 0x000fea0003800000 */
.L_x_1651:
[----:B-----5:R-:W-:-:S04]  /*5590*/  F2FP.PACK_AB R3, RZ, R22 ;  /* 0x00000016ff03723e */ /* 0x020fc800000000ff */
[----:B------:R-:W-:-:S05]  /*55a0*/  PRMT R3, R3, 0x5410, RZ ;  /* 0x0000541003037816 */ /* 0x000fca00000000ff */
[----:B------:R0:W-:Y:S01]  /*55b0*/  STG.E [R8.64], R3 ;  /* 0x0000000308007986 */ /* 0x0001e2000c101924 */
[----:B------:R-:W-:Y:S05]  /*55c0*/  BRA `(.L_x_1645) ;  /* 0x00000ac000007947 */ /* 0x000fea0003800000 */
.L_x_1650:
[----:B-----5:R-:W-:-:S06]  /*55d0*/  FMUL.FTZ R4, R22, 1 ;  /* 0x3f80000016047820 */ /* 0x020fcc0000410000 */
[----:B------:R-:W0:Y:S02]  /*55e0*/  F2F.F64.F32 R4, R4 ;  /* 0x0000000400047310 */ /* 0x000e240000201800 */
[----:B0-----:R0:W-:Y:S01]  /*55f0*/  STG.E.64 [R8.64], R4 ;  /* 0x0000000408007986 */ /* 0x0011e2000c101b24 */
[----:B------:R-:W-:Y:S05]  /*5600*/  BRA `(.L_x_1645) ;  /* 0x00000a8000007947 */ /* 0x000fea0003800000 */
.L_x_1640:
        /* <DEDUP_REMOVED lines=8> */
[----:B-----5:R-:W-:-:S04]  /*5690*/  FSETP.NEU.FTZ.AND P0, PT, R22, RZ, PT ;  /* 0x000000ff1600720b */ /* 0x020fc80003f1d000 */
[----:B------:R-:W-:-:S05]  /*56a0*/  SEL R3, RZ, 0x1, !P0 ;  /* 0x00000001ff037807 */ /* 0x000fca0004000000 */
[----:B------:R0:W-:Y:S01]  /*56b0*/  STG.E.U8 [R8.64], R3 ;  /* 0x0000000308007986 */ /* 0x0001e2000c101124 */
[----:B------:R-:W-:Y:S05]  /*56c0*/  BRA `(.L_x_1645) ;  /* 0x000009c000007947 */ /* 0x000fea0003800000 */
.L_x_1654:
[----:B-----5:R-:W-:Y:S01]  /*56d0*/  FMUL.FTZ R4, R22, 1 ;  /* 0x3f80000016047820 */ /* 0x020fe20000410000 */
[----:B------:R-:W-:-:S05]  /*56e0*/  CS2R R6, SRZ ;  /* 0x0000000000067805 */ /* 0x000fca000001ff00 */
[----:B------:R-:W0:Y:S02]  /*56f0*/  F2F.F64.F32 R4, R4 ;  /* 0x0000000400047310 */ /* 0x000e240000201800 */
[----:B0-----:R0:W-:Y:S01]  /*5700*/  STG.E.128 [R8.64], R4 ;  /* 0x0000000408007986 */ /* 0x0011e2000c101d24 */
[----:B------:R-:W-:Y:S05]  /*5710*/  BRA `(.L_x_1645) ;  /* 0x0000097000007947 */ /* 0x000fea0003800000 */
.L_x_1653:
[----:B------:R-:W-:-:S13]  /*5720*/  ISETP.NE.AND P0, PT, R0, 0xf, PT ;  /* 0x0000000f0000780c */ /* 0x000fda0003f05270 */
[----:B------:R-:W-:Y:S05]  /*5730*/  @!P0 BRA `(.L_x_1655) ;  /* 0x000002b000008947 */ /* 0x000fea0003800000 */
[----:B------:R-:W-:-:S13]  /*5740*/  ISETP.NE.AND P0, PT, R0, 0x17, PT ;  /* 0x000000170000780c */ /* 0x000fda0003f05270 */
[----:B------:R-:W-:Y:S05]  /*5750*/  @!P0 BRA `(.L_x_1656) ;  /* 0x0000014000008947 */ /* 0x000fea0003800000 */
[----:B------:R-:W-:-:S13]  /*5760*/  ISETP.NE.AND P0, PT, R0, 0x18, PT ;  /* 0x000000180000780c */ /* 0x000fda0003f05270 */
[----:B------:R-:W-:Y:S05]  /*5770*/  @P0 BRA `(.L_x_1644) ;  /* 0x0000078000000947 */ /* 0x000fea0003800000 */
[C---:B-----5:R-:W-:Y:S01]  /*5780*/  LOP3.LUT R4, R22.reuse, 0x7fffffff, RZ, 0xc0, !PT ;  /* 0x7fffffff16047812 */ /* 0x060fe200078ec0ff */
        /* <DEDUP_REMOVED lines=13> */
.L_x_1658:
[----:B------:R-:W-:Y:S05]  /*5860*/  BSYNC B0 ;  /* 0x0000000000007941 */ /* 0x000fea0003800000 */
.L_x_1657:
[----:B------:R-:W-:-:S05]  /*5870*/  LOP3.LUT R5, R0, R5, RZ, 0xfc, !PT ;  /* 0x0000000500057212 */ /* 0x000fca00078efcff */
[----:B------:R0:W-:Y:S01]  /*5880*/  STG.E.U8 [R8.64], R5 ;  /* 0x0000000508007986 */ /* 0x0001e2000c101124 */
[----:B------:R-:W-:Y:S05]  /*5890*/  BRA `(.L_x_1645) ;  /* 0x000007f000007947 */ /* 0x000fea0003800000 */
.L_x_1656:
[----:B-----5:R-:W-:Y:S01]  /*58a0*/  LOP3.LUT R4, R22, 0x7fffffff, RZ, 0xc0, !PT ;  /* 0x7fffffff16047812 */ /* 0x020fe200078ec0ff */
        /* <DEDUP_REMOVED lines=11> */
.L_x_1660:
[----:B------:R-:W-:Y:S01]  /*5960*/  IMAD.MOV.U32 R0, RZ, RZ, 0x7f ;  /* 0x0000007fff007424 */ /* 0x000fe200078e00ff */
[----:B------:R-:W-:-:S04]  /*5970*/  ISETP.GT.U32.AND P0, PT, R4, 0x7f800000, PT ;  /* 0x7f8000000400780c */ /* 0x000fc80003f04070 */
[----:B------:R-:W-:-:S04]  /*5980*/  SEL R0, R0, 0x7c, P0 ;  /* 0x0000007c00007807 */ /* 0x000fc80000000000 */
.L_x_1661:
[----:B------:R-:W-:Y:S05]  /*5990*/  BSYNC B0 ;  /* 0x0000000000007941 */ /* 0x000fea0003800000 */
.L_x_1659:
[----:B------:R-:W-:-:S04]  /*59a0*/  LOP3.LUT R22, R22, 0x80000000, RZ, 0xc0, !PT ;  /* 0x8000000016167812 */ /* 0x000fc800078ec0ff */
[----:B------:R-:W-:-:S04]  /*59b0*/  SHF.R.U32.HI R3, RZ, 0x18, R22 ;  /* 0x00000018ff037819 */ /* 0x000fc80000011616 */
[----:B------:R-:W-:-:S05]  /*59c0*/  LOP3.LUT R3, R0, R3, RZ, 0xfc, !PT ;  /* 0x0000000300037212 */ /* 0x000fca00078efcff */
[----:B------:R0:W-:Y:S01]  /*59d0*/  STG.E.U8 [R8.64], R3 ;  /* 0x0000000308007986 */ /* 0x0001e2000c101124 */
[----:B------:R-:W-:Y:S05]  /*59e0*/  BRA `(.L_x_1645) ;  /* 0x000006a000007947 */ /* 0x000fea0003800000 */
.L_x_1655:
[----:B-----5:R-:W-:-:S05]  /*59f0*/  F2FP.BF16.PACK_AB R22, RZ, R22 ;  /* 0x00000016ff16723e */ /* 0x020fca00000010ff */
[----:B------:R0:W-:Y:S01]  /*5a00*/  STG.E.U16 [R8.64], R22 ;  /* 0x0000001608007986 */ /* 0x0001e2000c101524 */
[----:B------:R-:W-:Y:S05]  /*5a10*/  BRA `(.L_x_1645) ;  /* 0x0000067000007947 */ /* 0x000fea0003800000 */
.L_x_1652:
        /* <DEDUP_REMOVED lines=8> */
[----:B-----5:R-:W0:Y:S02]  /*5aa0*/  F2I.FTZ.U32.TRUNC.NTZ R3, R22 ;  /* 0x0000001600037305 */ /* 0x020e24000021f000 */
[----:B0-----:R0:W-:Y:S01]  /*5ab0*/  STG.E.U16 [R8.64], R3 ;  /* 0x0000000308007986 */ /* 0x0011e2000c101524 */
[----:B------:R-:W-:Y:S05]  /*5ac0*/  BRA `(.L_x_1645) ;  /* 0x000005c000007947 */ /* 0x000fea0003800000 */
.L_x_1664:
[----:B-----5:R-:W-:Y:S01]  /*5ad0*/  LOP3.LUT R3, R22, 0x7fffffff, RZ, 0xc0, !PT ;  /* 0x7fffffff16037812 */ /* 0x020fe200078ec0ff */
        /* <DEDUP_REMOVED lines=15> */
.L_x_1667:
[----:B------:R-:W-:-:S04]  /*5bd0*/  LOP3.LUT R22, R22, 0x80000000, RZ, 0xc0, !PT ;  /* 0x8000000016167812 */ /* 0x000fc800078ec0ff */
[----:B------:R-:W-:-:S04]  /*5be0*/  SHF.R.U32.HI R3, RZ, 0x18, R22 ;  /* 0x00000018ff037819 */ /* 0x000fc80000011616 */
[----:B------:R-:W-:-:S04]  /*5bf0*/  LOP3.LUT R0, R0, R3, RZ, 0xfc, !PT ;  /* 0x0000000300007212 */ /* 0x000fc800078efcff */
[----:B------:R-:W-:Y:S02]  /*5c00*/  PRMT R4, R0, 0x7610, R4 ;  /* 0x0000761000047816 */ /* 0x000fe40000000004 */
.L_x_1666:
[----:B------:R-:W-:Y:S05]  /*5c10*/  BSYNC B0 ;  /* 0x0000000000007941 */ /* 0x000fea0003800000 */
.L_x_1665:
[----:B------:R0:W-:Y:S01]  /*5c20*/  STG.E.U8 [R8.64], R4 ;  /* 0x0000000408007986 */ /* 0x0001e2000c101124 */
[----:B------:R-:W-:Y:S05]  /*5c30*/  BRA `(.L_x_1645) ;  /* 0x0000045000007947 */ /* 0x000fea0003800000 */
.L_x_1663:
        /* <DEDUP_REMOVED lines=16> */
.L_x_1670:
[----:B------:R-:W-:-:S04]  /*5d40*/  LOP3.LUT R22, R22, 0x80000000, RZ, 0xc0, !PT ;  /* 0x8000000016167812 */ /* 0x000fc800078ec0ff */
[----:B------:R-:W-:-:S04]  /*5d50*/  SHF.R.U32.HI R3, RZ, 0x18, R22 ;  /* 0x00000018ff037819 */ /* 0x000fc80000011616 */
[----:B------:R-:W-:-:S04]  /*5d60*/  LOP3.LUT R0, R0, R3, RZ, 0xfc, !PT ;  /* 0x0000000300007212 */ /* 0x000fc800078efcff */
[----:B------:R-:W-:Y:S02]  /*5d70*/  PRMT R4, R0, 0x7610, R4 ;  /* 0x0000761000047816 */ /* 0x000fe40000000004 */
.L_x_1669:
[----:B------:R-:W-:Y:S05]  /*5d80*/  BSYNC B0 ;  /* 0x0000000000007941 */ /* 0x000fea0003800000 */
.L_x_1668:
[----:B------:R0:W-:Y:S01]  /*5d90*/  STG.E.U8 [R8.64], R4 ;  /* 0x0000000408007986 */ /* 0x0001e2000c101124 */
[----:B------:R-:W-:Y:S05]  /*5da0*/  BRA `(.L_x_1645) ;  /* 0x000002e000007947 */ /* 0x000fea0003800000 */
.L_x_1662:
[----:B------:R-:W-:-:S13]  /*5db0*/  ISETP.NE.AND P0, PT, R0, 0x1c, PT ;  /* 0x0000001c0000780c */ /* 0x000fda0003f05270 */
[----:B------:R-:W-:Y:S05]  /*5dc0*/  @!P0 BRA `(.L_x_1671) ;  /* 0x000002a000008947 */ /* 0x000fea0003800000 */
[----:B------:R-:W-:-:S13]  /*5dd0*/  ISETP.NE.AND P0, PT, R0, 0x1d, PT ;  /* 0x0000001d0000780c */ /* 0x000fda0003f05270 */
[----:B------:R-:W-:Y:S05]  /*5de0*/  @!P0 BRA `(.L_x_1672) ;  /* 0x0000025000008947 */ /* 0x000fea0003800000 */
[----:B------:R-:W-:-:S13]  /*5df0*/  ISETP.NE.AND P0, PT, R0, 0x2c, PT ;  /* 0x0000002c0000780c */ /* 0x000fda0003f05270 */
[----:B------:R-:W-:Y:S05]  /*5e00*/  @P0 BRA `(.L_x_1644) ;  /* 0x000000f000000947 */ /* 0x000fea0003800000 */
[----:B-----5:R-:W-:Y:S02]  /*5e10*/  SHF.R.U32.HI R4, RZ, 0x17, R22 ;  /* 0x00000017ff047819 */ /* 0x020fe40000011616 */
        /* <DEDUP_REMOVED lines=14> */
.L_x_1644:
        /* <DEDUP_REMOVED lines=15> */
[----:B-----5:R-:W-:Y:S02]  /*5ff0*/  MOV R22, 0x0 ;  /* 0x0000000000167802 */ /* 0x020fe40000000f00 */
[----:B------:R-:W-:-:S04]  /*6000*/  IADD3 R20, P0, P1, -R0, R3, R20 ;  /* 0x0000000300147210 */ /* 0x000fc8000791e114 */
[----:B------:R-:W-:-:S04]  /*6010*/  IADD3.X R21, ~R22, R9, R21, P0, P1 ;  /* 0x0000000916157210 */ /* 0x000fc800007e2515 */
[----:B0123--:R-:W-:Y:S05]  /*6020*/  CALL.ABS.NOINC R14 ;  /* 0x000000000e007343 */ /* 0x00ffea0003c00000 */
[----:B------:R-:W-:Y:S05]  /*6030*/  BRA `(.L_x_1645) ;  /* 0x0000005000007947 */ /* 0x000fea0003800000 */
.L_x_1672:
[----:B-----5:R-:W0:Y:S02]  /*6040*/  F2I.U64.TRUNC R22, R22 ;  /* 0x0000001600167311 */ /* 0x020e24000020d800 */
[----:B0-----:R0:W-:Y:S01]  /*6050*/  STG.E.64 [R8.64], R22 ;  /* 0x0000001608007986 */ /* 0x0011e2000c101b24 */
[----:B------:R-:W-:Y:S05]  /*6060*/  BRA `(.L_x_1645) ;  /* 0x0000002000007947 */ /* 0x000fea0003800000 */
.L_x_1671:
[----:B-----5:R-:W0:Y:S02]  /*6070*/  F2I.FTZ.U32.TRUNC.NTZ R3, R22 ;  /* 0x0000001600037305 */ /* 0x020e24000021f000 */
[----:B0-----:R0:W-:Y:S02]  /*6080*/  STG.E [R8.64], R3 ;  /* 0x0000000308007986 */ /* 0x0011e4000c101924 */
.L_x_1645:
[----:B------:R-:W-:-:S04]  /*6090*/  IADD3 R19, R19, 0x80, RZ ;  /* 0x0000008013137810 */ /* 0x000fc80007ffe0ff */
[----:B------:R-:W-:-:S13]  /*60a0*/  ISETP.GE.AND P0, PT, R19, R16, PT ;  /* 0x000000101300720c */ /* 0x000fda0003f06270 */
        /* <DEDUP_REMOVED lines=17> */
[----:B-1----:R-:W0:Y:S02]  /*61c0*/  F2I.FTZ.TRUNC.NTZ R3, R24 ;  /* 0x0000001800037305 */ /* 0x002e24000021f100 */
[----:B0-----:R0:W-:Y:S01]  /*61d0*/  STG.E.U8 [R8.64], R3 ;  /* 0x0000000308007986 */ /* 0x0011e2000c101124 */
[----:B------:R-:W-:Y:S05]  /*61e0*/  BRA `(.L_x_1678) ;  /* 0x00000d7000007947 */ /* 0x000fea0003800000 */
.L_x_1676:
[----:B-1-3--:R-:W0:Y:S02]  /*61f0*/  F2I.S64.TRUNC R24, R24 ;  /* 0x0000001800187311 */ /* 0x00ae24000020d900 */
[----:B0-----:R-:W-:-:S05]  /*6200*/  IMAD.MOV.U32 R3, RZ, RZ, R24 ;  /* 0x000000ffff037224 */ /* 0x001fca00078e0018 */
[----:B------:R0:W-:Y:S01]  /*6210*/  STG.E.U8 [R8.64], R3 ;  /* 0x0000000308007986 */ /* 0x0001e2000c101124 */
[----:B------:R-:W-:Y:S05]  /*6220*/  BRA `(.L_x_1678) ;  /* 0x00000d3000007947 */ /* 0x000fea0003800000 */
.L_x_1675:
[----:B------:R-:W-:-:S13]  /*6230*/  ISETP.NE.AND P0, PT, R0, 0x2, PT ;  /* 0x000000020000780c */ /* 0x000fda0003f05270 */
[----:B------:R-:W-:Y:S05]  /*6240*/  @!P0 BRA `(.L_x_1679) ;  /* 0x000000a000008947 */ /* 0x000fea0003800000 */
[----:B------:R-:W-:-:S13]  /*6250*/  ISETP.NE.AND P0, PT, R0, 0x3, PT ;  /* 0x000000030000780c */ /* 0x000fda0003f05270 */
[----:B------:R-:W-:Y:S05]  /*6260*/  @!P0 BRA `(.L_x_1680) ;  /* 0x0000005000008947 */ /* 0x000fea0003800000 */
[----:B------:R-:W-:-:S13]  /*6270*/  ISETP.NE.AND P0, PT, R0, 0x4, PT ;  /* 0x000000040000780c */ /* 0x000fda0003f05270 */
[----:B------:R-:W-:Y:S05]  /*6280*/  @P0 BRA `(.L_x_1677) ;  /* 0x00000b4000000947 */ /* 0x000fea0003800000 */
[----:B-1-3--:R-:W0:Y:S02]  /*6290*/  F2I.S64.TRUNC R24, R24 ;  /* 0x0000001800187311 */ /* 0x00ae24000020d900 */
[----:B0-----:R0:W-:Y:S01]  /*62a0*/  STG.E.64 [R8.64], R24 ;  /* 0x0000001808007986 */ /* 0x0011e2000c101b24 */
[----:B------:R-:W-:Y:S05]  /*62b0*/  BRA `(.L_x_1678) ;  /* 0x00000ca000007947 */ /* 0x000fea0003800000 */
.L_x_1680:
[----:B-1----:R-:W0:Y:S02]  /*62c0*/  F2I.FTZ.TRUNC.NTZ R3, R24 ;  /* 0x0000001800037305 */ /* 0x002e24000021f100 */
[----:B0-----:R0:W-:Y:S01]  /*62d0*/  STG.E [R8.64], R3 ;  /* 0x0000000308007986 */ /* 0x0011e2000c101924 */
[----:B------:R-:W-:Y:S05]  /*62e0*/  BRA `(.L_x_1678) ;  /* 0x00000c7000007947 */ /* 0x000fea0003800000 */
.L_x_1679:
[----:B-1----:R-:W0:Y:S02]  /*62f0*/  F2I.FTZ.TRUNC.NTZ R3, R24 ;  /* 0x0000001800037305 */ /* 0x002e24000021f100 */
[----:B0-----:R0:W-:Y:S01]  /*6300*/  STG.E.U16 [R8.64], R3 ;  /* 0x0000000308007986 */ /* 0x0011e2000c101524 */
[----:B------:R-:W-:Y:S05]  /*6310*/  BRA `(.L_x_1678) ;  /* 0x00000c4000007947 */ /* 0x000fea0003800000 */
.L_x_1674:
[----:B------:R-:W-:-:S13]  /*6320*/  ISETP.GT.AND P0, PT, R0, 0x6, PT ;  /* 0x000000060000780c */ /* 0x000fda0003f04270 */
[----:B------:R-:W-:Y:S05]  /*6330*/  @P0 BRA `(.L_x_1681) ;  /* 0x0000009000000947 */ /* 0x000fea0003800000 */
[----:B------:R-:W-:-:S13]  /*6340*/  ISETP.NE.AND P0, PT, R0, 0x5, PT ;  /* 0x000000050000780c */ /* 0x000fda0003f05270 */
[----:B------:R-:W-:Y:S05]  /*6350*/  @!P0 BRA `(.L_x_1682) ;  /* 0x0000004000008947 */ /* 0x000fea0003800000 */
[----:B------:R-:W-:-:S13]  /*6360*/  ISETP.NE.AND P0, PT, R0, 0x6, PT ;  /* 0x000000060000780c */ /* 0x000fda0003f05270 */
[----:B------:R-:W-:Y:S05]  /*6370*/  @P0 BRA `(.L_x_1677) ;  /* 0x00000a5000000947 */ /* 0x000fea0003800000 */
[----:B-1----:R0:W-:Y:S01]  /*6380*/  STG.E [R8.64], R24 ;  /* 0x0000001808007986 */ /* 0x0021e2000c101924 */
[----:B------:R-:W-:Y:S05]  /*6390*/  BRA `(.L_x_1678) ;  /* 0x00000bc000007947 */ /* 0x000fea0003800000 */
.L_x_1682:
[----:B-1----:R-:W-:-:S05]  /*63a0*/  F2FP.PACK_AB R24, RZ, R24 ;  /* 0x00000018ff18723e */ /* 0x002fca00000000ff */
[----:B------:R0:W-:Y:S01]  /*63b0*/  STG.E.U16 [R8.64], R24 ;  /* 0x0000001808007986 */ /* 0x0001e2000c101524 */
[----:B------:R-:W-:Y:S05]  /*63c0*/  BRA `(.L_x_1678) ;  /* 0x00000b9000007947 */ /* 0x000fea0003800000 */
.L_x_1681:
[----:B------:R-:W-:-:S13]  /*63d0*/  ISETP.NE.AND P0, PT, R0, 0x7, PT ;  /* 0x000000070000780c */ /* 0x000fda0003f05270 */
[----:B------:R-:W-:Y:S05]  /*63e0*/  @!P0 BRA `(.L_x_1683) ;  /* 0x000000b000008947 */ /* 0x000fea0003800000 */
[----:B------:R-:W-:-:S13]  /*63f0*/  ISETP.NE.AND P0, PT, R0, 0x8, PT ;  /* 0x000000080000780c */ /* 0x000fda0003f05270 */
[----:B------:R-:W-:Y:S05]  /*6400*/  @!P0 BRA `(.L_x_1684) ;  /* 0x0000005000008947 */ /* 0x000fea0003800000 */
[----:B------:R-:W-:-:S13]  /*6410*/  ISETP.NE.AND P0, PT, R0, 0x9, PT ;  /* 0x000000090000780c */ /* 0x000fda0003f05270 */
[----:B------:R-:W-:Y:S05]  /*6420*/  @P0 BRA `(.L_x_1677) ;  /* 0x000009a000000947 */ /* 0x000fea0003800000 */
[----:B---3--:R-:W-:-:S05]  /*6430*/  IMAD.MOV.U32 R25, RZ, RZ, RZ ;  /* 0x000000ffff197224 */ /* 0x008fca00078e00ff */
[----:B-1----:R0:W-:Y:S01]  /*6440*/  STG.E.64 [R8.64], R24 ;  /* 0x0000001808007986 */ /* 0x0021e2000c101b24 */
[----:B------:R-:W-:Y:S05]  /*6450*/  BRA `(.L_x_1678) ;  /* 0x00000b0000007947 */ /* 0x000fea0003800000 */
.L_x_1684:
[----:B-1----:R-:W-:-:S04]  /*6460*/  F2FP.PACK_AB R3, RZ, R24 ;  /* 0x00000018ff03723e */ /* 0x002fc800000000ff */
[----:B------:R-:W-:-:S05]  /*6470*/  PRMT R3, R3, 0x5410, RZ ;  /* 0x0000541003037816 */ /* 0x000fca00000000ff */
[----:B------:R0:W-:Y:S01]  /*6480*/  STG.E [R8.64], R3 ;  /* 0x0000000308007986 */ /* 0x0001e2000c101924 */
[----:B------:R-:W-:Y:S05]  /*6490*/  BRA `(.L_x_1678) ;  /* 0x00000ac000007947 */ /* 0x000fea0003800000 */
.L_x_1683:
[----:B-1----:R-:W-:-:S06]  /*64a0*/  FMUL.FTZ R4, R24, 1 ;  /* 0x3f80000018047820 */ /* 0x002fcc0000410000 */
[----:B------:R-:W0:Y:S02]  /*64b0*/  F2F.F64.F32 R4, R4 ;  /* 0x0000000400047310 */ /* 0x000e240000201800 */
[----:B0-----:R0:W-:Y:S01]  /*64c0*/  STG.E.64 [R8.64], R4 ;  /* 0x0000000408007986 */ /* 0x0011e2000c101b24 */
[----:B------:R-:W-:Y:S05]  /*64d0*/  BRA `(.L_x_1678) ;  /* 0x00000a8000007947 */ /* 0x000fea0003800000 */
.L_x_1673:
        /* <DEDUP_REMOVED lines=8> */
[----:B-1----:R-:W-:-:S04]  /*6560*/  FSETP.NEU.FTZ.AND P0, PT, R24, RZ, PT ;  /* 0x000000ff1800720b */ /* 0x002fc80003f1d000 */
[----:B------:R-:W-:-:S05]  /*6570*/  SEL R3, RZ, 0x1, !P0 ;  /* 0x00000001ff037807 */ /* 0x000fca0004000000 */
[----:B------:R0:W-:Y:S01]  /*6580*/  STG.E.U8 [R8.64], R3 ;  /* 0x0000000308007986 */ /* 0x0001e2000c101124 */
[----:B------:R-:W-:Y:S05]  /*6590*/  BRA `(.L_x_1678) ;  /* 0x000009c000007947 */ /* 0x000fea0003800000 */
.L_x_1687:
[----:B-1----:R-:W-:Y:S01]  /*65a0*/  FMUL.FTZ R4, R24, 1 ;  /* 0x3f80000018047820 */ /* 0x002fe20000410000 */
[----:B------:R-:W-:-:S05]  /*65b0*/  CS2R R6, SRZ ;  /* 0x0000000000067805 */ /* 0x000fca000001ff00 */
[----:B------:R-:W0:Y:S02]  /*65c0*/  F2F.F64.F32 R4, R4 ;  /* 0x0000000400047310 */ /* 0x000e240000201800 */
[----:B0-----:R0:W-:Y:S01]  /*65d0*/  STG.E.128 [R8.64], R4 ;  /* 0x0000000408007986 */ /* 0x0011e2000c101d24 */
[----:B------:R-:W-:Y:S05]  /*65e0*/  BRA `(.L_x_1678) ;  /* 0x0000097000007947 */ /* 0x000fea0003800000 */
.L_x_1686:
[----:B------:R-:W-:-:S13]  /*65f0*/  ISETP.NE.AND P0, PT, R0, 0xf, PT ;  /* 0x0000000f0000780c */ /* 0x000fda0003f05270 */
[----:B------:R-:W-:Y:S05]  /*6600*/  @!P0 BRA `(.L_x_1688) ;  /* 0x000002b000008947 */ /* 0x000fea0003800000 */
[----:B------:R-:W-:-:S13]  /*6610*/  ISETP.NE.AND P0, PT, R0, 0x17, PT ;  /* 0x000000170000780c */ /* 0x000fda0003f05270 */
[----:B------:R-:W-:Y:S05]  /*6620*/  @!P0 BRA `(.L_x_1689) ;  /* 0x0000014000008947 */ /* 0x000fea0003800000 */
[----:B------:R-:W-:-:S13]  /*6630*/  ISETP.NE.AND P0, PT, R0, 0x18, PT ;  /* 0x000000180000780c */ /* 0x000fda0003f05270 */
[----:B------:R-:W-:Y:S05]  /*6640*/  @P0 BRA `(.L_x_1677) ;  /* 0x0000078000000947 */ /* 0x000fea0003800000 */
[C---:B-1----:R-:W-:Y:S01]  /*6650*/  LOP3.LUT R4, R24.reuse, 0x7fffffff, RZ, 0xc0, !PT ;  /* 0x7fffffff18047812 */ /* 0x042fe200078ec0ff */
        /* <DEDUP_REMOVED lines=13> */
.L_x_1691:
[----:B------:R-:W-:Y:S05]  /*6730*/  BSYNC B0 ;  /* 0x0000000000007941 */ /* 0x000fea0003800000 */
.L_x_1690:
[----:B------:R-:W-:-:S05]  /*6740*/  LOP3.LUT R5, R0, R5, RZ, 0xfc, !PT ;  /* 0x0000000500057212 */ /* 0x000fca00078efcff */
[----:B------:R0:W-:Y:S01]  /*6750*/  STG.E.U8 [R8.64], R5 ;  /* 0x0000000508007986 */ /* 0x0001e2000c101124 */
[----:B------:R-:W-:Y:S05]  /*6760*/  BRA `(.L_x_1678) ;  /* 0x000007f000007947 */ /* 0x000fea0003800000 */
.L_x_1689:
[----:B-1----:R-:W-:Y:S01]  /*6770*/  LOP3.LUT R4, R24, 0x7fffffff, RZ, 0xc0, !PT ;  /* 0x7fffffff18047812 */ /* 0x002fe200078ec0ff */
        /* <DEDUP_REMOVED lines=11> */
.L_x_1693:
[----:B------:R-:W-:Y:S01]  /*6830*/  IMAD.MOV.U32 R0, RZ, RZ, 0x7f ;  /* 0x0000007fff007424 */ /* 0x000fe200078e00ff */
[----:B------:R-:W-:-:S04]  /*6840*/  ISETP.GT.U32.AND P0, PT, R4, 0x7f800000, PT ;  /* 0x7f8000000400780c */ /* 0x000fc80003f04070 */
[----:B------:R-:W-:-:S04]  /*6850*/  SEL R0, R0, 0x7c, P0 ;  /* 0x0000007c00007807 */ /* 0x000fc80000000000 */
.L_x_1694:
[----:B------:R-:W-:Y:S05]  /*6860*/  BSYNC B0 ;  /* 0x0000000000007941 */ /* 0x000fea0003800000 */
.L_x_1692:
[----:B------:R-:W-:-:S04]  /*6870*/  LOP3.LUT R24, R24, 0x80000000, RZ, 0xc0, !PT ;  /* 0x8000000018187812 */ /* 0x000fc800078ec0ff */
[----:B------:R-:W-:-:S04]  /*6880*/  SHF.R.U32.HI R3, RZ, 0x18, R24 ;  /* 0x00000018ff037819 */ /* 0x000fc80000011618 */
[----:B------:R-:W-:-:S05]  /*6890*/  LOP3.LUT R3, R0, R3, RZ, 0xfc, !PT ;  /* 0x0000000300037212 */ /* 0x000fca00078efcff */
[----:B------:R0:W-:Y:S01]  /*68a0*/  STG.E.U8 [R8.64], R3 ;  /* 0x0000000308007986 */ /* 0x0001e2000c101124 */
[----:B------:R-:W-:Y:S05]  /*68b0*/  BRA `(.L_x_1678) ;  /* 0x000006a000007947 */ /* 0x000fea0003800000 */
.L_x_1688:
[----:B-1----:R-:W-:-:S05]  /*68c0*/  F2FP.BF16.PACK_AB R24, RZ, R24 ;  /* 0x00000018ff18723e */ /* 0x002fca00000010ff */
[----:B------:R0:W-:Y:S01]  /*68d0*/  STG.E.U16 [R8.64], R24 ;  /* 0x0000001808007986 */ /* 0x0001e2000c101524 */
[----:B------:R-:W-:Y:S05]  /*68e0*/  BRA `(.L_x_1678) ;  /* 0x0000067000007947 */ /* 0x000fea0003800000 */
.L_x_1685:
        /* <DEDUP_REMOVED lines=8> */
[----:B-1----:R-:W0:Y:S02]  /*6970*/  F2I.FTZ.U32.TRUNC.NTZ R3, R24 ;  /* 0x0000001800037305 */ /* 0x002e24000021f000 */
[----:B0-----:R0:W-:Y:S01]  /*6980*/  STG.E.U16 [R8.64], R3 ;  /* 0x0000000308007986 */ /* 0x0011e2000c101524 */
[----:B------:R-:W-:Y:S05]  /*6990*/  BRA `(.L_x_1678) ;  /* 0x000005c000007947 */ /* 0x000fea0003800000 */
.L_x_1697:
[----:B-1----:R-:W-:Y:S01]  /*69a0*/  LOP3.LUT R3, R24, 0x7fffffff, RZ, 0xc0, !PT ;  /* 0x7fffffff18037812 */ /* 0x002fe200078ec0ff */
        /* <DEDUP_REMOVED lines=15> */
.L_x_1700:
[----:B------:R-:W-:-:S04]  /*6aa0*/  LOP3.LUT R24, R24, 0x80000000, RZ, 0xc0, !PT ;  /* 0x8000000018187812 */ /* 0x000fc800078ec0ff */
[----:B------:R-:W-:-:S04]  /*6ab0*/  SHF.R.U32.HI R3, RZ, 0x18, R24 ;  /* 0x00000018ff037819 */ /* 0x000fc80000011618 */
[----:B------:R-:W-:-:S04]  /*6ac0*/  LOP3.LUT R0, R0, R3, RZ, 0xfc, !PT ;  /* 0x0000000300007212 */ /* 0x000fc800078efcff */
[----:B------:R-:W-:Y:S02]  /*6ad0*/  PRMT R4, R0, 0x7610, R4 ;  /* 0x0000761000047816 */ /* 0x000fe40000000004 */
.L_x_1699:
[----:B------:R-:W-:Y:S05]  /*6ae0*/  BSYNC B0 ;  /* 0x0000000000007941 */ /* 0x000fea0003800000 */
.L_x_1698:
[----:B------:R0:W-:Y:S01]  /*6af0*/  STG.E.U8 [R8.64], R4 ;  /* 0x0000000408007986 */ /* 0x0001e2000c101124 */
[----:B------:R-:W-:Y:S05]  /*6b00*/  BRA `(.L_x_1678) ;  /* 0x0000045000007947 */ /* 0x000fea0003800000 */
.L_x_1696:
        /* <DEDUP_REMOVED lines=16> */
.L_x_1703:
[----:B------:R-:W-:-:S04]  /*6c10*/  LOP3.LUT R24, R24, 0x80000000, RZ, 0xc0, !PT ;  /* 0x8000000018187812 */ /* 0x000fc800078ec0ff */
[----:B------:R-:W-:-:S04]  /*6c20*/  SHF.R.U32.HI R3, RZ, 0x18, R24 ;  /* 0x00000018ff037819 */ /* 0x000fc80000011618 */
[----:B------:R-:W-:-:S04]  /*6c30*/  LOP3.LUT R0, R0, R3, RZ, 0xfc, !PT ;  /* 0x0000000300007212 */ /* 0x000fc800078efcff */
[----:B------:R-:W-:Y:S02]  /*6c40*/  PRMT R4, R0, 0x7610, R4 ;  /* 0x0000761000047816 */ /* 0x000fe40000000004 */
.L_x_1702:
[----:B------:R-:W-:Y:S05]  /*6c50*/  BSYNC B0 ;  /* 0x0000000000007941 */ /* 0x000fea0003800000 */
.L_x_1701:
[----:B------:R0:W-:Y:S01]  /*6c60*/  STG.E.U8 [R8.64], R4 ;  /* 0x0000000408007986 */ /* 0x0001e2000c101124 */
[----:B------:R-:W-:Y:S05]  /*6c70*/  BRA `(.L_x_1678) ;  /* 0x000002e000007947 */ /* 0x000fea0003800000 */
.L_x_1695:
[----:B------:R-:W-:-:S13]  /*6c80*/  ISETP.NE.AND P0, PT, R0, 0x1c, PT ;  /* 0x0000001c0000780c */ /* 0x000fda0003f05270 */
[----:B------:R-:W-:Y:S05]  /*6c90*/  @!P0 BRA `(.L_x_1704) ;  /* 0x000002a000008947 */ /* 0x000fea0003800000 */
[----:B------:R-:W-:-:S13]  /*6ca0*/  ISETP.NE.AND P0, PT, R0, 0x1d, PT ;  /* 0x0000001d0000780c */ /* 0x000fda0003f05270 */
[----:B------:R-:W-:Y:S05]  /*6cb0*/  @!P0 BRA `(.L_x_1705) ;  /* 0x0000025000008947 */ /* 0x000fea0003800000 */
[----:B------:R-:W-:-:S13]  /*6cc0*/  ISETP.NE.AND P0, PT, R0, 0x2c, PT ;  /* 0x0000002c0000780c */ /* 0x000fda0003f05270 */
[----:B------:R-:W-:Y:S05]  /*6cd0*/  @P0 BRA `(.L_x_1677) ;  /* 0x000000f000000947 */ /* 0x000fea0003800000 */
[----:B-1----:R-:W-:Y:S02]  /*6ce0*/  SHF.R.U32.HI R4, RZ, 0x17, R24 ;  /* 0x00000017ff047819 */ /* 0x002fe40000011618 */
        /* <DEDUP_REMOVED lines=14> */
.L_x_1677:
        /* <DEDUP_REMOVED lines=18> */
[----:B0123--:R-:W-:Y:S05]  /*6ef0*/  CALL.ABS.NOINC R14 ;  /* 0x000000000e007343 */ /* 0x00ffea0003c00000 */
[----:B------:R-:W-:Y:S05]  /*6f00*/  BRA `(.L_x_1678) ;  /* 0x0000005000007947 */ /* 0x000fea0003800000 */
.L_x_1705:
[----:B-1-3--:R-:W0:Y:S02]  /*6f10*/  F2I.U64.TRUNC R24, R24 ;  /* 0x0000001800187311 */ /* 0x00ae24000020d800 */
[----:B0-----:R0:W-:Y:S01]  /*6f20*/  STG.E.64 [R8.64], R24 ;  /* 0x0000001808007986 */ /* 0x0011e2000c101b24 */
[----:B------:R-:W-:Y:S05]  /*6f30*/  BRA `(.L_x_1678) ;  /* 0x0000002000007947 */ /* 0x000fea0003800000 */
.L_x_1704:
[----:B-1----:R-:W0:Y:S02]  /*6f40*/  F2I.FTZ.U32.TRUNC.NTZ R3, R24 ;  /* 0x0000001800037305 */ /* 0x002e24000021f000 */
[----:B0-----:R0:W-:Y:S02]  /*6f50*/  STG.E [R8.64], R3 ;  /* 0x0000000308007986 */ /* 0x0011e4000c101924 */
.L_x_1678:
[----:B------:R-:W-:Y:S02]  /*6f60*/  IADD3 R19, R19, 0x80, RZ ;  /* 0x0000008013137810 */ /* 0x000fe40007ffe0ff */
.L_x_1639:
[----:B------:R-:W-:Y:S05]  /*6f70*/  BSYNC B6 ;  /* 0x0000000000067941 */ /* 0x000fea0003800000 */
.L_x_1638:
        /* <DEDUP_REMOVED lines=17> */
[----:B--2--5:R-:W0:Y:S02]  /*7090*/  F2I.FTZ.TRUNC.NTZ R5, R18 ;  /* 0x0000001200057305 */ /* 0x024e24000021f100 */
[----:B0-----:R-:W-:Y:S01]  /*70a0*/  STG.E.U8 [R2.64], R5 ;  /* 0x0000000502007986 */ /* 0x001fe2000c101124 */
[----:B------:R-:W-:Y:S05]  /*70b0*/  EXIT ;  /* 0x000000000000794d */ /* 0x000fea0003800000 */
.L_x_1709:
[----:B--2--5:R-:W0:Y:S02]  /*70c0*/  F2I.S64.TRUNC R18, R18 ;  /* 0x0000001200127311 */ /* 0x024e24000020d900 */
[----:B0-----:R-:W-:-:S05]  /*70d0*/  IMAD.MOV.U32 R5, RZ, RZ, R18 ;  /* 0x000000ffff057224 */ /* 0x001fca00078e0012 */
[----:B------:R-:W-:Y:S01]  /*70e0*/  STG.E.U8 [R2.64], R5 ;  /* 0x0000000502007986 */ /* 0x000fe2000c101124 */
[----:B------:R-:W-:Y:S05]  /*70f0*/  EXIT ;  /* 0x000000000000794d */ /* 0x000fea0003800000 */
.L_x_1708:
[----:B------:R-:W-:-:S13]  /*7100*/  ISETP.NE.AND P0, PT, R0, 0x2, PT ;  /* 0x000000020000780c */ /* 0x000fda0003f05270 */
[----:B------:R-:W-:Y:S05]  /*7110*/  @!P0 BRA `(.L_x_1711) ;  /* 0x000000a000008947 */ /* 0x000fea0003800000 */
[----:B------:R-:W-:-:S13]  /*7120*/  ISETP.NE.AND P0, PT, R0, 0x3, PT ;  /* 0x000000030000780c */ /* 0x000fda0003f05270 */
[----:B------:R-:W-:Y:S05]  /*7130*/  @!P0 BRA `(.L_x_1712) ;  /* 0x0000005000008947 */ /* 0x000fea0003800000 */
[----:B------:R-:W-:-:S13]  /*7140*/  ISETP.NE.AND P0, PT, R0, 0x4, PT ;  /* 0x000000040000780c */ /* 0x000fda0003f05270 */
[----:B------:R-:W-:Y:S05]  /*7150*/  @P0 BRA `(.L_x_1710) ;  /* 0x00000b4000000947 */ /* 0x000fea0003800000 */
[----:B--2--5:R-:W0:Y:S02]  /*7160*/  F2I.S64.TRUNC R18, R18 ;  /* 0x0000001200127311 */ /* 0x024e24000020d900 */
[----:B0-----:R-:W-:Y:S01]  /*7170*/  STG.E.64 [R2.64], R18 ;  /* 0x0000001202007986 */ /* 0x001fe2000c101b24 */
[----:B------:R-:W-:Y:S05]  /*7180*/  EXIT ;  /* 0x000000000000794d */ /* 0x000fea0003800000 */
.L_x_1712:
[----:B--2--5:R-:W0:Y:S02]  /*7190*/  F2I.FTZ.TRUNC.NTZ R5, R18 ;  /* 0x0000001200057305 */ /* 0x024e24000021f100 */
[----:B0-----:R-:W-:Y:S01]  /*71a0*/  STG.E [R2.64], R5 ;  /* 0x0000000502007986 */ /* 0x001fe2000c101924 */
[----:B------:R-:W-:Y:S05]  /*71b0*/  EXIT ;  /* 0x000000000000794d */ /* 0x000fea0003800000 */
.L_x_1711:
[----:B--2--5:R-:W0:Y:S02]  /*71c0*/  F2I.FTZ.TRUNC.NTZ R5, R18 ;  /* 0x0000001200057305 */ /* 0x024e24000021f100 */
[----:B0-----:R-:W-:Y:S01]  /*71d0*/  STG.E.U16 [R2.64], R5 ;  /* 0x0000000502007986 */ /* 0x001fe2000c101524 */
[----:B------:R-:W-:Y:S05]  /*71e0*/  EXIT ;  /* 0x000000000000794d */ /* 0x000fea0003800000 */
.L_x_1707:
[----:B------:R-:W-:-:S13]  /*71f0*/  ISETP.GT.AND P0, PT, R0, 0x6, PT ;  /* 0x000000060000780c */ /* 0x000fda0003f04270 */
[----:B------:R-:W-:Y:S05]  /*7200*/  @P0 BRA `(.L_x_1713) ;  /* 0x0000009000000947 */ /* 0x000fea0003800000 */
[----:B------:R-:W-:-:S13]  /*7210*/  ISETP.NE.AND P0, PT, R0, 0x5, PT ;  /* 0x000000050000780c */ /* 0x000fda0003f05270 */
[----:B------:R-:W-:Y:S05]  /*7220*/  @!P0 BRA `(.L_x_1714) ;  /* 0x0000004000008947 */ /* 0x000fea0003800000 */
[----:B------:R-:W-:-:S13]  /*7230*/  ISETP.NE.AND P0, PT, R0, 0x6, PT ;  /* 0x000000060000780c */ /* 0x000fda0003f05270 */
[----:B------:R-:W-:Y:S05]  /*7240*/  @P0 BRA `(.L_x_1710) ;  /* 0x00000a5000000947 */ /* 0x000fea0003800000 */
[----:B--2--5:R-:W-:Y:S01]  /*7250*/  STG.E [R2.64], R18 ;  /* 0x0000001202007986 */ /* 0x024fe2000c101924 */
[----:B------:R-:W-:Y:S05]  /*7260*/  EXIT ;  /* 0x000000000000794d */ /* 0x000fea0003800000 */
.L_x_1714:
[----:B--2--5:R-:W-:-:S05]  /*7270*/  F2FP.PACK_AB R18, RZ, R18 ;  /* 0x00000012ff12723e */ /* 0x024fca00000000ff */
[----:B------:R-:W-:Y:S01]  /*7280*/  STG.E.U16 [R2.64], R18 ;  /* 0x0000001202007986 */ /* 0x000fe2000c101524 */
[----:B------:R-:W-:Y:S05]  /*7290*/  EXIT ;  /* 0x000000000000794d */ /* 0x000fea0003800000 */
.L_x_1713:
[----:B------:R-:W-:-:S13]  /*72a0*/  ISETP.NE.AND P0, PT, R0, 0x7, PT ;  /* 0x000000070000780c */ /* 0x000fda0003f05270 */
[----:B------:R-:W-:Y:S05]  /*72b0*/  @!P0 BRA `(.L_x_1715) ;  /* 0x000000b000008947 */ /* 0x000fea0003800000 */
[----:B------:R-:W-:-:S13]  /*72c0*/  ISETP.NE.AND P0, PT, R0, 0x8, PT ;  /* 0x000000080000780c */ /* 0x000fda0003f05270 */
[----:B------:R-:W-:Y:S05]  /*72d0*/  @!P0 BRA `(.L_x_1716) ;  /* 0x0000005000008947 */ /* 0x000fea0003800000 */
[----:B------:R-:W-:-:S13]  /*72e0*/  ISETP.NE.AND P0, PT, R0, 0x9, PT ;  /* 0x000000090000780c */ /* 0x000fda0003f05270 */
[----:B------:R-:W-:Y:S05]  /*72f0*/  @P0 BRA `(.L_x_1710) ;  /* 0x000009a000000947 */ /* 0x000fea0003800000 */
[----:B------:R-:W-:-:S05]  /*7300*/  IMAD.MOV.U32 R19, RZ, RZ, RZ ;  /* 0x000000ffff137224 */ /* 0x000fca00078e00ff */
[----:B--2--5:R-:W-:Y:S01]  /*7310*/  STG.E.64 [R2.64], R18 ;  /* 0x0000001202007986 */ /* 0x024fe2000c101b24 */
[----:B------:R-:W-:Y:S05]  /*7320*/  EXIT ;  /* 0x000000000000794d */ /* 0x000fea0003800000 */
.L_x_1716:
[----:B--2--5:R-:W-:-:S04]  /*7330*/  F2FP.PACK_AB R5, RZ, R18 ;  /* 0x00000012ff05723e */ /* 0x024fc800000000ff */
[----:B------:R-:W-:-:S05]  /*7340*/  PRMT R5, R5, 0x5410, RZ ;  /* 0x0000541005057816 */ /* 0x000fca00000000ff */
[----:B------:R-:W-:Y:S01]  /*7350*/  STG.E [R2.64], R5 ;  /* 0x0000000502007986 */ /* 0x000fe2000c101924 */
[----:B------:R-:W-:Y:S05]  /*7360*/  EXIT ;  /* 0x000000000000794d */ /* 0x000fea0003800000 */
.L_x_1715:
[----:B--2--5:R-:W-:-:S06]  /*7370*/  FMUL.FTZ R4, R18, 1 ;  /* 0x3f80000012047820 */ /* 0x024fcc0000410000 */
[----:B------:R-:W0:Y:S02]  /*7380*/  F2F.F64.F32 R4, R4 ;  /* 0x0000000400047310 */ /* 0x000e240000201800 */
[----:B0-----:R-:W-:Y:S01]  /*7390*/  STG.E.64 [R2.64], R4 ;  /* 0x0000000402007986 */ /* 0x001fe2000c101b24 */
[----:B------:R-:W-:Y:S05]  /*73a0*/  EXIT ;  /* 0x000000000000794d */ /* 0x000fea0003800000 */
.L_x_1706:
        /* <DEDUP_REMOVED lines=8> */
[----:B--2--5:R-:W-:-:S04]  /*7430*/  FSETP.NEU.FTZ.AND P0, PT, R18, RZ, PT ;  /* 0x000000ff1200720b */ /* 0x024fc80003f1d000 */
[----:B------:R-:W-:-:S05]  /*7440*/  SEL R5, RZ, 0x1, !P0 ;  /* 0x00000001ff057807 */ /* 0x000fca0004000000 */
[----:B------:R-:W-:Y:S01]  /*7450*/  STG.E.U8 [R2.64], R5 ;  /* 0x0000000502007986 */ /* 0x000fe2000c101124 */
[----:B------:R-:W-:Y:S05]  /*7460*/  EXIT ;  /* 0x000000000000794d */ /* 0x000fea0003800000 */
.L_x_1719:
[----:B--2--5:R-:W-:Y:S01]  /*7470*/  FMUL.FTZ R4, R18, 1 ;  /* 0x3f80000012047820 */ /* 0x024fe20000410000 */
[----:B------:R-:W-:-:S05]  /*7480*/  CS2R R6, SRZ ;  /* 0x0000000000067805 */ /* 0x000fca000001ff00 */
[----:B------:R-:W0:Y:S02]  /*7490*/  F2F.F64.F32 R4, R4 ;  /* 0x0000000400047310 */ /* 0x000e240000201800 */
[----:B0-----:R-:W-:Y:S01]  /*74a0*/  STG.E.128 [R2.64], R4 ;  /* 0x0000000402007986 */ /* 0x001fe2000c101d24 */
[----:B------:R-:W-:Y:S05]  /*74b0*/  EXIT ;  /* 0x000000000000794d */ /* 0x000fea0003800000 */
.L_x_1718:
[----:B------:R-:W-:-:S13]  /*74c0*/  ISETP.NE.AND P0, PT, R0, 0xf, PT ;  /* 0x0000000f0000780c */ /* 0x000fda0003f05270 */
[----:B------:R-:W-:Y:S05]  /*74d0*/  @!P0 BRA `(.L_x_1720) ;  /* 0x000002b000008947 */ /* 0x000fea0003800000 */
[----:B------:R-:W-:-:S13]  /*74e0*/  ISETP.NE.AND P0, PT, R0, 0x17, PT ;  /* 0x000000170000780c */ /* 0x000fda0003f05270 */
[----:B------:R-:W-:Y:S05]  /*74f0*/  @!P0 BRA `(.L_x_1721) ;  /* 0x0000014000008947 */ /* 0x000fea0003800000 */
[----:B------:R-:W-:-:S13]  /*7500*/  ISETP.NE.AND P0, PT, R0, 0x18, PT ;  /* 0x000000180000780c */ /* 0x000fda0003f05270 */
[----:B------:R-:W-:Y:S05]  /*7510*/  @P0 BRA `(.L_x_1710) ;  /* 0x0000078000000947 */ /* 0x000fea0003800000 */
[C---:B--2--5:R-:W-:Y:S01]  /*7520*/  LOP3.LUT R4, R18.reuse, 0x7fffffff, RZ, 0xc0, !PT ;  /* 0x7fffffff12047812 */ /* 0x064fe200078ec0ff */
[----:B------:R-:W-:Y:S01]  /*7530*/  BSSY B0, `(.L_x_1722) ;  /* 0x000000d000007945 */ /* 0x000fe20003800000 */
        /* <DEDUP_REMOVED lines=12> */
.L_x_1723:
[----:B------:R-:W-:Y:S05]  /*7600*/  BSYNC B0 ;  /* 0x0000000000007941 */ /* 0x000fea0003800000 */
.L_x_1722:
[----:B------:R-:W-:-:S05]  /*7610*/  LOP3.LUT R7, R0, R7, RZ, 0xfc, !PT ;  /* 0x0000000700077212 */ /* 0x000fca00078efcff */
[----:B------:R-:W-:Y:S01]  /*7620*/  STG.E.U8 [R2.64], R7 ;  /* 0x0000000702007986 */ /* 0x000fe2000c101124 */
[----:B------:R-:W-:Y:S05]  /*7630*/  EXIT ;  /* 0x000000000000794d */ /* 0x000fea0003800000 */
.L_x_1721:
[----:B--2--5:R-:W-:Y:S01]  /*7640*/  LOP3.LUT R4, R18, 0x7fffffff, RZ, 0xc0, !PT ;  /* 0x7fffffff12047812 */ /* 0x024fe200078ec0ff */
[----:B------:R-:W-:Y:S03]  /*7650*/  BSSY B0, `(.L_x_1724) ;  /* 0x000000e000007945 */ /* 0x000fe60003800000 */
        /* <DEDUP_REMOVED lines=10> */
.L_x_1725:
[----:B------:R-:W-:Y:S01]  /*7700*/  IMAD.MOV.U32 R0, RZ, RZ, 0x7f ;  /* 0x0000007fff007424 */ /* 0x000fe200078e00ff */
[----:B------:R-:W-:-:S04]  /*7710*/  ISETP.GT.U32.AND P0, PT, R4, 0x7f800000, PT ;  /* 0x7f8000000400780c */ /* 0x000fc80003f04070 */
[----:B------:R-:W-:-:S04]  /*7720*/  SEL R0, R0, 0x7c, P0 ;  /* 0x0000007c00007807 */ /* 0x000fc80000000000 */
.L_x_1726:
[----:B------:R-:W-:Y:S05]  /*7730*/  BSYNC B0 ;  /* 0x0000000000007941 */ /* 0x000fea0003800000 */
.L_x_1724:
[----:B------:R-:W-:-:S04]  /*7740*/  LOP3.LUT R18, R18, 0x80000000, RZ, 0xc0, !PT ;  /* 0x8000000012127812 */ /* 0x000fc800078ec0ff */
[----:B------:R-:W-:-:S04]  /*7750*/  SHF.R.U32.HI R5, RZ, 0x18, R18 ;  /* 0x00000018ff057819 */ /* 0x000fc80000011612 */
[----:B------:R-:W-:-:S05]  /*7760*/  LOP3.LUT R5, R0, R5, RZ, 0xfc, !PT ;  /* 0x0000000500057212 */ /* 0x000fca00078efcff */
[----:B------:R-:W-:Y:S01]  /*7770*/  STG.E.U8 [R2.64], R5 ;  /* 0x0000000502007986 */ /* 0x000fe2000c101124 */
[----:B------:R-:W-:Y:S05]  /*7780*/  EXIT ;  /* 0x000000000000794d */ /* 0x000fea0003800000 */
.L_x_1720:
[----:B--2--5:R-:W-:-:S05]  /*7790*/  F2FP.BF16.PACK_AB R18, RZ, R18 ;  /* 0x00000012ff12723e */ /* 0x024fca00000010ff */
[----:B------:R-:W-:Y:S01]  /*77a0*/  STG.E.U16 [R2.64], R18 ;  /* 0x0000001202007986 */ /* 0x000fe2000c101524 */
[----:B------:R-:W-:Y:S05]  /*77b0*/  EXIT ;  /* 0x000000000000794d */ /* 0x000fea0003800000 */
.L_x_1717:
        /* <DEDUP_REMOVED lines=8> */
[----:B--2--5:R-:W0:Y:S02]  /*7840*/  F2I.FTZ.U32.TRUNC.NTZ R5, R18 ;  /* 0x0000001200057305 */ /* 0x024e24000021f000 */
[----:B0-----:R-:W-:Y:S01]  /*7850*/  STG.E.U16 [R2.64], R5 ;  /* 0x0000000502007986 */ /* 0x001fe2000c101524 */
[----:B------:R-:W-:Y:S05]  /*7860*/  EXIT ;  /* 0x000000000000794d */ /* 0x000fea0003800000 */
.L_x_1729:
[----:B--2--5:R-:W-:Y:S01]  /*7870*/  LOP3.LUT R5, R18, 0x7fffffff, RZ, 0xc0, !PT ;  /* 0x7fffffff12057812 */ /* 0x024fe200078ec0ff */
        /* <DEDUP_REMOVED lines=15> */
.L_x_1732:
[----:B------:R-:W-:-:S04]  /*7970*/  LOP3.LUT R18, R18, 0x80000000, RZ, 0xc0, !PT ;  /* 0x8000000012127812 */ /* 0x000fc800078ec0ff */
[----:B------:R-:W-:-:S04]  /*7980*/  SHF.R.U32.HI R5, RZ, 0x18, R18 ;  /* 0x00000018ff057819 */ /* 0x000fc80000011612 */
[----:B------:R-:W-:-:S04]  /*7990*/  LOP3.LUT R4, R4, R5, RZ, 0xfc, !PT ;  /* 0x0000000504047212 */ /* 0x000fc800078efcff */
[----:B------:R-:W-:Y:S02]  /*79a0*/  PRMT R0, R4, 0x7610, R0 ;  /* 0x0000761004007816 */ /* 0x000fe40000000000 */
.L_x_1731:
[----:B------:R-:W-:Y:S05]  /*79b0*/  BSYNC B0 ;  /* 0x0000000000007941 */ /* 0x000fea0003800000 */
.L_x_1730:
[----:B------:R-:W-:Y:S01]  /*79c0*/  STG.E.U8 [R2.64], R0 ;  /* 0x0000000002007986 */ /* 0x000fe2000c101124 */
[----:B------:R-:W-:Y:S05]  /*79d0*/  EXIT ;  /* 0x000000000000794d */ /* 0x000fea0003800000 */
.L_x_1728:
        /* <DEDUP_REMOVED lines=16> */
.L_x_1735:
[----:B------:R-:W-:-:S04]  /*7ae0*/  LOP3.LUT R18, R18, 0x80000000, RZ, 0xc0, !PT ;  /* 0x8000000012127812 */ /* 0x000fc800078ec0ff */
[----:B------:R-:W-:-:S04]  /*7af0*/  SHF.R.U32.HI R5, RZ, 0x18, R18 ;  /* 0x00000018ff057819 */ /* 0x000fc80000011612 */
[----:B------:R-:W-:-:S04]  /*7b00*/  LOP3.LUT R4, R4, R5, RZ, 0xfc, !PT ;  /* 0x0000000504047212 */ /* 0x000fc800078efcff */
[----:B------:R-:W-:Y:S02]  /*7b10*/  PRMT R0, R4, 0x7610, R0 ;  /* 0x0000761004007816 */ /* 0x000fe40000000000 */
.L_x_1734:
[----:B------:R-:W-:Y:S05]  /*7b20*/  BSYNC B0 ;  /* 0x0000000000007941 */ /* 0x000fea0003800000 */
.L_x_1733:
[----:B------:R-:W-:Y:S01]  /*7b30*/  STG.E.U8 [R2.64], R0 ;  /* 0x0000000002007986 */ /* 0x000fe2000c101124 */
[----:B------:R-:W-:Y:S05]  /*7b40*/  EXIT ;  /* 0x000000000000794d */ /* 0x000fea0003800000 */
.L_x_1727:
[----:B------:R-:W-:-:S13]  /*7b50*/  ISETP.NE.AND P0, PT, R0, 0x1c, PT ;  /* 0x0000001c0000780c */ /* 0x000fda0003f05270 */
[----:B------:R-:W-:Y:S05]  /*7b60*/  @!P0 BRA `(.L_x_1736) ;  /* 0x000002a000008947 */ /* 0x000fea0003800000 */
[----:B------:R-:W-:-:S13]  /*7b70*/  ISETP.NE.AND P0, PT, R0, 0x1d, PT ;  /* 0x0000001d0000780c */ /* 0x000fda0003f05270 */
[----:B------:R-:W-:Y:S05]  /*7b80*/  @!P0 BRA `(.L_x_1737) ;  /* 0x0000025000008947 */ /* 0x000fea0003800000 */
[----:B------:R-:W-:-:S13]  /*7b90*/  ISETP.NE.AND P0, PT, R0, 0x2c, PT ;  /* 0x0000002c0000780c */ /* 0x000fda0003f05270 */
[----:B------:R-:W-:Y:S05]  /*7ba0*/  @P0 BRA `(.L_x_1710) ;  /* 0x000000f000000947 */ /* 0x000fea0003800000 */
[----:B--2--5:R-:W-:Y:S02]  /*7bb0*/  SHF.R.U32.HI R4, RZ, 0x17, R18 ;  /* 0x00000017ff047819 */ /* 0x024fe40000011612 */
        /* <DEDUP_REMOVED lines=14> */
.L_x_1710:
        /* <DEDUP_REMOVED lines=19> */
[----:B------:R-:W-:Y:S05]  /*7dd0*/  EXIT ;  /* 0x000000000000794d */ /* 0x000fea0003800000 */
.L_x_1737:
[----:B--2--5:R-:W0:Y:S02]  /*7de0*/  F2I.U64.TRUNC R18, R18 ;  /* 0x0000001200127311 */ /* 0x024e24000020d800 */
[----:B0-----:R-:W-:Y:S01]  /*7df0*/  STG.E.64 [R2.64], R18 ;  /* 0x0000001202007986 */ /* 0x001fe2000c101b24 */
[----:B------:R-:W-:Y:S05]  /*7e00*/  EXIT ;  /* 0x000000000000794d */ /* 0x000fea0003800000 */
.L_x_1736:
[----:B--2--5:R-:W0:Y:S02]  /*7e10*/  F2I.FTZ.U32.TRUNC.NTZ R5, R18 ;  /* 0x0000001200057305 */ /* 0x024e24000021f000 */
[----:B0-----:R-:W-:Y:S01]  /*7e20*/  STG.E [R2.64], R5 ;  /* 0x0000000502007986 */ /* 0x001fe2000c101924 */
[----:B------:R-:W-:Y:S05]  /*7e30*/  EXIT ;  /* 0x000000000000794d */ /* 0x000fea0003800000 */
.L_x_1738:
        /* <DEDUP_REMOVED lines=12> */
.L_x_2700:


//--------------------- .text._ZN2at6native18elementwise_kernelILi128ELi2EZNS0_22gpu_kernel_impl_nocastIZZZNS0_16sinh_kernel_cudaERNS_18TensorIteratorBaseEENKUlvE0_clEvENKUlvE0_clEvEUlfE_EEvS4_RKT_EUliE_EEviT1_ --------------------------
	.section	.text._ZN2at6native18elementwise_kernelILi128ELi2EZNS0_22gpu_kernel_impl_nocastIZZZNS0_16sinh_kernel_cudaERNS_18TensorIteratorBaseEENKUlvE0_clEvENKUlvE0_clEvEUlfE_EEvS4_RKT_EUliE_EEviT1_,"ax",@progbits
	.sectioninfo	@"SHI_REGISTERS=13"
	.align	128
        .global         _ZN2at6native18elementwise_kernelILi128ELi2EZNS0_22gpu_kernel_impl_nocastIZZZNS0_16sinh_kernel_cudaERNS_18TensorIteratorBaseEENKUlvE0_clEvENKUlvE0_clEvEUlfE_EEvS4_RKT_EUliE_EEviT1_
        .type           _ZN2at6native18elementwise_kernelILi128ELi2EZNS0_22gpu_kernel_impl_nocastIZZZNS0_16sinh_kernel_cudaERNS_18TensorIteratorBaseEENKUlvE0_clEvENKUlvE0_clEvEUlfE_EEvS4_RKT_EUliE_EEviT1_,@function
        .size           _ZN2at6native18elementwise_kernelILi128ELi2EZNS0_22gpu_kernel_impl_nocastIZZZNS0_16sinh_kernel_cudaERNS_18TensorIteratorBaseEENKUlvE0_clEvENKUlvE0_clEvEUlfE_EEvS4_RKT_EUliE_EEviT1_,(.L_x_2701 - _ZN2at6native18elementwise_kernelILi128ELi2EZNS0_22gpu_kernel_impl_nocastIZZZNS0_16sinh_kernel_cudaERNS_18TensorIteratorBaseEENKUlvE0_clEvENKUlvE0_clEvEUlfE_EEvS4_RKT_EUliE_EEviT1_)
        .other          _ZN2at6native18elementwise_kernelILi128ELi2EZNS0_22gpu_kernel_impl_nocastIZZZNS0_16sinh_kernel_cudaERNS_18TensorIteratorBaseEENKUlvE0_clEvENKUlvE0_clEvEUlfE_EEvS4_RKT_EUliE_EEviT1_,@"STO_CUDA_ENTRY STV_DEFAULT"
_ZN2at6native18elementwise_kernelILi128ELi2EZNS0_22gpu_kernel_impl_nocastIZZZNS0_16sinh_kernel_cudaERNS_18TensorIteratorBaseEENKUlvE0_clEvENKUlvE0_clEvEUlfE_EEvS4_RKT_EUliE_EEviT1_:
.text._ZN2at6native18elementwise_kernelILi128ELi2EZNS0_22gpu_kernel_impl_nocastIZZZNS0_16sinh_kernel_cudaERNS_18TensorIteratorBaseEENKUlvE0_clEvENKUlvE0_clEvEUlfE_EEvS4_RKT_EUliE_EEviT1_:
[----:B------:R-:W-:Y:S02]  /*0000*/  MOV R1, c[0x0][0x28] ;  /* 0x00000a0000017a02 */ /* 0x000fe40000000f00 */
[----:B------:R-:W0:Y:S01]  /*0010*/  S2R R0, SR_CTAID.X ;  /* 0x0000000000007919 */ /* 0x000e220000002500 */
[----:B------:R-:W-:Y:S01]  /*0020*/  ULDC.64 UR4, c[0x0][0x118] ;  /* 0x0000460000047ab9 */ /* 0x000fe20000000a00 */
[----:B------:R-:W-:Y:S02]  /*0030*/  BSSY B0, `(.L_x_1739) ;  /* 0x0000109000007945 */ /* 0x000fe40003800000 */
[----:B------:R-:W0:Y:S02]  /*0040*/  S2R R3, SR_TID.X ;  /* 0x0000000000037919 */ /* 0x000e240000002100 */
[----:B0-----:R-:W-:-:S04]  /*0050*/  LEA R0, R0, R3, 0x8 ;  /* 0x0000000300007211 */ /* 0x001fc800078e40ff */
[----:B------:R-:W-:Y:S02]  /*0060*/  ISETP.GE.AND P0, PT, R0, c[0x0][0x160], PT ;  /* 0x0000580000007a0c */ /* 0x000fe40003f06270 */
[----:B------:R-:W-:-:S11]  /*0070*/  MOV R7, R0 ;  /* 0x0000000000077202 */ /* 0x000fd60000000f00 */
        /* <DEDUP_REMOVED lines=228> */
.L_x_1741:
[----:B------:R-:W-:-:S04]  /*0ec0*/  IADD3 R4, P0, R3, c[0x0][0x368], RZ ;  /* 0x0000da0003047a10 */ /* 0x000fc80007f1e0ff */
[----:B------:R-:W-:-:S05]  /*0ed0*/  IADD3.X R5, RZ, c[0x0][0x36c], RZ, P0, !PT ;  /* 0x0000db00ff057a10 */ /* 0x000fca00007fe4ff */
[----:B------:R-:W2:Y:S01]  /*0ee0*/  LDG.E R4, [R4.64] ;  /* 0x0000000404047981 */ /* 0x000ea2000c1e1900 */
[----:B------:R-:W-:Y:S02]  /*0ef0*/  MOV R6, 0x42fc0000 ;  /* 0x42fc000000067802 */ /* 0x000fe40000000f00 */
[----:B------:R-:W-:Y:S02]  /*0f00*/  MOV R10, 0x363d0ada ;  /* 0x363d0ada000a7802 */ /* 0x000fe40000000f00 */
[----:B------:R-:W-:Y:S01]  /*0f10*/  IADD3 R2, P1, R2, c[0x0][0x360], RZ ;  /* 0x0000d80002027a10 */ /* 0x000fe20007f3e0ff */
[C---:B--2---:R-:W-:Y:S02]  /*0f20*/  FMUL.FTZ R3, |R4|.reuse, 1.4426950216293334961 ;  /* 0x3fb8aa3b04037820 */ /* 0x044fe40000410200 */
        /* <DEDUP_REMOVED lines=19> */
[----:B------:R-:W-:Y:S01]  /*1060*/  FFMA.FTZ R3, R7, 2, R8 ;  /* 0x4000000007037823 */ /* 0x000fe20000010008 */
[----:B------:R-:W-:-:S04]  /*1070*/  IADD3 R7, R0, 0x80, RZ ;  /* 0x0000008000077810 */ /* 0x000fc80007ffe0ff */
[--C-:B------:R-:W-:Y:S01]  /*1080*/  LOP3.LUT R9, R3, 0x80000000, R4.reuse, 0xb8, !PT ;  /* 0x8000000003097812 */ /* 0x100fe200078eb804 */
[----:B------:R-:W-:Y:S01]  /*1090*/  @!P0 FFMA.FTZ R9, R4, R5, R4 ;  /* 0x0000000504098223 */ /* 0x000fe20000010004 */
[----:B------:R-:W-:-:S05]  /*10a0*/  IADD3.X R3, RZ, c[0x0][0x364], RZ, P1, !PT ;  /* 0x0000d900ff037a10 */ /* 0x000fca0000ffe4ff */
[----:B------:R0:W-:Y:S02]  /*10b0*/  STG.E [R2.64], R9 ;  /* 0x0000000902007986 */ /* 0x0001e4000c101904 */
.L_x_1740:
[----:B------:R-:W-:Y:S05]  /*10c0*/  BSYNC B0 ;  /* 0x0000000000007941 */ /* 0x000fea0003800000 */
.L_x_1739:
[----:B------:R-:W-:-:S13]  /*10d0*/  ISETP.GE.AND P0, PT, R7, c[0x0][0x160], PT ;  /* 0x0000580007007a0c */ /* 0x000fda0003f06270 */
[----:B------:R-:W-:Y:S05]  /*10e0*/  @P0 EXIT ;  /* 0x000000000000094d */ /* 0x000fea0003800000 */
[----:B------:R-:W-:Y:S01]  /*10f0*/  ISETP.NE.AND P0, PT, RZ, c[0x0][0x168], PT ;  /* 0x00005a00ff007a0c */ /* 0x000fe20003f05270 */
[----:B0-----:R-:W-:Y:S01]  /*1100*/  HFMA2.MMA R2, -RZ, RZ, 0, 0 ;  /* 0x00000000ff027435 */ /* 0x001fe200000001ff */
[----:B------:R-:W-:-:S11]  /*1110*/  MOV R0, RZ ;  /* 0x000000ff00007202 */ /* 0x000fd60000000f00 */
[----:B------:R-:W-:Y:S05]  /*1120*/  @!P0 BRA `(.L_x_1742) ;  /* 0x00000e0000008947 */ /* 0x000fea0003800000 */
[----:B------:R-:W-:Y:S02]  /*1130*/  MOV R2, RZ ;  /* 0x000000ff00027202 */ /* 0x000fe40000000f00 */
[----:B------:R-:W-:-:S05]  /*1140*/  MOV R3, R7 ;  /* 0x0000000700037202 */ /* 0x000fca0000000f00 */
[----:B------:R-:W-:Y:S01]  /*1150*/  IMAD.HI.U32 R4, R7, c[0x0][0x170], R2 ;  /* 0x00005c0007047a27 */ /* 0x000fe200078e0002 */
[----:B------:R-:W-:-:S04]  /*1160*/  MOV R3, c[0x0][0x168] ;  /* 0x00005a0000037a02 */ /* 0x000fc80000000f00 */
[----:B------:R-:W-:Y:S02]  /*1170*/  ISETP.NE.AND P0, PT, R3, 0x1, PT ;  /* 0x000000010300780c */ /* 0x000fe40003f05270 */
        /* <DEDUP_REMOVED lines=219> */
.L_x_1742:
[----:B------:R-:W-:-:S04]  /*1f30*/  IADD3 R2, P0, R2, c[0x0][0x368], RZ ;  /* 0x0000da0002027a10 */ /* 0x000fc80007f1e0ff */
[----:B------:R-:W-:-:S05]  /*1f40*/  IADD3.X R3, RZ, c[0x0][0x36c], RZ, P0, !PT ;  /* 0x0000db00ff037a10 */ /* 0x000fca00007fe4ff */
[----:B------:R-:W2:Y:S01]  /*1f50*/  LDG.E R4, [R2.64] ;  /* 0x0000000402047981 */ /* 0x000ea2000c1e1900 */
[----:B------:R-:W-:Y:S02]  /*1f60*/  MOV R6, 0x42fc0000 ;  /* 0x42fc000000067802 */ /* 0x000fe40000000f00 */
[----:B------:R-:W-:Y:S01]  /*1f70*/  MOV R8, 0x363d0ada ;  /* 0x363d0ada00087802 */ /* 0x000fe20000000f00 */
[----:B--2---:R-:W-:-:S06]  /*1f80*/  FMUL.FTZ R5, |R4|, 1.4426950216293334961 ;  /* 0x3fb8aa3b04057820 */ /* 0x004fcc0000410200 */
        /* <DEDUP_REMOVED lines=19> */
[----:B------:R-:W-:Y:S01]  /*20c0*/  FFMA.FTZ R3, R7, 2, R2 ;  /* 0x4000000007037823 */ /* 0x000fe20000010002 */
[----:B------:R-:W-:-:S04]  /*20d0*/  IADD3 R2, P1, R0, c[0x0][0x360], RZ ;  /* 0x0000d80000027a10 */ /* 0x000fc80007f3e0ff */
[--C-:B------:R-:W-:Y:S01]  /*20e0*/  LOP3.LUT R9, R3, 0x80000000, R4.reuse, 0xb8, !PT ;  /* 0x8000000003097812 */ /* 0x100fe200078eb804 */
[----:B------:R-:W-:Y:S01]  /*20f0*/  @!P0 FFMA.FTZ R9, R4, R5, R4 ;  /* 0x0000000504098223 */ /* 0x000fe20000010004 */
[----:B------:R-:W-:-:S05]  /*2100*/  IADD3.X R3, RZ, c[0x0][0x364], RZ, P1, !PT ;  /* 0x0000d900ff037a10 */ /* 0x000fca0000ffe4ff */
[----:B------:R-:W-:Y:S01]  /*2110*/  STG.E [R2.64], R9 ;  /* 0x0000000902007986 */ /* 0x000fe2000c101904 */
[----:B------:R-:W-:Y:S05]  /*2120*/  EXIT ;  /* 0x000000000000794d */ /* 0x000fea0003800000 */
.L_x_1743:
        /* <DEDUP_REMOVED lines=13> */
.L_x_2701:


//--------------------- .text._ZN2at6native27unrolled_elementwise_kernelIZZZNS0_16sinh_kernel_cudaERNS_18TensorIteratorBaseEENKUlvE0_clEvENKUlvE0_clEvEUlfE_St5arrayIPcLm2EELi4E23TrivialOffsetCalculatorILi1EjESB_NS0_6memory15LoadWithoutCastENSC_16StoreWithoutCastEEEviT_T0_T2_T3_T4_T5_ --------------------------
	.section	.text._ZN2at6native27unrolled_elementwise_kernelIZZZNS0_16sinh_kernel_cudaERNS_18TensorIteratorBaseEENKUlvE0_clEvENKUlvE0_clEvEUlfE_St5arrayIPcLm2EELi4E23TrivialOffsetCalculatorILi1EjESB_NS0_6memory15LoadWithoutCastENSC_16StoreWithoutCastEEEviT_T0_T2_T3_T4_T5_,"ax",@progbits
	.sectioninfo	@"SHI_REGISTERS=24"
	.align	128
        .global         _ZN2at6native27unrolled_elementwise_kernelIZZZNS0_16sinh_kernel_cudaERNS_18TensorIteratorBaseEENKUlvE0_clEvENKUlvE0_clEvEUlfE_St5arrayIPcLm2EELi4E23TrivialOffsetCalculatorILi1EjESB_NS0_6memory15LoadWithoutCastENSC_16StoreWithoutCastEEEviT_T0_T2_T3_T4_T5_
        .type           _ZN2at6native27unrolled_elementwise_kernelIZZZNS0_16sinh_kernel_cudaERNS_18TensorIteratorBaseEENKUlvE0_clEvENKUlvE0_clEvEUlfE_St5arrayIPcLm2EELi4E23TrivialOffsetCalculatorILi1EjESB_NS0_6memory15LoadWithoutCastENSC_16StoreWithoutCastEEEviT_T0_T2_T3_T4_T5_,@function
        .size           _ZN2at6native27unrolled_elementwise_kernelIZZZNS0_16sinh_kernel_cudaERNS_18TensorIteratorBaseEENKUlvE0_clEvENKUlvE0_clEvEUlfE_St5arrayIPcLm2EELi4E23TrivialOffsetCalculatorILi1EjESB_NS0_6memory15LoadWithoutCastENSC_16StoreWithoutCastEEEviT_T0_T2_T3_T4_T5_,(.L_x_2702 - _ZN2at6native27unrolled_elementwise_kernelIZZZNS0_16sinh_kernel_cudaERNS_18TensorIteratorBaseEENKUlvE0_clEvENKUlvE0_clEvEUlfE_St5arrayIPcLm2EELi4E23TrivialOffsetCalculatorILi1EjESB_NS0_6memory15LoadWithoutCastENSC_16StoreWithoutCastEEEviT_T0_T2_T3_T4_T5_)
        .other          _ZN2at6native27unrolled_elementwise_kernelIZZZNS0_16sinh_kernel_cudaERNS_18TensorIteratorBaseEENKUlvE0_clEvENKUlvE0_clEvEUlfE_St5arrayIPcLm2EELi4E23TrivialOffsetCalculatorILi1EjESB_NS0_6memory15LoadWithoutCastENSC_16StoreWithoutCastEEEviT_T0_T2_T3_T4_T5_,@"STO_CUDA_ENTRY STV_DEFAULT"
_ZN2at6native27unrolled_elementwise_kernelIZZZNS0_16sinh_kernel_cudaERNS_18TensorIteratorBaseEENKUlvE0_clEvENKUlvE0_clEvEUlfE_St5arrayIPcLm2EELi4E23TrivialOffsetCalculatorILi1EjESB_NS0_6memory15LoadWithoutCastENSC_16StoreWithoutCastEEEviT_T0_T2_T3_T4_T5_:
.text._ZN2at6native27unrolled_elementwise_kernelIZZZNS0_16sinh_kernel_cudaERNS_18TensorIteratorBaseEENKUlvE0_clEvENKUlvE0_clEvEUlfE_St5arrayIPcLm2EELi4E23TrivialOffsetCalculatorILi1EjESB_NS0_6memory15LoadWithoutCastENSC_16StoreWithoutCastEEEviT_T0_T2_T3_T4_T5_:
[----:B------:R-:W-:Y:S02]  /*0000*/  MOV R1, c[0x0][0x28] ;  /* 0x00000a0000017a02 */ /* 0x000fe40000000f00 */
[----:B------:R-:W0:Y:S01]  /*0010*/  S2R R0, SR_CTAID.X ;  /* 0x0000000000007919 */ /* 0x000e220000002500 */
[----:B------:R-:W-:Y:S01]  /*0020*/  MOV R3, 0xfffffe00 ;  /* 0xfffffe0000037802 */ /* 0x000fe20000000f00 */
[----:B------:R-:W-:Y:S01]  /*0030*/  CS2R R6, SRZ ;  /* 0x0000000000067805 */ /* 0x000fe2000001ff00 */
[----:B------:R-:W-:Y:S01]  /*0040*/  ULDC.64 UR4, c[0x0][0x118] ;  /* 0x0000460000047ab9 */ /* 0x000fe20000000a00 */
[----:B------:R-:W1:Y:S01]  /*0050*/  S2R R5, SR_TID.X ;  /* 0x0000000000057919 */ /* 0x000e620000002100 */
[----:B------:R-:W-:Y:S01]  /*0060*/  CS2R R8, SRZ ;  /* 0x0000000000087805 */ /* 0x000fe2000001ff00 */
        /* <DEDUP_REMOVED lines=12> */
[----:B------:R-:W-:Y:S02]  /*0130*/  IADD3 R17, R3, 0x100, RZ ;  /* 0x0000010003117810 */ /* 0x000fe40007ffe0ff */
[----:B------:R0:W5:Y:S05]  /*0140*/  @!P1 LDG.E R6, [R10.64] ;  /* 0x000000040a069981 */ /* 0x00016a000c1e1900 */
[----:B------:R-:W-:Y:S02]  /*0150*/  @!P3 LEA R14, R0, R5, 0x9 ;  /* 0x00000005000eb211 */ /* 0x000fe400078e48ff */
[----:B------:R-:W-:Y:S02]  /*0160*/  @!P3 IADD3 R5, R5, 0x80, RZ ;  /* 0x000000800505b810 */ /* 0x000fe40007ffe0ff */
[----:B------:R-:W-:-:S02]  /*0170*/  @!P3 MOV R15, 0x4 ;  /* 0x00000004000fb802 */ /* 0x000fc40000000f00 */
[----:B------:R-:W-:Y:S02]  /*0180*/  ISETP.GE.AND P2, PT, R5, R2, PT ;  /* 0x000000020500720c */ /* 0x000fe40003f46270 */
[----:B------:R-:W-:Y:S01]  /*0190*/  IADD3 R19, R3, 0x180, RZ ;  /* 0x0000018003137810 */ /* 0x000fe20007ffe0ff */
[----:B------:R-:W-:Y:S01]  /*01a0*/  @!P3 IMAD.WIDE.U32 R14, R14, R15, c[0x0][0x170] ;  /* 0x00005c000e0eb625 */ /* 0x000fe200078e000f */
[----:B0-----:R-:W-:Y:S02]  /*01b0*/  @!P0 LEA R10, R0, R3, 0x9 ;  /* 0x00000003000a8211 */ /* 0x001fe400078e48ff */
[----:B------:R-:W-:-:S07]  /*01c0*/  @!P0 MOV R11, 0x4 ;  /* 0x00000004000b8802 */ /* 0x000fce0000000f00 */
[----:B------:R-:W-:Y:S01]  /*01d0*/  @!P2 LEA R12, R0, R5, 0x9 ;  /* 0x00000005000ca211 */ /* 0x000fe200078e48ff */
[----:B------:R-:W-:Y:S01]  /*01e0*/  BSSY B0, `(.L_x_1744) ;  /* 0x0000028000007945 */ /* 0x000fe20003800000 */
[----:B------:R-:W-:Y:S01]  /*01f0*/  @!P2 MOV R13, 0x4 ;  /* 0x00000004000da802 */ /* 0x000fe20000000f00 */
[----:B------:R0:W5:Y:S01]  /*0200*/  @!P3 LDG.E R7, [R14.64] ;  /* 0x000000040e07b981 */ /* 0x000162000c1e1900 */
[----:B------:R-:W-:-:S03]  /*0210*/  @!P0 MOV R5, 0x4 ;  /* 0x0000000400058802 */ /* 0x000fc60000000f00 */
[----:B------:R-:W-:Y:S01]  /*0220*/  @!P2 IMAD.WIDE.U32 R12, R12, R13, c[0x0][0x170] ;  /* 0x00005c000c0ca625 */ /* 0x000fe200078e000d */
[----:B------:R-:W-:-:S03]  /*0230*/  @!P0 MOV R3, R21 ;  /* 0x0000001500038202 */ /* 0x000fc60000000f00 */
[----:B------:R-:W-:Y:S01]  /*0240*/  @!P0 IMAD.WIDE.U32 R4, R4, R5, c[0x0][0x170] ;  /* 0x00005c0004048625 */ /* 0x000fe200078e0005 */
[----:B------:R0:W5:Y:S01]  /*0250*/  @!P2 LDG.E R8, [R12.64] ;  /* 0x000000040c08a981 */ /* 0x000162000c1e1900 */
[-C--:B------:R-:W-:Y:S02]  /*0260*/  ISETP.GE.AND P1, PT, R21, R2.reuse, PT ;  /* 0x000000021500720c */ /* 0x080fe40003f26270 */
[-C--:B------:R-:W-:Y:S01]  /*0270*/  ISETP.GE.AND P2, PT, R17, R2.reuse, PT ;  /* 0x000000021100720c */ /* 0x080fe20003f46270 */
[----:B------:R1:W5:Y:S01]  /*0280*/  @!P0 LDG.E R9, [R4.64] ;  /* 0x0000000404098981 */ /* 0x000362000c1e1900 */
[-C--:B------:R-:W-:Y:S02]  /*0290*/  ISETP.GE.AND P3, PT, R19, R2.reuse, PT ;  /* 0x000000021300720c */ /* 0x080fe40003f66270 */
[----:B------:R-:W-:Y:S01]  /*02a0*/  ISETP.GE.AND P4, PT, R3, R2, PT ;  /* 0x000000020300720c */ /* 0x000fe20003f86270 */
[----:B-1----:R-:W-:Y:S01]  /*02b0*/  @!P0 IMAD.WIDE.U32 R4, R10, R11, c[0x0][0x168] ;  /* 0x00005a000a048625 */ /* 0x002fe200078e000b */
[----:B------:R-:W-:Y:S06]  /*02c0*/  @P0 BRA `(.L_x_1745) ;  /* 0x0000019000000947 */ /* 0x000fec0003800000 */
[----:B0----5:R-:W-:Y:S01]  /*02d0*/  FMUL.FTZ R10, |R9|, 1.4426950216293334961 ;  /* 0x3fb8aa3b090a7820 */ /* 0x021fe20000410200 */
[----:B------:R-:W-:Y:S01]  /*02e0*/  HFMA2.MMA R15, -RZ, RZ, 0.389892578125, 0.0002090930938720703125 ;  /* 0x363d0adaff0f7435 */ /* 0x000fe200000001ff */
[----:B------:R-:W-:-:S02]  /*02f0*/  IMAD.MOV.U32 R11, RZ, RZ, 0x42fc0000 ;  /* 0x42fc0000ff0b7424 */ /* 0x000fc400078e00ff */
[----:B------:R-:W-:Y:S02]  /*0300*/  FMUL.FTZ R14, R9, R9 ;  /* 0x00000009090e7220 */ /* 0x000fe40000410000 */
[----:B------:R-:W0:Y:S05]  /*0310*/  FRND.TRUNC R10, R10 ;  /* 0x0000000a000a7307 */ /* 0x000e2a000020d000 */
        /* <DEDUP_REMOVED lines=19> */
[----:B------:R-:W-:Y:S02]  /*0450*/  @!P5 FFMA.FTZ R11, R14, R9, R9 ;  /* 0x000000090e0bd223 */ /* 0x000fe40000010009 */
.L_x_1745:
[----:B0-----:R-:W-:Y:S05]  /*0460*/  BSYNC B0 ;  /* 0x0000000000007941 */ /* 0x001fea0003800000 */
.L_x_1744:
[----:B------:R-:W-:Y:S01]  /*0470*/  BSSY B0, `(.L_x_1746) ;  /* 0x000001b000007945 */ /* 0x000fe20003800000 */
[----:B------:R-:W-:Y:S05]  /*0480*/  @P1 BRA `(.L_x_1747) ;  /* 0x0000019000001947 */ /* 0x000fea0003800000 */
[C---:B-----5:R-:W-:Y:S01]  /*0490*/  FMUL.FTZ R9, |R6|.reuse, 1.4426950216293334961 ;  /* 0x3fb8aa3b06097820 */ /* 0x060fe20000410200 */
[----:B------:R-:W-:Y:S01]  /*04a0*/  MOV R10, 0x42fc0000 ;  /* 0x42fc0000000a7802 */ /* 0x000fe20000000f00 */
[----:B------:R-:W-:-:S04]  /*04b0*/  FMUL.FTZ R14, R6, R6 ;  /* 0x00000006060e7220 */ /* 0x000fc80000410000 */
[----:B------:R-:W0:Y:S02]  /*04c0*/  FRND.TRUNC R9, R9 ;  /* 0x0000000900097307 */ /* 0x000e24000020d000 */
[----:B0-----:R-:W-:Y:S02]  /*04d0*/  FSETP.GT.FTZ.AND P1, PT, |R9|, 126, PT ;  /* 0x42fc00000900780b */ /* 0x001fe40003f34200 */
[----:B------:R-:W-:-:S04]  /*04e0*/  LOP3.LUT R10, R10, 0x80000000, R9, 0xb8, !PT ;  /* 0x800000000a0a7812 */ /* 0x000fc800078eb809 */
[----:B------:R-:W-:Y:S01]  /*04f0*/  FSEL R13, R10, R9, P1 ;  /* 0x000000090a0d7208 */ /* 0x000fe20000800000 */
[----:B------:R-:W-:Y:S01]  /*0500*/  HFMA2.MMA R9, -RZ, RZ, 0.389892578125, 0.0002090930938720703125 ;  /* 0x363d0adaff097435 */ /* 0x000fe200000001ff */
[----:B------:R-:W-:-:S03]  /*0510*/  FSETP.GE.FTZ.AND P1, PT, |R6|, 1, PT ;  /* 0x3f8000000600780b */ /* 0x000fc60003f36200 */
[----:B------:R-:W-:-:S04]  /*0520*/  FFMA.FTZ R10, R13, -0.69314718246459960938, |R6| ;  /* 0xbf3172180d0a7823 */ /* 0x000fc80000010406 */
[C---:B------:R-:W-:Y:S02]  /*0530*/  FFMA.FTZ R10, R13.reuse, 1.9046542121259335545e-09, R10 ;  /* 0x3102e3080d0a7823 */ /* 0x040fe4000001000a */
[----:B------:R-:W-:Y:S02]  /*0540*/  FADD.FTZ R13, R13, 12583037 ;  /* 0x4b40007d0d0d7421 */ /* 0x000fe40000010000 */
[----:B------:R-:W-:Y:S02]  /*0550*/  FMUL.FTZ R10, R10, 1.4426950216293334961 ;  /* 0x3fb8aa3b0a0a7820 */ /* 0x000fe40000410000 */
[----:B------:R-:W-:Y:S01]  /*0560*/  FFMA.FTZ R9, R14, R9, 0.00019836159481201320887 ;  /* 0x394fff490e097423 */ /* 0x000fe20000010009 */
[----:B------:R-:W-:-:S03]  /*0570*/  SHF.L.U32 R13, R13, 0x17, RZ ;  /* 0x000000170d0d7819 */ /* 0x000fc600000006ff */
[----:B------:R-:W0:Y:S01]  /*0580*/  MUFU.EX2 R10, R10 ;  /* 0x0000000a000a7308 */ /* 0x000e220000000800 */
[----:B------:R-:W-:-:S04]  /*0590*/  FFMA.FTZ R15, R14, R9, 0.0083333496004343032837 ;  /* 0x3c08889a0e0f7423 */ /* 0x000fc80000010009 */
[----:B------:R-:W-:-:S04]  /*05a0*/  FFMA.FTZ R15, R14, R15, 0.16666667163372039795 ;  /* 0x3e2aaaab0e0f7423 */ /* 0x000fc8000001000f */
[----:B------:R-:W-:Y:S02]  /*05b0*/  FMUL.FTZ R15, R14, R15 ;  /* 0x0000000f0e0f7220 */ /* 0x000fe40000410000 */
[----:B0-----:R-:W-:-:S04]  /*05c0*/  FMUL.FTZ R13, R13, R10 ;  /* 0x0000000a0d0d7220 */ /* 0x001fc80000410000 */
[----:B------:R-:W0:Y:S02]  /*05d0*/  MUFU.RCP R12, R13 ;  /* 0x0000000d000c7308 */ /* 0x000e240000001000 */
[----:B0-----:R-:W-:-:S04]  /*05e0*/  FMUL.FTZ R12, R12, -0.125 ;  /* 0xbe0000000c0c7820 */ /* 0x001fc80000410000 */
[----:B------:R-:W-:-:S05]  /*05f0*/  FFMA.FTZ R9, R13, 2, R12 ;  /* 0x400000000d097823 */ /* 0x000fca000001000c */
[--C-:B------:R-:W-:Y:S01]  /*0600*/  LOP3.LUT R9, R9, 0x80000000, R6.reuse, 0xb8, !PT ;  /* 0x8000000009097812 */ /* 0x100fe200078eb806 */
[----:B------:R-:W-:Y:S02]  /*0610*/  @!P1 FFMA.FTZ R9, R15, R6, R6 ;  /* 0x000000060f099223 */ /* 0x000fe40000010006 */
.L_x_1747:
[----:B------:R-:W-:Y:S05]  /*0620*/  BSYNC B0 ;  /* 0x0000000000007941 */ /* 0x000fea0003800000 */
.L_x_1746:
[----:B------:R-:W-:Y:S01]  /*0630*/  BSSY B0, `(.L_x_1748) ;  /* 0x000001b000007945 */ /* 0x000fe20003800000 */
[----:B------:R-:W-:Y:S05]  /*0640*/  @P2 BRA `(.L_x_1749) ;  /* 0x0000019000002947 */ /* 0x000fea0003800000 */
[C---:B-----5:R-:W-:Y:S01]  /*0650*/  FMUL.FTZ R6, |R7|.reuse, 1.4426950216293334961 ;  /* 0x3fb8aa3b07067820 */ /* 0x060fe20000410200 */
[----:B------:R-:W-:Y:S01]  /*0660*/  MOV R13, 0x42fc0000 ;  /* 0x42fc0000000d7802 */ /* 0x000fe20000000f00 */
[----:B------:R-:W-:Y:S02]  /*0670*/  IMAD.MOV.U32 R17, RZ, RZ, 0x363d0ada ;  /* 0x363d0adaff117424 */ /* 0x000fe400078e00ff */
[----:B------:R-:W-:Y:S02]  /*0680*/  FMUL.FTZ R12, R7, R7 ;  /* 0x00000007070c7220 */ /* 0x000fe40000410000 */
[----:B------:R-:W0:Y:S02]  /*0690*/  FRND.TRUNC R6, R6 ;  /* 0x0000000600067307 */ /* 0x000e24000020d000 */
        /* <DEDUP_REMOVED lines=20> */
.L_x_1749:
[----:B------:R-:W-:Y:S05]  /*07e0*/  BSYNC B0 ;  /* 0x0000000000007941 */ /* 0x000fea0003800000 */
.L_x_1748:
[----:B------:R-:W-:Y:S01]  /*07f0*/  BSSY B0, `(.L_x_1750) ;  /* 0x000001b000007945 */ /* 0x000fe20003800000 */
[----:B------:R-:W-:Y:S05]  /*0800*/  @P3 BRA `(.L_x_1751) ;  /* 0x0000019000003947 */ /* 0x000fea0003800000 */
[C---:B-----5:R-:W-:Y:S01]  /*0810*/  FMUL.FTZ R7, |R8|.reuse, 1.4426950216293334961 ;  /* 0x3fb8aa3b08077820 */ /* 0x060fe20000410200 */
[----:B------:R-:W-:Y:S01]  /*0820*/  HFMA2.MMA R10, -RZ, RZ, 3.4921875, 0 ;  /* 0x42fc0000ff0a7435 */ /* 0x000fe200000001ff */
[----:B------:R-:W-:-:S04]  /*0830*/  FMUL.FTZ R14, R8, R8 ;  /* 0x00000008080e7220 */ /* 0x000fc80000410000 */
[----:B------:R-:W0:Y:S02]  /*0840*/  FRND.TRUNC R7, R7 ;  /* 0x0000000700077307 */ /* 0x000e24000020d000 */
[----:B0-----:R-:W-:-:S03]  /*0850*/  FSETP.GT.FTZ.AND P1, PT, |R7|, 126, PT ;  /* 0x42fc00000700780b */ /* 0x001fc60003f34200 */
[----:B------:R-:W-:-:S04]  /*0860*/  LOP3.LUT R10, R10, 0x80000000, R7, 0xb8, !PT ;  /* 0x800000000a0a7812 */ /* 0x000fc800078eb807 */
[----:B------:R-:W-:Y:S02]  /*0870*/  FSEL R13, R10, R7, P1 ;  /* 0x000000070a0d7208 */ /* 0x000fe40000800000 */
[----:B------:R-:W-:Y:S02]  /*0880*/  MOV R7, 0x363d0ada ;  /* 0x363d0ada00077802 */ /* 0x000fe40000000f00 */
[----:B------:R-:W-:Y:S01]  /*0890*/  FSETP.GE.FTZ.AND P1, PT, |R8|, 1, PT ;  /* 0x3f8000000800780b */ /* 0x000fe20003f36200 */
[C---:B------:R-:W-:Y:S02]  /*08a0*/  FFMA.FTZ R10, R13.reuse, -0.69314718246459960938, |R8| ;  /* 0xbf3172180d0a7823 */ /* 0x040fe40000010408 */
[----:B------:R-:W-:Y:S02]  /*08b0*/  FFMA.FTZ R7, R14, R7, 0.00019836159481201320887 ;  /* 0x394fff490e077423 */ /* 0x000fe40000010007 */
[C---:B------:R-:W-:Y:S02]  /*08c0*/  FFMA.FTZ R10, R13.reuse, 1.9046542121259335545e-09, R10 ;  /* 0x3102e3080d0a7823 */ /* 0x040fe4000001000a */
[----:B------:R-:W-:-:S02]  /*08d0*/  FADD.FTZ R13, R13, 12583037 ;  /* 0x4b40007d0d0d7421 */ /* 0x000fc40000010000 */
        /* <DEDUP_REMOVED lines=12> */
.L_x_1751:
[----:B------:R-:W-:Y:S05]  /*09a0*/  BSYNC B0 ;  /* 0x0000000000007941 */ /* 0x000fea0003800000 */
.L_x_1750:
[----:B------:R0:W-:Y:S01]  /*09b0*/  @!P0 STG.E [R4.64], R11 ;  /* 0x0000000b04008986 */ /* 0x0001e2000c101904 */
[----:B------:R-:W-:Y:S01]  /*09c0*/  BSSY B0, `(.L_x_1752) ;  /* 0x000000c000007945 */ /* 0x000fe20003800000 */
[----:B------:R-:W-:Y:S05]  /*09d0*/  @P4 BRA `(.L_x_1753) ;  /* 0x000000a000004947 */ /* 0x000fea0003800000 */
[----:B0-----:R-:W-:Y:S01]  /*09e0*/  LEA R4, R0, R3, 0x9 ;  /* 0x0000000300047211 */ /* 0x001fe200078e48ff */
[----:B------:R-:W-:Y:S01]  /*09f0*/  HFMA2.MMA R11, -RZ, RZ, 0, 2.384185791015625e-07 ;  /* 0x00000004ff0b7435 */ /* 0x000fe200000001ff */
[----:B------:R-:W-:-:S04]  /*0a00*/  IADD3 R3, R3, 0x80, RZ ;  /* 0x0000008003037810 */ /* 0x000fc80007ffe0ff */
[----:B------:R-:W-:-:S05]  /*0a10*/  ISETP.GE.AND P0, PT, R3, R2, PT ;  /* 0x000000020300720c */ /* 0x000fca0003f06270 */
[----:B------:R-:W-:-:S05]  /*0a20*/  IMAD.WIDE.U32 R4, R4, R11, c[0x0][0x168] ;  /* 0x00005a0004047625 */ /* 0x000fca00078e000b */
[----:B-----5:R0:W-:Y:S03]  /*0a30*/  STG.E [R4.64], R9 ;  /* 0x0000000904007986 */ /* 0x0201e6000c101904 */
[----:B------:R-:W-:Y:S02]  /*0a40*/  @!P0 LEA R10, R0, R3, 0x9 ;  /* 0x00000003000a8211 */ /* 0x000fe400078e48ff */
[----:B------:R-:W-:-:S03]  /*0a50*/  @!P0 IADD3 R3, R3, 0x80, RZ ;  /* 0x0000008003038810 */ /* 0x000fc60007ffe0ff */
[----:B------:R-:W-:-:S05]  /*0a60*/  @!P0 IMAD.WIDE.U32 R10, R10, R11, c[0x0][0x168] ;  /* 0x00005a000a0a8625 */ /* 0x000fca00078e000b */
[----:B------:R0:W-:Y:S02]  /*0a70*/  @!P0 STG.E [R10.64], R6 ;  /* 0x000000060a008986 */ /* 0x0001e4000c101904 */
.L_x_1753:
[----:B------:R-:W-:Y:S05]  /*0a80*/  BSYNC B0 ;  /* 0x0000000000007941 */ /* 0x000fea0003800000 */
.L_x_1752:
[----:B------:R-:W-:-:S13]  /*0a90*/  ISETP.GE.AND P0, PT, R3, R2, PT ;  /* 0x000000020300720c */ /* 0x000fda0003f06270 */
[----:B------:R-:W-:Y:S05]  /*0aa0*/  @P0 EXIT ;  /* 0x000000000000094d */ /* 0x000fea0003800000 */
[----:B------:R-:W-:Y:S02]  /*0ab0*/  LEA R3, R0, R3, 0x9 ;  /* 0x0000000300037211 */ /* 0x000fe400078e48ff */
[----:B------:R-:W-:-:S05]  /*0ac0*/  MOV R2, 0x4 ;  /* 0x0000000400027802 */ /* 0x000fca0000000f00 */
[----:B------:R-:W-:-:S05]  /*0ad0*/  IMAD.WIDE.U32 R2, R3, R2, c[0x0][0x168] ;  /* 0x00005a0003027625 */ /* 0x000fca00078e0002 */
[----:B-----5:R-:W-:Y:S01]  /*0ae0*/  STG.E [R2.64], R7 ;  /* 0x0000000702007986 */ /* 0x020fe2000c101904 */
[----:B------:R-:W-:Y:S05]  /*0af0*/  EXIT ;  /* 0x000000000000794d */ /* 0x000fea0003800000 */
.L_x_1754:
        /* <DEDUP_REMOVED lines=16> */
.L_x_2702:


//--------------------- .text._ZN2at6native29vectorized_elementwise_kernelILi2EZZZNS0_16sinh_kernel_cudaERNS_18TensorIteratorBaseEENKUlvE0_clEvENKUlvE0_clEvEUlfE_St5arrayIPcLm2EEEEviT0_T1_ --------------------------
	.section	.text._ZN2at6native29vectorized_elementwise_kernelILi2EZZZNS0_16sinh_kernel_cudaERNS_18TensorIteratorBaseEENKUlvE0_clEvENKUlvE0_clEvEUlfE_St5arrayIPcLm2EEEEviT0_T1_,"ax",@progbits
	.sectioninfo	@"SHI_REGISTERS=31"
	.align	128
        .global         _ZN2at6native29vectorized_elementwise_kernelILi2EZZZNS0_16sinh_kernel_cudaERNS_18TensorIteratorBaseEENKUlvE0_clEvENKUlvE0_clEvEUlfE_St5arrayIPcLm2EEEEviT0_T1_
        .type           _ZN2at6native29vectorized_elementwise_kernelILi2EZZZNS0_16sinh_kernel_cudaERNS_18TensorIteratorBaseEENKUlvE0_clEvENKUlvE0_clEvEUlfE_St5arrayIPcLm2EEEEviT0_T1_,@function
        .size           _ZN2at6native29vectorized_elementwise_kernelILi2EZZZNS0_16sinh_kernel_cudaERNS_18TensorIteratorBaseEENKUlvE0_clEvENKUlvE0_clEvEUlfE_St5arrayIPcLm2EEEEviT0_T1_,(.L_x_2703 - _ZN2at6native29vectorized_elementwise_kernelILi2EZZZNS0_16sinh_kernel_cudaERNS_18TensorIteratorBaseEENKUlvE0_clEvENKUlvE0_clEvEUlfE_St5arrayIPcLm2EEEEviT0_T1_)
        .other          _ZN2at6native29vectorized_elementwise_kernelILi2EZZZNS0_16sinh_kernel_cudaERNS_18TensorIteratorBaseEENKUlvE0_clEvENKUlvE0_clEvEUlfE_St5arrayIPcLm2EEEEviT0_T1_,@"STO_CUDA_ENTRY STV_DEFAULT"
_ZN2at6native29vectorized_elementwise_kernelILi2EZZZNS0_16sinh_kernel_cudaERNS_18TensorIteratorBaseEENKUlvE0_clEvENKUlvE0_clEvEUlfE_St5arrayIPcLm2EEEEviT0_T1_:
.text._ZN2at6native29vectorized_elementwise_kernelILi2EZZZNS0_16sinh_kernel_cudaERNS_18TensorIteratorBaseEENKUlvE0_clEvENKUlvE0_clEvEUlfE_St5arrayIPcLm2EEEEviT0_T1_:
        /* <DEDUP_REMOVED lines=8> */
[----:B------:R-:W-:-:S10]  /*0080*/  HFMA2.MMA R11, -RZ, RZ, 0, 2.384185791015625e-07 ;  /* 0x00000004ff0b7435 */ /* 0x000fd400000001ff */
[----:B------:R-:W-:-:S06]  /*0090*/  IMAD.WIDE R2, R10, R11, c[0x0][0x170] ;  /* 0x00005c000a027625 */ /* 0x000fcc00078e020b */
[----:B0-----:R-:W-:-:S05]  /*00a0*/  IMAD.WIDE.U32 R4, R13, 0x8, R2 ;  /* 0x000000080d047825 */ /* 0x001fca00078e0002 */
[----:B------:R-:W2:Y:S04]  /*00b0*/  LDG.E.64 R14, [R4.64] ;  /* 0x00000004040e7981 */ /* 0x000ea8000c1e1b00 */
[----:B------:R-:W3:Y:S04]  /*00c0*/  LDG.E.64 R2, [R4.64+0x400] ;  /* 0x0004000404027981 */ /* 0x000ee8000c1e1b00 */
[----:B------:R-:W4:Y:S04]  /*00d0*/  LDG.E.64 R8, [R4.64+0x800] ;  /* 0x0008000404087981 */ /* 0x000f28000c1e1b00 */
[----:B------:R-:W5:Y:S01]  /*00e0*/  LDG.E.64 R6, [R4.64+0xc00] ;  /* 0x000c000404067981 */ /* 0x000f62000c1e1b00 */
[----:B------:R-:W-:Y:S01]  /*00f0*/  MOV R12, 0x42fc0000 ;  /* 0x42fc0000000c7802 */ /* 0x000fe20000000f00 */
[----:B------:R-:W-:-:S06]  /*0100*/  IMAD.WIDE.U32 R10, R10, R11, c[0x0][0x168] ;  /* 0x00005a000a0a7625 */ /* 0x000fcc00078e000b */
[----:B------:R-:W-:-:S04]  /*0110*/  IMAD.WIDE R10, R13, 0x8, R10 ;  /* 0x000000080d0a7825 */ /* 0x000fc800078e020a */
[----:B--2---:R-:W-:Y:S01]  /*0120*/  FMUL.FTZ R0, |R14|, 1.4426950216293334961 ;  /* 0x3fb8aa3b0e007820 */ /* 0x004fe20000410200 */
[C---:B------:R-:W-:Y:S01]  /*0130*/  FSETP.GE.FTZ.AND P1, PT, |R15|.reuse, 1, PT ;  /* 0x3f8000000f00780b */ /* 0x040fe20003f36200 */
[----:B------:R-:W-:Y:S02]  /*0140*/  FMUL.FTZ R18, |R15|, 1.4426950216293334961 ;  /* 0x3fb8aa3b0f127820 */ /* 0x000fe40000410200 */
[----:B------:R-:W0:Y:S01]  /*0150*/  FRND.TRUNC R17, R0 ;  /* 0x0000000000117307 */ /* 0x000e22000020d000 */
[----:B---3--:R-:W-:Y:S02]  /*0160*/  FMUL.FTZ R21, |R2|, 1.4426950216293334961 ;  /* 0x3fb8aa3b02157820 */ /* 0x008fe40000410200 */
[----:B------:R-:W-:Y:S02]  /*0170*/  FMUL.FTZ R23, R14, R14 ;  /* 0x0000000e0e177220 */ /* 0x000fe40000410000 */
[----:B------:R-:W-:Y:S02]  /*0180*/  FMUL.FTZ R25, |R3|, 1.4426950216293334961 ;  /* 0x3fb8aa3b03197820 */ /* 0x000fe40000410200 */
[----:B----4-:R-:W-:Y:S01]  /*0190*/  FMUL.FTZ R22, |R9|, 1.4426950216293334961 ;  /* 0x3fb8aa3b09167820 */ /* 0x010fe20000410200 */
[----:B------:R-:W1:Y:S01]  /*01a0*/  FRND.TRUNC R19, R18 ;  /* 0x0000001200137307 */ /* 0x000e62000020d000 */
[C---:B-----5:R-:W-:Y:S01]  /*01b0*/  FMUL.FTZ R24, |R7|.reuse, 1.4426950216293334961 ;  /* 0x3fb8aa3b07187820 */ /* 0x060fe20000410200 */
[----:B------:R-:W-:-:S02]  /*01c0*/  FSETP.GE.FTZ.AND P3, PT, |R7|, 1, PT ;  /* 0x3f8000000700780b */ /* 0x000fc40003f76200 */
[----:B0-----:R-:W-:-:S04]  /*01d0*/  FSETP.GT.FTZ.AND P0, PT, |R17|, 126, PT ;  /* 0x42fc00001100780b */ /* 0x001fc80003f14200 */
[----:B------:R-:W0:Y:S01]  /*01e0*/  FRND.TRUNC R21, R21 ;  /* 0x0000001500157307 */ /* 0x000e22000020d000 */
[----:B------:R-:W-:-:S04]  /*01f0*/  LOP3.LUT R16, R12, 0x80000000, R17, 0xb8, !PT ;  /* 0x800000000c107812 */ /* 0x000fc800078eb811 */
[----:B------:R-:W-:Y:S02]  /*0200*/  FSEL R17, R16, R17, P0 ;  /* 0x0000001110117208 */ /* 0x000fe40000000000 */
[----:B-1----:R-:W-:Y:S01]  /*0210*/  FSETP.GT.FTZ.AND P0, PT, |R19|, 126, PT ;  /* 0x42fc00001300780b */ /* 0x002fe20003f14200 */
[----:B------:R-:W-:Y:S01]  /*0220*/  FRND.TRUNC R25, R25 ;  /* 0x0000001900197307 */ /* 0x000fe2000020d000 */
[----:B------:R-:W-:Y:S01]  /*0230*/  LOP3.LUT R4, R12, 0x80000000, R19, 0xb8, !PT ;  /* 0x800000000c047812 */ /* 0x000fe200078eb813 */
[----:B------:R-:W-:-:S03]  /*0240*/  FFMA.FTZ R16, R17, -0.69314718246459960938, |R14| ;  /* 0xbf31721811107823 */ /* 0x000fc6000001040e */
[----:B------:R-:W-:Y:S01]  /*0250*/  FSEL R4, R4, R19, P0 ;  /* 0x0000001304047208 */ /* 0x000fe20000000000 */
[C---:B------:R-:W-:Y:S01]  /*0260*/  FFMA.FTZ R16, R17.reuse, 1.9046542121259335545e-09, R16 ;  /* 0x3102e30811107823 */ /* 0x040fe20000010010 */
[----:B------:R-:W-:Y:S01]  /*0270*/  FSETP.GE.FTZ.AND P0, PT, |R14|, 1, PT ;  /* 0x3f8000000e00780b */ /* 0x000fe20003f16200 */
[----:B------:R-:W-:Y:S01]  /*0280*/  FADD.FTZ R17, R17, 12583037 ;  /* 0x4b40007d11117421 */ /* 0x000fe20000010000 */
[----:B0-----:R-:W-:Y:S01]  /*0290*/  FSETP.GT.FTZ.AND P2, PT, |R21|, 126, PT ;  /* 0x42fc00001500780b */ /* 0x001fe20003f54200 */
[----:B------:R-:W-:Y:S02]  /*02a0*/  FMUL.FTZ R16, R16, 1.4426950216293334961 ;  /* 0x3fb8aa3b10107820 */ /* 0x000fe40000410000 */
[----:B------:R-:W-:Y:S01]  /*02b0*/  FFMA.FTZ R5, R4, -0.69314718246459960938, |R15| ;  /* 0xbf31721804057823 */ /* 0x000fe2000001040f */
[----:B------:R-:W-:Y:S01]  /*02c0*/  SHF.L.U32 R17, R17, 0x17, RZ ;  /* 0x0000001711117819 */ /* 0x000fe200000006ff */
[----:B------:R-:W-:Y:S02]  /*02d0*/  FMUL.FTZ R19, |R8|, 1.4426950216293334961 ;  /* 0x3fb8aa3b08137820 */ /* 0x000fe40000410200 */
[----:B------:R-:W0:Y:S01]  /*02e0*/  MUFU.EX2 R16, R16 ;  /* 0x0000001000107308 */ /* 0x000e220000000800 */
[----:B------:R-:W-:-:S02]  /*02f0*/  FFMA.FTZ R5, R4, 1.9046542121259335545e-09, R5 ;  /* 0x3102e30804057823 */ /* 0x000fc40000010005 */
[----:B------:R-:W-:Y:S02]  /*0300*/  FADD.FTZ R4, R4, 12583037 ;  /* 0x4b40007d04047421 */ /* 0x000fe40000010000 */
[----:B------:R-:W-:-:S03]  /*0310*/  FMUL.FTZ R18, R5, 1.4426950216293334961 ;  /* 0x3fb8aa3b05127820 */ /* 0x000fc60000410000 */
[----:B------:R-:W-:Y:S01]  /*0320*/  SHF.L.U32 R4, R4, 0x17, RZ ;  /* 0x0000001704047819 */ /* 0x000fe200000006ff */
[----:B------:R-:W1:Y:S01]  /*0330*/  MUFU.EX2 R5, R18 ;  /* 0x0000001200057308 */ /* 0x000e620000000800 */
[----:B0-----:R-:W-:-:S07]  /*0340*/  FMUL.FTZ R17, R17, R16 ;  /* 0x0000001011117220 */ /* 0x001fce0000410000 */
[----:B------:R-:W-:Y:S08]  /*0350*/  FRND.TRUNC R19, R19 ;  /* 0x0000001300137307 */ /* 0x000ff0000020d000 */
[----:B------:R-:W0:Y:S01]  /*0360*/  MUFU.RCP R0, R17 ;  /* 0x0000001100007308 */ /* 0x000e220000001000 */
[----:B-1----:R-:W-:-:S07]  /*0370*/  FMUL.FTZ R4, R4, R5 ;  /* 0x0000000504047220 */ /* 0x002fce0000410000 */
[----:B------:R-:W1:Y:S01]  /*0380*/  MUFU.RCP R27, R4 ;  /* 0x00000004001b7308 */ /* 0x000e620000001000 */
[----:B0-----:R-:W-:-:S04]  /*0390*/  FMUL.FTZ R0, R0, -0.125 ;  /* 0xbe00000000007820 */ /* 0x001fc80000410000 */
[----:B------:R-:W-:Y:S01]  /*03a0*/  FFMA.FTZ R5, R17, 2, R0 ;  /* 0x4000000011057823 */ /* 0x000fe20000010000 */
[----:B------:R-:W-:Y:S01]  /*03b0*/  HFMA2.MMA R0, -RZ, RZ, 0.389892578125, 0.0002090930938720703125 ;  /* 0x363d0adaff007435 */ /* 0x000fe200000001ff */
[----:B------:R-:W-:Y:S02]  /*03c0*/  FMUL.FTZ R17, R15, R15 ;  /* 0x0000000f0f117220 */ /* 0x000fe40000410000 */
[----:B-1----:R-:W-:-:S07]  /*03d0*/  FMUL.FTZ R27, R27, -0.125 ;  /* 0xbe0000001b1b7820 */ /* 0x002fce0000410000 */
[-C--:B------:R-:W-:Y:S02]  /*03e0*/  FFMA.FTZ R16, R23, R0.reuse, 0.00019836159481201320887 ;  /* 0x394fff4917107423 */ /* 0x080fe40000010000 */
[----:B------:R-:W-:Y:S02]  /*03f0*/  FFMA.FTZ R18, R17, R0, 0.00019836159481201320887 ;  /* 0x394fff4911127423 */ /* 0x000fe40000010000 */
[----:B------:R-:W-:Y:S02]  /*0400*/  FFMA.FTZ R16, R23, R16, 0.0083333496004343032837 ;  /* 0x3c08889a17107423 */ /* 0x000fe40000010010 */
[----:B------:R-:W-:Y:S02]  /*0410*/  FFMA.FTZ R18, R17, R18, 0.0083333496004343032837 ;  /* 0x3c08889a11127423 */ /* 0x000fe40000010012 */
[----:B------:R-:W-:Y:S02]  /*0420*/  FFMA.FTZ R16, R23, R16, 0.16666667163372039795 ;  /* 0x3e2aaaab17107423 */ /* 0x000fe40000010010 */
[----:B------:R-:W-:-:S02]  /*0430*/  FFMA.FTZ R20, R17, R18, 0.16666667163372039795 ;  /* 0x3e2aaaab11147423 */ /* 0x000fc40000010012 */
[----:B------:R-:W-:Y:S01]  /*0440*/  FFMA.FTZ R18, R4, 2, R27 ;  /* 0x4000000004127823 */ /* 0x000fe2000001001b */
[--C-:B------:R-:W-:Y:S01]  /*0450*/  LOP3.LUT R4, R5, 0x80000000, R14.reuse, 0xb8, !PT ;  /* 0x8000000005047812 */ /* 0x100fe200078eb80e */
[----:B------:R-:W-:Y:S01]  /*0460*/  FMUL.FTZ R27, R23, R16 ;  /* 0x00000010171b7220 */ /* 0x000fe20000410000 */
[----:B------:R-:W-:Y:S01]  /*0470*/  LOP3.LUT R16, R12, 0x80000000, R21, 0xb8, !PT ;  /* 0x800000000c107812 */ /* 0x000fe200078eb815 */
[----:B------:R-:W0:Y:S01]  /*0480*/  FRND.TRUNC R23, R22 ;  /* 0x0000001600177307 */ /* 0x000e22000020d000 */
[----:B------:R-:W-:Y:S01]  /*0490*/  FMUL.FTZ R20, R17, R20 ;  /* 0x0000001411147220 */ /* 0x000fe20000410000 */
[--C-:B------:R-:W-:Y:S01]  /*04a0*/  LOP3.LUT R5, R18, 0x80000000, R15.reuse, 0xb8, !PT ;  /* 0x8000000012057812 */ /* 0x100fe200078eb80f */
[----:B------:R-:W-:Y:S01]  /*04b0*/  @!P0 FFMA.FTZ R4, R14, R27, R14 ;  /* 0x0000001b0e048223 */ /* 0x000fe2000001000e */
[----:B------:R-:W-:Y:S01]  /*04c0*/  FSEL R21, R16, R21, P2 ;  /* 0x0000001510157208 */ /* 0x000fe20001000000 */
[----:B------:R-:W-:Y:S01]  /*04d0*/  FMUL.FTZ R17, |R6|, 1.4426950216293334961 ;  /* 0x3fb8aa3b06117820 */ /* 0x000fe20000410200 */
[----:B------:R-:W-:Y:S01]  /*04e0*/  FSETP.GT.FTZ.AND P0, PT, |R25|, 126, PT ;  /* 0x42fc00001900780b */ /* 0x000fe20003f14200 */
[----:B------:R-:W-:Y:S01]  /*04f0*/  @!P1 FFMA.FTZ R5, R15, R20, R15 ;  /* 0x000000140f059223 */ /* 0x000fe2000001000f */
[----:B------:R-:W-:Y:S01]  /*0500*/  LOP3.LUT R14, R12, 0x80000000, R25, 0xb8, !PT ;  /* 0x800000000c0e7812 */ /* 0x000fe200078eb819 */
[----:B------:R-:W-:Y:S01]  /*0510*/  FFMA.FTZ R16, R21, -0.69314718246459960938, |R2| ;  /* 0xbf31721815107823 */ /* 0x000fe20000010402 */
[----:B------:R-:W-:Y:S01]  /*0520*/  FSETP.GT.FTZ.AND P1, PT, |R19|, 126, PT ;  /* 0x42fc00001300780b */ /* 0x000fe20003f34200 */
[----:B------:R-:W1:Y:S01]  /*0530*/  FRND.TRUNC R17, R17 ;  /* 0x0000001100117307 */ /* 0x000e62000020d000 */
[----:B------:R-:W-:Y:S01]  /*0540*/  FSEL R14, R14, R25, P0 ;  /* 0x000000190e0e7208 */ /* 0x000fe20000000000 */
[----:B------:R-:W-:Y:S01]  /*0550*/  FFMA.FTZ R16, R21, 1.9046542121259335545e-09, R16 ;  /* 0x3102e30815107823 */ /* 0x000fe20000010010 */
[----:B------:R-:W-:Y:S01]  /*0560*/  LOP3.LUT R18, R12, 0x80000000, R19, 0xb8, !PT ;  /* 0x800000000c127812 */ /* 0x000fe200078eb813 */
[----:B------:R-:W-:Y:S01]  /*0570*/  FMUL.FTZ R25, R2, R2 ;  /* 0x0000000202197220 */ /* 0x000fe20000410000 */
[----:B0-----:R-:W-:Y:S01]  /*0580*/  FSETP.GT.FTZ.AND P0, PT, |R23|, 126, PT ;  /* 0x42fc00001700780b */ /* 0x001fe20003f14200 */
[----:B------:R-:W-:Y:S01]  /*0590*/  FMUL.FTZ R22, R16, 1.4426950216293334961 ;  /* 0x3fb8aa3b10167820 */ /* 0x000fe20000410000 */
[----:B------:R-:W-:Y:S01]  /*05a0*/  FSEL R15, R18, R19, P1 ;  /* 0x00000013120f7208 */ /* 0x000fe20000800000 */
[----:B------:R-:W-:Y:S01]  /*05b0*/  FFMA.FTZ R16, R25, R0, 0.00019836159481201320887 ;  /* 0x394fff4919107423 */ /* 0x000fe20000010000 */
[----:B------:R-:W-:Y:S01]  /*05c0*/  LOP3.LUT R20, R12, 0x80000000, R23, 0xb8, !PT ;  /* 0x800000000c147812 */ /* 0x000fe200078eb817 */
[----:B------:R0:W2:Y:S01]  /*05d0*/  FRND.TRUNC R19, R24 ;  /* 0x0000001800137307 */ /* 0x0000a2000020d000 */
[----:B------:R-:W-:Y:S01]  /*05e0*/  FFMA.FTZ R27, R14, -0.69314718246459960938, |R3| ;  /* 0xbf3172180e1b7823 */ /* 0x000fe20000010403 */
[----:B------:R-:W-:Y:S01]  /*05f0*/  FSETP.GE.FTZ.AND P1, PT, |R3|, 1, PT ;  /* 0x3f8000000300780b */ /* 0x000fe20003f36200 */
[----:B------:R-:W-:Y:S01]  /*0600*/  FFMA.FTZ R18, R25, R16, 0.0083333496004343032837 ;  /* 0x3c08889a19127423 */ /* 0x000fe20000010010 */
[----:B------:R-:W-:Y:S01]  /*0610*/  FSEL R16, R20, R23, P0 ;  /* 0x0000001714107208 */ /* 0x000fe20000000000 */
[----:B------:R-:W-:Y:S01]  /*0620*/  FFMA.FTZ R27, R14, 1.9046542121259335545e-09, R27 ;  /* 0x3102e3080e1b7823 */ /* 0x000fe2000001001b */
[----:B-1----:R-:W-:Y:S01]  /*0630*/  FSETP.GT.FTZ.AND P0, PT, |R17|, 126, PT ;  /* 0x42fc00001100780b */ /* 0x002fe20003f14200 */
[----:B------:R-:W-:Y:S01]  /*0640*/  FFMA.FTZ R20, R25, R18, 0.16666667163372039795 ;  /* 0x3e2aaaab19147423 */ /* 0x000fe20000010012 */
[----:B------:R-:W1:Y:S01]  /*0650*/  MUFU.EX2 R22, R22 ;  /* 0x0000001600167308 */ /* 0x000e620000000800 */
[C---:B0-----:R-:W-:Y:S01]  /*0660*/  FFMA.FTZ R24, R15.reuse, -0.69314718246459960938, |R8| ;  /* 0xbf3172180f187823 */ /* 0x041fe20000010408 */
[----:B------:R-:W-:Y:S01]  /*0670*/  LOP3.LUT R26, R12, 0x80000000, R17, 0xb8, !PT ;  /* 0x800000000c1a7812 */ /* 0x000fe200078eb811 */
[----:B------:R-:W-:Y:S01]  /*0680*/  FFMA.FTZ R23, R16, -0.69314718246459960938, |R9| ;  /* 0xbf31721810177823 */ /* 0x000fe20000010409 */
[----:B------:R-:W-:Y:S01]  /*0690*/  FSETP.GE.FTZ.AND P2, PT, |R6|, 1, PT ;  /* 0x3f8000000600780b */ /* 0x000fe20003f56200 */
[----:B------:R-:W-:Y:S01]  /*06a0*/  FFMA.FTZ R24, R15, 1.9046542121259335545e-09, R24 ;  /* 0x3102e3080f187823 */ /* 0x000fe20000010018 */
[----:B------:R-:W-:Y:S01]  /*06b0*/  STG.E.64 [R10.64], R4 ;  /* 0x000000040a007986 */ /* 0x000fe2000c101b04 */
[----:B------:R-:W-:-:S02]  /*06c0*/  FADD.FTZ R21, R21, 12583037 ;  /* 0x4b40007d15157421 */ /* 0x000fc40000010000 */
[----:B------:R-:W-:Y:S02]  /*06d0*/  FMUL.FTZ R13, R25, R20 ;  /* 0x00000014190d7220 */ /* 0x000fe40000410000 */
[----:B------:R-:W-:Y:S02]  /*06e0*/  FMUL.FTZ R20, R24, 1.4426950216293334961 ;  /* 0x3fb8aa3b18147820 */ /* 0x000fe40000410000 */
[----:B------:R-:W-:Y:S02]  /*06f0*/  FMUL.FTZ R27, R27, 1.4426950216293334961 ;  /* 0x3fb8aa3b1b1b7820 */ /* 0x000fe40000410000 */
[----:B------:R-:W-:Y:S01]  /*0700*/  FFMA.FTZ R24, R16, 1.9046542121259335545e-09, R23 ;  /* 0x3102e30810187823 */ /* 0x000fe20000010017 */
[----:B------:R-:W-:Y:S01]  /*0710*/  SHF.L.U32 R23, R21, 0x17, RZ ;  /* 0x0000001715177819 */ /* 0x000fe200000006ff */
[----:B------:R0:W3:Y:S01]  /*0720*/  MUFU.EX2 R18, R27 ;  /* 0x0000001b00127308 */ /* 0x0000e20000000800 */
[----:B------:R-:W-:Y:S01]  /*0730*/  FSEL R21, R26, R17, P0 ;  /* 0x000000111a157208 */ /* 0x000fe20000000000 */
[----:B------:R-:W-:Y:S01]  /*0740*/  FADD.FTZ R14, R14, 12583037 ;  /* 0x4b40007d0e0e7421 */ /* 0x000fe20000010000 */
[----:B--2---:R-:W-:Y:S01]  /*0750*/  FSETP.GT.FTZ.AND P0, PT, |R19|, 126, PT ;  /* 0x42fc00001300780b */ /* 0x004fe20003f14200 */
[----:B-1----:R-:W-:Y:S01]  /*0760*/  FMUL.FTZ R23, R23, R22 ;  /* 0x0000001617177220 */ /* 0x002fe20000410000 */
[----:B------:R-:W-:Y:S01]  /*0770*/  LOP3.LUT R22, R12, 0x80000000, R19, 0xb8, !PT ;  /* 0x800000000c167812 */ /* 0x000fe200078eb813 */
[----:B------:R-:W-:-:S02]  /*0780*/  FFMA.FTZ R12, R21, -0.69314718246459960938, |R6| ;  /* 0xbf317218150c7823 */ /* 0x000fc40000010406 */
[----:B------:R-:W-:Y:S01]  /*0790*/  FMUL.FTZ R25, R3, R3 ;  /* 0x0000000303197220 */ /* 0x000fe20000410000 */
[----:B------:R-:W-:Y:S01]  /*07a0*/  FSEL R22, R22, R19, P0 ;  /* 0x0000001316167208 */ /* 0x000fe20000000000 */
[----:B------:R-:W-:Y:S01]  /*07b0*/  FMUL.FTZ R24, R24, 1.4426950216293334961 ;  /* 0x3fb8aa3b18187820 */ /* 0x000fe20000410000 */
[----:B------:R-:W1:Y:S01]  /*07c0*/  MUFU.RCP R19, R23 ;  /* 0x0000001700137308 */ /* 0x000e620000001000 */
[----:B0-----:R-:W-:Y:S01]  /*07d0*/  SHF.L.U32 R27, R14, 0x17, RZ ;  /* 0x000000170e1b7819 */ /* 0x001fe200000006ff */
[----:B------:R-:W-:Y:S01]  /*07e0*/  FFMA.FTZ R26, R21, 1.9046542121259335545e-09, R12 ;  /* 0x3102e308151a7823 */ /* 0x000fe2000001000c */
[----:B------:R-:W-:Y:S01]  /*07f0*/  FSETP.GE.FTZ.AND P0, PT, |R2|, 1, PT ;  /* 0x3f8000000200780b */ /* 0x000fe20003f16200 */
[----:B------:R-:W-:Y:S02]  /*0800*/  FFMA.FTZ R12, R25, R0, 0.00019836159481201320887 ;  /* 0x394fff49190c7423 */ /* 0x000fe40000010000 */
[----:B---3--:R-:W-:Y:S02]  /*0810*/  FMUL.FTZ R18, R27, R18 ;  /* 0x000000121b127220 */ /* 0x008fe40000410000 */
[----:B------:R-:W-:Y:S01]  /*0820*/  FFMA.FTZ R27, R22, -0.69314718246459960938, |R7| ;  /* 0xbf317218161b7823 */ /* 0x000fe20000010407 */
[----:B------:R-:W-:Y:S01]  /*0830*/  MUFU.EX2 R17, R24 ;  /* 0x0000001800117308 */ /* 0x000fe20000000800 */
[----:B------:R-:W-:-:S02]  /*0840*/  FFMA.FTZ R14, R25, R12, 0.0083333496004343032837 ;  /* 0x3c08889a190e7423 */ /* 0x000fc4000001000c */
[----:B------:R-:W-:Y:S02]  /*0850*/  FFMA.FTZ R27, R22, 1.9046542121259335545e-09, R27 ;  /* 0x3102e308161b7823 */ /* 0x000fe4000001001b */
[----:B------:R-:W-:Y:S02]  /*0860*/  FMUL.FTZ R28, R26, 1.4426950216293334961 ;  /* 0x3fb8aa3b1a1c7820 */ /* 0x000fe40000410000 */
[----:B-1----:R-:W-:Y:S01]  /*0870*/  FMUL.FTZ R26, R19, -0.125 ;  /* 0xbe000000131a7820 */ /* 0x002fe20000410000 */
[----:B------:R-:W0:Y:S01]  /*0880*/  MUFU.RCP R24, R18 ;  /* 0x0000001200187308 */ /* 0x000e220000001000 */
[----:B------:R-:W-:Y:S02]  /*0890*/  FMUL.FTZ R19, R27, 1.4426950216293334961 ;  /* 0x3fb8aa3b1b137820 */ /* 0x000fe40000410000 */
[----:B------:R-:W-:Y:S02]  /*08a0*/  FFMA.FTZ R14, R25, R14, 0.16666667163372039795 ;  /* 0x3e2aaaab190e7423 */ /* 0x000fe4000001000e */
[----:B------:R-:W-:-:S02]  /*08b0*/  FADD.FTZ R16, R16, 12583037 ;  /* 0x4b40007d10107421 */ /* 0x000fc40000010000 */
[----:B------:R-:W-:Y:S01]  /*08c0*/  FMUL.FTZ R14, R25, R14 ;  /* 0x0000000e190e7220 */ /* 0x000fe20000410000 */
[----:B------:R-:W1:Y:S01]  /*08d0*/  MUFU.EX2 R20, R20 ;  /* 0x0000001400147308 */ /* 0x000e620000000800 */
[----:B------:R-:W-:Y:S02]  /*08e0*/  FADD.FTZ R25, R15, 12583037 ;  /* 0x4b40007d0f197421 */ /* 0x000fe40000010000 */
[----:B------:R-:W-:Y:S02]  /*08f0*/  FADD.FTZ R21, R21, 12583037 ;  /* 0x4b40007d15157421 */ /* 0x000fe40000010000 */
[----:B------:R-:W-:Y:S01]  /*0900*/  FFMA.FTZ R15, R23, 2, R26 ;  /* 0x40000000170f7823 */ /* 0x000fe2000001001a */
[----:B------:R-:W-:Y:S01]  /*0910*/  SHF.L.U32 R25, R25, 0x17, RZ ;  /* 0x0000001719197819 */ /* 0x000fe200000006ff */
[----:B------:R-:W-:Y:S01]  /*0920*/  FADD.FTZ R22, R22, 12583037 ;  /* 0x4b40007d16167421 */ /* 0x000fe20000010000 */
[----:B------:R-:W2:Y:S01]  /*0930*/  MUFU.EX2 R12, R28 ;  /* 0x0000001c000c7308 */ /* 0x000ea20000000800 */
[----:B------:R-:W-:-:S02]  /*0940*/  SHF.L.U32 R26, R16, 0x17, RZ ;  /* 0x00000017101a7819 */ /* 0x000fc400000006ff */
[----:B------:R-:W-:Y:S01]  /*0950*/  SHF.L.U32 R23, R21, 0x17, RZ ;  /* 0x0000001715177819 */ /* 0x000fe200000006ff */
[----:B0-----:R-:W-:Y:S01]  /*0960*/  FMUL.FTZ R21, R24, -0.125 ;  /* 0xbe00000018157820 */ /* 0x001fe20000410000 */
[----:B------:R-:W-:Y:S01]  /*0970*/  SHF.L.U32 R24, R22, 0x17, RZ ;  /* 0x0000001716187819 */ /* 0x000fe200000006ff */
[----:B------:R-:W-:Y:S02]  /*0980*/  FMUL.FTZ R17, R26, R17 ;  /* 0x000000111a117220 */ /* 0x000fe40000410000 */
[----:B------:R-:W0:Y:S01]  /*0990*/  MUFU.EX2 R19, R19 ;  /* 0x0000001300137308 */ /* 0x000e220000000800 */
[----:B-1----:R-:W-:Y:S02]  /*09a0*/  FMUL.FTZ R20, R25, R20 ;  /* 0x0000001419147220 */ /* 0x002fe40000410000 */
[----:B------:R-:W-:Y:S02]  /*09b0*/  FFMA.FTZ R22, R18, 2, R21 ;  /* 0x4000000012167823 */ /* 0x000fe40000010015 */
[----:B--2---:R-:W-:-:S03]  /*09c0*/  FMUL.FTZ R18, R23, R12 ;  /* 0x0000000c17127220 */ /* 0x004fc60000410000 */
[----:B------:R-:W1:Y:S01]  /*09d0*/  MUFU.RCP R16, R20 ;  /* 0x0000001400107308 */ /* 0x000e620000001000 */
[----:B------:R-:W-:Y:S01]  /*09e0*/  FMUL.FTZ R23, R8, R8 ;  /* 0x0000000808177220 */ /* 0x000fe20000410000 */
[--C-:B------:R-:W-:Y:S01]  /*09f0*/  LOP3.LUT R12, R15, 0x80000000, R2.reuse, 0xb8, !PT ;  /* 0x800000000f0c7812 */ /* 0x100fe200078eb802 */
[----:B------:R-:W-:Y:S02]  /*0a00*/  FMUL.FTZ R15, R9, R9 ;  /* 0x00000009090f7220 */ /* 0x000fe40000410000 */
[----:B------:R-:W-:Y:S01]  /*0a10*/  @!P0 FFMA.FTZ R12, R2, R13, R2 ;  /* 0x0000000d020c8223 */ /* 0x000fe20000010002 */
[----:B------:R-:W-:Y:S01]  /*0a20*/  LOP3.LUT R13, R22, 0x80000000, R3, 0xb8, !PT ;  /* 0x80000000160d7812 */ /* 0x000fe200078eb803 */
[----:B0-----:R-:W-:Y:S01]  /*0a30*/  FMUL.FTZ R19, R24, R19 ;  /* 0x0000001318137220 */ /* 0x001fe20000410000 */
[----:B------:R-:W0:Y:S01]  /*0a40*/  MUFU.RCP R21, R17 ;  /* 0x0000001100157308 */ /* 0x000e220000001000 */
[-C--:B------:R-:W-:Y:S01]  /*0a50*/  FFMA.FTZ R24, R23, R0.reuse, 0.00019836159481201320887 ;  /* 0x394fff4917187423 */ /* 0x080fe20000010000 */
[----:B------:R-:W-:Y:S01]  /*0a60*/  FSETP.GE.FTZ.AND P0, PT, |R8|, 1, PT ;  /* 0x3f8000000800780b */ /* 0x000fe20003f16200 */
[----:B------:R-:W-:-:S02]  /*0a70*/  FFMA.FTZ R26, R15, R0, 0.00019836159481201320887 ;  /* 0x394fff490f1a7423 */ /* 0x000fc40000010000 */
[----:B------:R-:W-:Y:S02]  /*0a80*/  FFMA.FTZ R24, R23, R24, 0.0083333496004343032837 ;  /* 0x3c08889a17187423 */ /* 0x000fe40000010018 */
[----:B------:R-:W-:Y:S01]  /*0a90*/  FFMA.FTZ R26, R15, R26, 0.0083333496004343032837 ;  /* 0x3c08889a0f1a7423 */ /* 0x000fe2000001001a */
[----:B------:R-:W2:Y:S01]  /*0aa0*/  MUFU.RCP R2, R18 ;  /* 0x0000001200027308 */ /* 0x000ea20000001000 */
[----:B------:R-:W-:Y:S02]  /*0ab0*/  FFMA.FTZ R24, R23, R24, 0.16666667163372039795 ;  /* 0x3e2aaaab17187423 */ /* 0x000fe40000010018 */
[----:B------:R-:W-:Y:S01]  /*0ac0*/  @!P1 FFMA.FTZ R13, R3, R14, R3 ;  /* 0x0000000e030d9223 */ /* 0x000fe20000010003 */
[----:B------:R-:W-:Y:S01]  /*0ad0*/  FSETP.GE.FTZ.AND P1, PT, |R9|, 1, PT ;  /* 0x3f8000000900780b */ /* 0x000fe20003f36200 */
[----:B------:R-:W-:Y:S02]  /*0ae0*/  FFMA.FTZ R26, R15, R26, 0.16666667163372039795 ;  /* 0x3e2aaaab0f1a7423 */ /* 0x000fe4000001001a */
[----:B------:R-:W-:Y:S01]  /*0af0*/  FMUL.FTZ R3, R23, R24 ;  /* 0x0000001817037220 */ /* 0x000fe20000410000 */
[----:B------:R-:W3:Y:S01]  /*0b00*/  MUFU.RCP R14, R19 ;  /* 0x00000013000e7308 */ /* 0x000ee20000001000 */
[----:B-1----:R-:W-:Y:S01]  /*0b10*/  FMUL.FTZ R23, R16, -0.125 ;  /* 0xbe00000010177820 */ /* 0x002fe20000410000 */
[----:B------:R-:W-:Y:S01]  /*0b20*/  STG.E.64 [R10.64+0x400], R12 ;  /* 0x0004000c0a007986 */ /* 0x000fe2000c101b04 */
[----:B0-----:R-:W-:-:S02]  /*0b30*/  FMUL.FTZ R22, R21, -0.125 ;  /* 0xbe00000015167820 */ /* 0x001fc40000410000 */
[----:B------:R-:W-:Y:S02]  /*0b40*/  FMUL.FTZ R21, R6, R6 ;  /* 0x0000000606157220 */ /* 0x000fe40000410000 */
[----:B------:R-:W-:Y:S02]  /*0b50*/  FMUL.FTZ R16, R15, R26 ;  /* 0x0000001a0f107220 */ /* 0x000fe40000410000 */
[----:B------:R-:W-:Y:S02]  /*0b60*/  FMUL.FTZ R15, R7, R7 ;  /* 0x00000007070f7220 */ /* 0x000fe40000410000 */
[----:B------:R-:W-:Y:S02]  /*0b70*/  FFMA.FTZ R23, R20, 2, R23 ;  /* 0x4000000014177823 */ /* 0x000fe40000010017 */
[----:B------:R-:W-:Y:S02]  /*0b80*/  FFMA.FTZ R20, R17, 2, R22 ;  /* 0x4000000011147823 */ /* 0x000fe40000010016 */
[----:B------:R-:W-:-:S02]  /*0b90*/  FFMA.FTZ R22, R21, R0, 0.00019836159481201320887 ;  /* 0x394fff4915167423 */ /* 0x000fc40000010000 */
[----:B------:R-:W-:Y:S02]  /*0ba0*/  FFMA.FTZ R0, R15, R0, 0.00019836159481201320887 ;  /* 0x394fff490f007423 */ /* 0x000fe40000010000 */
[----:B------:R-:W-:Y:S02]  /*0bb0*/  FFMA.FTZ R22, R21, R22, 0.0083333496004343032837 ;  /* 0x3c08889a15167423 */ /* 0x000fe40000010016 */
[----:B------:R-:W-:Y:S02]  /*0bc0*/  FFMA.FTZ R0, R15, R0, 0.0083333496004343032837 ;  /* 0x3c08889a0f007423 */ /* 0x000fe40000010000 */
[----:B--2---:R-:W-:Y:S02]  /*0bd0*/  FMUL.FTZ R17, R2, -0.125 ;  /* 0xbe00000002117820 */ /* 0x004fe40000410000 */
[----:B---3--:R-:W-:Y:S02]  /*0be0*/  FMUL.FTZ R14, R14, -0.125 ;  /* 0xbe0000000e0e7820 */ /* 0x008fe40000410000 */
[----:B------:R-:W-:-:S02]  /*0bf0*/  FFMA.FTZ R22, R21, R22, 0.16666667163372039795 ;  /* 0x3e2aaaab15167423 */ /* 0x000fc40000010016 */
[----:B------:R-:W-:Y:S02]  /*0c00*/  FFMA.FTZ R0, R15, R0, 0.16666667163372039795 ;  /* 0x3e2aaaab0f007423 */ /* 0x000fe40000010000 */
[----:B------:R-:W-:Y:S01]  /*0c10*/  FFMA.FTZ R17, R18, 2, R17 ;  /* 0x4000000012117823 */ /* 0x000fe20000010011 */
[----:B------:R-:W-:Y:S01]  /*0c20*/  LOP3.LUT R18, R23, 0x80000000, R8, 0xb8, !PT ;  /* 0x8000000017127812 */ /* 0x000fe200078eb808 */
[----:B------:R-:W-:Y:S01]  /*0c30*/  FFMA.FTZ R14, R19, 2, R14 ;  /* 0x40000000130e7823 */ /* 0x000fe2000001000e */
[----:B------:R-:W-:Y:S01]  /*0c40*/  LOP3.LUT R19, R20, 0x80000000, R9, 0xb8, !PT ;  /* 0x8000000014137812 */ /* 0x000fe200078eb809 */
[----:B------:R-:W-:Y:S01]  /*0c50*/  FMUL.FTZ R21, R21, R22 ;  /* 0x0000001615157220 */ /* 0x000fe20000410000 */
[----:B------:R-:W-:Y:S01]  /*0c60*/  LOP3.LUT R22, R17, 0x80000000, R6, 0xb8, !PT ;  /* 0x8000000011167812 */ /* 0x000fe200078eb806 */
[----:B------:R-:W-:Y:S01]  /*0c70*/  FMUL.FTZ R0, R15, R0 ;  /* 0x000000000f007220 */ /* 0x000fe20000410000 */
[----:B------:R-:W-:Y:S01]  /*0c80*/  LOP3.LUT R23, R14, 0x80000000, R7, 0xb8, !PT ;  /* 0x800000000e177812 */ /* 0x000fe200078eb807 */
[----:B------:R-:W-:-:S02]  /*0c90*/  @!P0 FFMA.FTZ R18, R8, R3, R8 ;  /* 0x0000000308128223 */ /* 0x000fc40000010008 */
[----:B------:R-:W-:Y:S02]  /*0ca0*/  @!P1 FFMA.FTZ R19, R9, R16, R9 ;  /* 0x0000001009139223 */ /* 0x000fe40000010009 */
[----:B------:R-:W-:Y:S02]  /*0cb0*/  @!P2 FFMA.FTZ R22, R6, R21, R6 ;  /* 0x000000150616a223 */ /* 0x000fe40000010006 */
[----:B------:R-:W-:Y:S01]  /*0cc0*/  @!P3 FFMA.FTZ R23, R7, R0, R7 ;  /* 0x000000000717b223 */ /* 0x000fe20000010007 */
[----:B------:R-:W-:Y:S04]  /*0cd0*/  STG.E.64 [R10.64+0x800], R18 ;  /* 0x000800120a007986 */ /* 0x000fe8000c101b04 */
[----:B------:R-:W-:Y:S01]  /*0ce0*/  STG.E.64 [R10.64+0xc00], R22 ;  /* 0x000c00160a007986 */ /* 0x000fe2000c101b04 */
[----:B------:R-:W-:Y:S05]  /*0cf0*/  EXIT ;  /* 0x000000000000794d */ /* 0x000fea0003800000 */
.L_x_1755:
[----:B------:R-:W0:Y:S01]  /*0d00*/  S2R R3, SR_TID.X ;  /* 0x0000000000037919 */ /* 0x000e220000002100 */
[----:B------:R-:W-:Y:S01]  /*0d10*/  CS2R R8, SRZ ;  /* 0x0000000000087805 */ /* 0x000fe2000001ff00 */
[----:B------:R-:W-:Y:S01]  /*0d20*/  HFMA2.MMA R2, -RZ, RZ, 0, 0 ;  /* 0x00000000ff027435 */ /* 0x000fe200000001ff */
        /* <DEDUP_REMOVED lines=10> */
[----:B------:R0:W5:Y:S05]  /*0dd0*/  @!P6 LDG.E R9, [R20.64] ;  /* 0x000000041409e981 */ /* 0x00016a000c1e1900 */
        /* <DEDUP_REMOVED lines=12> */
[----:B------:R-:W-:Y:S02]  /*0ea0*/  @!P5 MOV R17, 0x4 ;  /* 0x000000040011d802 */ /* 0x000fe40000000f00 */
[----:B------:R-:W-:-:S09]  /*0eb0*/  @!P4 MOV R19, 0x4 ;  /* 0x000000040013c802 */ /* 0x000fd20000000f00 */
[----:B------:R-:W-:Y:S02]  /*0ec0*/  @!P1 IADD3 R14, R10, R13, RZ ;  /* 0x0000000d0a0e9210 */ /* 0x000fe40007ffe0ff */
[----:B------:R-:W-:-:S04]  /*0ed0*/  @!P1 IADD3 R13, R13, 0x80, RZ ;  /* 0x000000800d0d9810 */ /* 0x000fc80007ffe0ff */
[----:B------:R-:W-:Y:S01]  /*0ee0*/  ISETP.GE.AND P6, PT, R13, R5, PT ;  /* 0x000000050d00720c */ /* 0x000fe20003fc6270 */
[----:B------:R-:W-:Y:S01]  /*0ef0*/  CS2R R6, SRZ ;  /* 0x0000000000067805 */ /* 0x000fe2000001ff00 */
[----:B------:R-:W-:-:S04]  /*0f00*/  @!P5 IMAD.WIDE.U32 R16, R16, R17, c[0x0][0x170] ;  /* 0x00005c001010d625 */ /* 0x000fc800078e0011 */
[----:B------:R-:W-:Y:S01]  /*0f10*/  @!P4 IMAD.WIDE.U32 R18, R18, R19, c[0x0][0x170] ;  /* 0x00005c001212c625 */ /* 0x000fe200078e0013 */
[----:B------:R-:W-:Y:S01]  /*0f20*/  @!P2 MOV R15, 0x4 ;  /* 0x00000004000fa802 */ /* 0x000fe20000000f00 */
[----:B------:R1:W5:Y:S01]  /*0f30*/  @!P5 LDG.E R2, [R16.64] ;  /* 0x000000041002d981 */ /* 0x000362000c1e1900 */
[----:B0-----:R-:W-:-:S03]  /*0f40*/  @!P1 MOV R21, 0x4 ;  /* 0x0000000400159802 */ /* 0x001fc60000000f00 */
[----:B------:R0:W5:Y:S01]  /*0f50*/  @!P4 LDG.E R7, [R18.64] ;  /* 0x000000041207c981 */ /* 0x000162000c1e1900 */
[----:B------:R-:W-:Y:S02]  /*0f60*/  @!P6 IADD3 R20, R10, R13, RZ ;  /* 0x0000000d0a14e210 */ /* 0x000fe40007ffe0ff */
[----:B------:R-:W-:Y:S01]  /*0f70*/  @!P6 MOV R25, 0x4 ;  /* 0x000000040019e802 */ /* 0x000fe20000000f00 */
[----:B-1----:R-:W-:Y:S01]  /*0f80*/  HFMA2.MMA R16, -RZ, RZ, 0, 0 ;  /* 0x00000000ff107435 */ /* 0x002fe200000001ff */
[----:B------:R-:W-:Y:S01]  /*0f90*/  @!P2 IMAD.WIDE.U32 R12, R12, R15, c[0x0][0x170] ;  /* 0x00005c000c0ca625 */ /* 0x000fe200078e000f */
[----:B0-----:R-:W-:-:S03]  /*0fa0*/  @!P0 MOV R18, 0x4 ;  /* 0x0000000400128802 */ /* 0x001fc60000000f00 */
[----:B------:R-:W-:Y:S01]  /*0fb0*/  @!P1 IMAD.WIDE.U32 R14, R14, R21, c[0x0][0x170] ;  /* 0x00005c000e0e9625 */ /* 0x000fe200078e0015 */
[----:B------:R-:W-:Y:S01]  /*0fc0*/  MOV R0, RZ ;  /* 0x000000ff00007202 */ /* 0x000fe20000000f00 */
[----:B------:R-:W-:Y:S01]  /*0fd0*/  HFMA2.MMA R4, -RZ, RZ, 0, 0 ;  /* 0x00000000ff047435 */ /* 0x000fe200000001ff */
[----:B------:R-:W-:Y:S01]  /*0fe0*/  @!P3 MOV R23, 0x4 ;  /* 0x000000040017b802 */ /* 0x000fe20000000f00 */
[----:B------:R-:W-:Y:S01]  /*0ff0*/  @!P6 IMAD.WIDE.U32 R20, R20, R25, c[0x0][0x170] ;  /* 0x00005c001414e625 */ /* 0x000fe200078e0019 */
[----:B------:R-:W-:Y:S01]  /*1000*/  BSSY B0, `(.L_x_1756) ;  /* 0x000002b000007945 */ /* 0x000fe20003800000 */
[----:B------:R0:W5:Y:S02]  /*1010*/  @!P2 LDG.E R8, [R12.64] ;  /* 0x000000040c08a981 */ /* 0x000164000c1e1900 */
[----:B------:R-:W-:Y:S02]  /*1020*/  @!P0 IMAD.WIDE.U32 R18, R11, R18, c[0x0][0x170] ;  /* 0x00005c000b128625 */ /* 0x000fe400078e0012 */
[----:B------:R1:W5:Y:S04]  /*1030*/  @!P6 LDG.E R0, [R20.64] ;  /* 0x000000041400e981 */ /* 0x000368000c1e1900 */
[----:B------:R1:W5:Y:S01]  /*1040*/  @!P0 LDG.E R16, [R18.64] ;  /* 0x0000000412108981 */ /* 0x000362000c1e1900 */
[----:B------:R-:W-:Y:S01]  /*1050*/  @!P3 IMAD.WIDE.U32 R22, R22, R23, c[0x0][0x170] ;  /* 0x00005c001616b625 */ /* 0x000fe200078e0017 */
[----:B------:R-:W-:-:S02]  /*1060*/  MOV R11, R3 ;  /* 0x00000003000b7202 */ /* 0x000fc40000000f00 */
[----:B------:R2:W5:Y:S02]  /*1070*/  @!P1 LDG.E R4, [R14.64] ;  /* 0x000000040e049981 */ /* 0x000564000c1e1900 */
[C---:B------:R-:W-:Y:S02]  /*1080*/  IADD3 R24, R11.reuse, 0x180, RZ ;  /* 0x000001800b187810 */ /* 0x040fe40007ffe0ff */
[----:B------:R3:W5:Y:S01]  /*1090*/  @!P3 LDG.E R6, [R22.64] ;  /* 0x000000041606b981 */ /* 0x000762000c1e1900 */
[C---:B------:R-:W-:Y:S02]  /*10a0*/  IADD3 R26, R11.reuse, 0x200, RZ ;  /* 0x000002000b1a7810 */ /* 0x040fe40007ffe0ff */
[-C--:B------:R-:W-:Y:S02]  /*10b0*/  ISETP.GE.AND P1, PT, R24, R5.reuse, PT ;  /* 0x000000051800720c */ /* 0x080fe40003f26270 */
[----:B------:R-:W-:Y:S02]  /*10c0*/  ISETP.GE.AND P2, PT, R26, R5, PT ;  /* 0x000000051a00720c */ /* 0x000fe40003f46270 */
[----:B---3--:R-:W-:-:S02]  /*10d0*/  IADD3 R22, R11, 0x100, RZ ;  /* 0x000001000b167810 */ /* 0x008fc40007ffe0ff */
[C---:B0-----:R-:W-:Y:S02]  /*10e0*/  IADD3 R12, R11.reuse, 0x80, RZ ;  /* 0x000000800b0c7810 */ /* 0x041fe40007ffe0ff */
[----:B------:R-:W-:Y:S02]  /*10f0*/  ISETP.GE.AND P3, PT, R22, R5, PT ;  /* 0x000000051600720c */ /* 0x000fe40003f66270 */
[----:B--2---:R-:W-:Y:S01]  /*1100*/  IADD3 R14, R11, 0x280, RZ ;  /* 0x000002800b0e7810 */ /* 0x004fe20007ffe0ff */
[----:B------:R-:W-:Y:S05]  /*1110*/  @P0 BRA `(.L_x_1757) ;  /* 0x0000019000000947 */ /* 0x000fea0003800000 */
[C---:B-1---5:R-:W-:Y:S01]  /*1120*/  FMUL.FTZ R13, |R16|.reuse, 1.4426950216293334961 ;  /* 0x3fb8aa3b100d7820 */ /* 0x062fe20000410200 */
[----:B------:R-:W-:Y:S01]  /*1130*/  MOV R18, 0x42fc0000 ;  /* 0x42fc000000127802 */ /* 0x000fe20000000f00 */
[----:B------:R-:W-:Y:S01]  /*1140*/  FMUL.FTZ R17, R16, R16 ;  /* 0x0000001010117220 */ /* 0x000fe20000410000 */
[----:B------:R-:W-:-:S03]  /*1150*/  MOV R22, 0x363d0ada ;  /* 0x363d0ada00167802 */ /* 0x000fc60000000f00 */
        /* <DEDUP_REMOVED lines=21> */
.L_x_1757:
[----:B-1----:R-:W-:Y:S05]  /*12b0*/  BSYNC B0 ;  /* 0x0000000000007941 */ /* 0x002fea0003800000 */
.L_x_1756:
[-C--:B------:R-:W-:Y:S01]  /*12c0*/  ISETP.GE.AND P5, PT, R12, R5.reuse, PT ;  /* 0x000000050c00720c */ /* 0x080fe20003fa6270 */
[----:B------:R-:W-:Y:S01]  /*12d0*/  BSSY B0, `(.L_x_1758) ;  /* 0x000001d000007945 */ /* 0x000fe20003800000 */
[----:B------:R-:W-:Y:S02]  /*12e0*/  ISETP.GE.AND P4, PT, R14, R5, PT ;  /* 0x000000050e00720c */ /* 0x000fe40003f86270 */
[----:B------:R-:W-:-:S09]  /*12f0*/  IADD3 R14, R11, 0x300, RZ ;  /* 0x000003000b0e7810 */ /* 0x000fd20007ffe0ff */
[----:B------:R-:W-:Y:S05]  /*1300*/  @P5 BRA `(.L_x_1759) ;  /* 0x0000019000005947 */ /* 0x000fea0003800000 */
[C---:B-----5:R-:W-:Y:S01]  /*1310*/  FMUL.FTZ R15, |R9|.reuse, 1.4426950216293334961 ;  /* 0x3fb8aa3b090f7820 */ /* 0x060fe20000410200 */
[----:B------:R-:W-:Y:S01]  /*1320*/  HFMA2.MMA R16, -RZ, RZ, 3.4921875, 0 ;  /* 0x42fc0000ff107435 */ /* 0x000fe200000001ff */
[----:B------:R-:W-:Y:S01]  /*1330*/  MOV R18, 0x363d0ada ;  /* 0x363d0ada00127802 */ /* 0x000fe20000000f00 */
[----:B------:R-:W-:-:S03]  /*1340*/  FMUL.FTZ R19, R9, R9 ;  /* 0x0000000909137220 */ /* 0x000fc60000410000 */
        /* <DEDUP_REMOVED lines=21> */
.L_x_1759:
[----:B------:R-:W-:Y:S05]  /*14a0*/  BSYNC B0 ;  /* 0x0000000000007941 */ /* 0x000fea0003800000 */
.L_x_1758:
[----:B------:R-:W-:Y:S01]  /*14b0*/  BSSY B0, `(.L_x_1760) ;  /* 0x000001d000007945 */ /* 0x000fe20003800000 */
[----:B------:R-:W-:Y:S02]  /*14c0*/  ISETP.GE.AND P5, PT, R14, R5, PT ;  /* 0x000000050e00720c */ /* 0x000fe40003fa6270 */
[----:B------:R-:W-:Y:S01]  /*14d0*/  IADD3 R14, R11, 0x380, RZ ;  /* 0x000003800b0e7810 */ /* 0x000fe20007ffe0ff */
        /* <DEDUP_REMOVED lines=26> */
.L_x_1761:
[----:B------:R-:W-:Y:S05]  /*1680*/  BSYNC B0 ;  /* 0x0000000000007941 */ /* 0x000fea0003800000 */
.L_x_1760:
[----:B-----5:R-:W-:Y:S01]  /*1690*/  @!P0 IADD3 R2, R10, R3, RZ ;  /* 0x000000030a028210 */ /* 0x020fe20007ffe0ff */
[----:B------:R-:W-:Y:S01]  /*16a0*/  BSSY B0, `(.L_x_1762) ;  /* 0x000001e000007945 */ /* 0x000fe20003800000 */
[----:B------:R-:W-:Y:S02]  /*16b0*/  @!P0 MOV R3, 0x4 ;  /* 0x0000000400038802 */ /* 0x000fe40000000f00 */
[----:B------:R-:W-:-:S03]  /*16c0*/  ISETP.GE.AND P3, PT, R14, R5, PT ;  /* 0x000000050e00720c */ /* 0x000fc60003f66270 */
[----:B------:R-:W-:Y:S01]  /*16d0*/  @!P0 IMAD.WIDE.U32 R2, R2, R3, c[0x0][0x168] ;  /* 0x00005a0002028625 */ /* 0x000fe200078e0003 */
[----:B------:R-:W-:Y:S05]  /*16e0*/  @P1 BRA `(.L_x_1763) ;  /* 0x0000019000001947 */ /* 0x000fea0003800000 */
[C---:B------:R-:W-:Y:S01]  /*16f0*/  FMUL.FTZ R14, |R7|.reuse, 1.4426950216293334961 ;  /* 0x3fb8aa3b070e7820 */ /* 0x040fe20000410200 */
        /* <DEDUP_REMOVED lines=24> */
.L_x_1763:
[----:B------:R-:W-:Y:S05]  /*1880*/  BSYNC B0 ;  /* 0x0000000000007941 */ /* 0x000fea0003800000 */
.L_x_1762:
[----:B------:R-:W-:Y:S01]  /*1890*/  BSSY B0, `(.L_x_1764) ;  /* 0x000001b000007945 */ /* 0x000fe20003800000 */
        /* <DEDUP_REMOVED lines=26> */
.L_x_1765:
[----:B------:R-:W-:Y:S05]  /*1a40*/  BSYNC B0 ;  /* 0x0000000000007941 */ /* 0x000fea0003800000 */
.L_x_1764:
        /* <DEDUP_REMOVED lines=27> */
.L_x_1767:
[----:B------:R-:W-:Y:S05]  /*1c00*/  BSYNC B0 ;  /* 0x0000000000007941 */ /* 0x000fea0003800000 */
.L_x_1766:
        /* <DEDUP_REMOVED lines=27> */
.L_x_1769:
[----:B------:R-:W-:Y:S05]  /*1dc0*/  BSYNC B0 ;  /* 0x0000000000007941 */ /* 0x000fea0003800000 */
.L_x_1768:
        /* <DEDUP_REMOVED lines=27> */
.L_x_1771:
[----:B------:R-:W-:Y:S05]  /*1f80*/  BSYNC B0 ;  /* 0x0000000000007941 */ /* 0x000fea0003800000 */
.L_x_1770:
[----:B------:R-:W-:Y:S01]  /*1f90*/  @!P0 MOV R11, R12 ;  /* 0x0000000c000b8202 */ /* 0x000fe20000000f00 */
[----:B------:R0:W-:Y:S01]  /*1fa0*/  @!P0 STG.E [R2.64], R13 ;  /* 0x0000000d02008986 */ /* 0x0001e2000c101904 */
[----:B------:R-:W-:Y:S01]  /*1fb0*/  BSSY B0, `(.L_x_1772) ;  /* 0x000002d000007945 */ /* 0x000fe20003800000 */
[----:B------:R-:W-:Y:S01]  /*1fc0*/  BSSY B1, `(.L_x_1773) ;  /* 0x0000025000017945 */ /* 0x000fe20003800000 */
[----:B------:R-:W-:-:S13]  /*1fd0*/  ISETP.GE.AND P0, PT, R11, R5, PT ;  /* 0x000000050b00720c */ /* 0x000fda0003f06270 */
[----:B------:R-:W-:Y:S05]  /*1fe0*/  @P0 BRA `(.L_x_1774) ;  /* 0x000000c000000947 */ /* 0x000fea0003800000 */
[----:B0-----:R-:W-:Y:S01]  /*1ff0*/  HFMA2.MMA R3, -RZ, RZ, 0, 2.384185791015625e-07 ;  /* 0x00000004ff037435 */ /* 0x001fe200000001ff */
[----:B------:R-:W-:Y:S02]  /*2000*/  IADD3 R2, R10, R11, RZ ;  /* 0x0000000b0a027210 */ /* 0x000fe40007ffe0ff */
[----:B------:R-:W-:-:S04]  /*2010*/  IADD3 R11, R11, 0x80, RZ ;  /* 0x000000800b0b7810 */ /* 0x000fc80007ffe0ff */
[----:B------:R-:W-:-:S03]  /*2020*/  ISETP.GE.AND P0, PT, R11, R5, PT ;  /* 0x000000050b00720c */ /* 0x000fc60003f06270 */
[----:B------:R-:W-:-:S05]  /*2030*/  IMAD.WIDE.U32 R2, R2, R3, c[0x0][0x168] ;  /* 0x00005a0002027625 */ /* 0x000fca00078e0003 */
[----:B------:R0:W-:Y:S05]  /*2040*/  STG.E [R2.64], R15 ;  /* 0x0000000f02007986 */ /* 0x0001ea000c101904 */
[----:B------:R-:W-:Y:S05]  /*2050*/  @P0 BRA `(.L_x_1775) ;  /* 0x000000c000000947 */ /* 0x000fea0003800000 */
[----:B0-----:R-:W-:Y:S02]  /*2060*/  IADD3 R2, R10, R11, RZ ;  /* 0x0000000b0a027210 */ /* 0x001fe40007ffe0ff */
[----:B------:R-:W-:Y:S02]  /*2070*/  MOV R3, 0x4 ;  /* 0x0000000400037802 */ /* 0x000fe40000000f00 */
[----:B------:R-:W-:-:S03]  /*2080*/  IADD3 R11, R11, 0x80, RZ ;  /* 0x000000800b0b7810 */ /* 0x000fc60007ffe0ff */
[----:B------:R-:W-:-:S05]  /*2090*/  IMAD.WIDE.U32 R2, R2, R3, c[0x0][0x168] ;  /* 0x00005a0002027625 */ /* 0x000fca00078e0003 */
[----:B------:R0:W-:Y:S02]  /*20a0*/  STG.E [R2.64], R9 ;  /* 0x0000000902007986 */ /* 0x0001e4000c101904 */
.L_x_1774:
[----:B0-----:R-:W-:-:S13]  /*20b0*/  ISETP.GE.AND P0, PT, R11, R5, PT ;  /* 0x000000050b00720c */ /* 0x001fda0003f06270 */
[----:B------:R-:W-:Y:S05]  /*20c0*/  @P0 BRA `(.L_x_1776) ;  /* 0x000000c000000947 */ /* 0x000fea0003800000 */
[----:B------:R-:W-:Y:S02]  /*20d0*/  IADD3 R2, R10, R11, RZ ;  /* 0x0000000b0a027210 */ /* 0x000fe40007ffe0ff */
[----:B------:R-:W-:Y:S02]  /*20e0*/  MOV R3, 0x4 ;  /* 0x0000000400037802 */ /* 0x000fe40000000f00 */
[----:B------:R-:W-:-:S03]  /*20f0*/  IADD3 R11, R11, 0x80, RZ ;  /* 0x000000800b0b7810 */ /* 0x000fc60007ffe0ff */
[----:B------:R-:W-:-:S05]  /*2100*/  IMAD.WIDE.U32 R2, R2, R3, c[0x0][0x168] ;  /* 0x00005a0002027625 */ /* 0x000fca00078e0003 */
[----:B------:R0:W-:Y:S02]  /*2110*/  STG.E [R2.64], R14 ;  /* 0x0000000e02007986 */ /* 0x0001e4000c101904 */
.L_x_1775:
[----:B------:R-:W-:-:S13]  /*2120*/  ISETP.GE.AND P0, PT, R11, R5, PT ;  /* 0x000000050b00720c */ /* 0x000fda0003f06270 */
[----:B------:R-:W-:Y:S05]  /*2130*/  @P0 BRA `(.L_x_1777) ;  /* 0x000000d000000947 */ /* 0x000fea0003800000 */
[----:B0-----:R-:W-:Y:S01]  /*2140*/  HFMA2.MMA R3, -RZ, RZ, 0, 2.384185791015625e-07 ;  /* 0x00000004ff037435 */ /* 0x001fe200000001ff */
[----:B------:R-:W-:Y:S02]  /*2150*/  IADD3 R2, R10, R11, RZ ;  /* 0x0000000b0a027210 */ /* 0x000fe40007ffe0ff */
[----:B------:R-:W-:-:S07]  /*2160*/  IADD3 R11, R11, 0x80, RZ ;  /* 0x000000800b0b7810 */ /* 0x000fce0007ffe0ff */
[----:B------:R-:W-:-:S05]  /*2170*/  IMAD.WIDE.U32 R2, R2, R3, c[0x0][0x168] ;  /* 0x00005a0002027625 */ /* 0x000fca00078e0003 */
[----:B------:R0:W-:Y:S02]  /*2180*/  STG.E [R2.64], R7 ;  /* 0x0000000702007986 */ /* 0x0001e4000c101904 */
.L_x_1776:
[----:B------:R-:W-:-:S13]  /*2190*/  ISETP.GE.AND P0, PT, R11, R5, PT ;  /* 0x000000050b00720c */ /* 0x000fda0003f06270 */
[----:B------:R-:W-:Y:S01]  /*21a0*/  @P0 BREAK B1 ;  /* 0x0000000000010942 */ /* 0x000fe20003800000 */
[----:B------:R-:W-:Y:S05]  /*21b0*/  @P0 BRA `(.L_x_1778) ;  /* 0x000000c000000947 */ /* 0x000fea0003800000 */
[----:B0-----:R-:W-:Y:S02]  /*21c0*/  IADD3 R2, R10, R11, RZ ;  /* 0x0000000b0a027210 */ /* 0x001fe40007ffe0ff */
[----:B------:R-:W-:Y:S02]  /*21d0*/  MOV R3, 0x4 ;  /* 0x0000000400037802 */ /* 0x000fe40000000f00 */
[----:B------:R-:W-:-:S03]  /*21e0*/  IADD3 R11, R11, 0x80, RZ ;  /* 0x000000800b0b7810 */ /* 0x000fc60007ffe0ff */
[----:B------:R-:W-:-:S05]  /*21f0*/  IMAD.WIDE.U32 R2, R2, R3, c[0x0][0x168] ;  /* 0x00005a0002027625 */ /* 0x000fca00078e0003 */
[----:B------:R0:W-:Y:S02]  /*2200*/  STG.E [R2.64], R6 ;  /* 0x0000000602007986 */ /* 0x0001e4000c101904 */
.L_x_1777:
[----:B------:R-:W-:Y:S05]  /*2210*/  BSYNC B1 ;  /* 0x0000000000017941 */ /* 0x000fea0003800000 */
.L_x_1773:
[----:B------:R-:W-:-:S13]  /*2220*/  ISETP.GE.AND P0, PT, R11, R5, PT ;  /* 0x000000050b00720c */ /* 0x000fda0003f06270 */
[----:B0-----:R-:W-:Y:S02]  /*2230*/  @!P0 IADD3 R2, R10, R11, RZ ;  /* 0x0000000b0a028210 */ /* 0x001fe40007ffe0ff */
[----:B------:R-:W-:Y:S02]  /*2240*/  @!P0 MOV R3, 0x4 ;  /* 0x0000000400038802 */ /* 0x000fe40000000f00 */
[----:B------:R-:W-:-:S03]  /*2250*/  @!P0 IADD3 R11, R11, 0x80, RZ ;  /* 0x000000800b0b8810 */ /* 0x000fc60007ffe0ff */
[----:B------:R-:W-:-:S05]  /*2260*/  @!P0 IMAD.WIDE.U32 R2, R2, R3, c[0x0][0x168] ;  /* 0x00005a0002028625 */ /* 0x000fca00078e0003 */
[----:B------:R0:W-:Y:S02]  /*2270*/  @!P0 STG.E [R2.64], R8 ;  /* 0x0000000802008986 */ /* 0x0001e4000c101904 */
.L_x_1778:
[----:B------:R-:W-:Y:S05]  /*2280*/  BSYNC B0 ;  /* 0x0000000000007941 */ /* 0x000fea0003800000 */
.L_x_1772:
[----:B------:R-:W-:Y:S01]  /*2290*/  WARPSYNC 0xffffffff ;  /* 0xffffffff00007948 */ /* 0x000fe20003800000 */
[----:B------:R-:W-:-:S13]  /*22a0*/  ISETP.GE.AND P0, PT, R11, R5, PT ;  /* 0x000000050b00720c */ /* 0x000fda0003f06270 */
[----:B------:R-:W-:Y:S05]  /*22b0*/  @P0 EXIT ;  /* 0x000000000000094d */ /* 0x000fea0003800000 */
[----:B0-----:R-:W-:Y:S01]  /*22c0*/  HFMA2.MMA R3, -RZ, RZ, 0, 2.384185791015625e-07 ;  /* 0x00000004ff037435 */ /* 0x001fe200000001ff */
[----:B------:R-:W-:-:S09]  /*22d0*/  IADD3 R2, R10, R11, RZ ;  /* 0x0000000b0a027210 */ /* 0x000fd20007ffe0ff */
[----:B------:R-:W-:-:S05]  /*22e0*/  IMAD.WIDE.U32 R2, R2, R3, c[0x0][0x168] ;  /* 0x00005a0002027625 */ /* 0x000fca00078e0003 */
[----:B------:R-:W-:Y:S01]  /*22f0*/  STG.E [R2.64], R4 ;  /* 0x0000000402007986 */ /* 0x000fe2000c101904 */
[----:B------:R-:W-:Y:S05]  /*2300*/  EXIT ;  /* 0x000000000000794d */ /* 0x000fea0003800000 */
.L_x_1779:
        /* <DEDUP_REMOVED lines=15> */
.L_x_2703:


//--------------------- .text._ZN2at6native29vectorized_elementwise_kernelILi4EZZZNS0_16sinh_kernel_cudaERNS_18TensorIteratorBaseEENKUlvE0_clEvENKUlvE0_clEvEUlfE_St5arrayIPcLm2EEEEviT0_T1_ --------------------------
	.section	.text._ZN2at6native29vectorized_elementwise_kernelILi4EZZZNS0_16sinh_kernel_cudaERNS_18TensorIteratorBaseEENKUlvE0_clEvENKUlvE0_clEvEUlfE_St5arrayIPcLm2EEEEviT0_T1_,"ax",@progbits
	.sectioninfo	@"SHI_REGISTERS=30"
	.align	128
        .global         _ZN2at6native29vectorized_elementwise_kernelILi4EZZZNS0_16sinh_kernel_cudaERNS_18TensorIteratorBaseEENKUlvE0_clEvENKUlvE0_clEvEUlfE_St5arrayIPcLm2EEEEviT0_T1_
        .type           _ZN2at6native29vectorized_elementwise_kernelILi4EZZZNS0_16sinh_kernel_cudaERNS_18TensorIteratorBaseEENKUlvE0_clEvENKUlvE0_clEvEUlfE_St5arrayIPcLm2EEEEviT0_T1_,@function
        .size           _ZN2at6native29vectorized_elementwise_kernelILi4EZZZNS0_16sinh_kernel_cudaERNS_18TensorIteratorBaseEENKUlvE0_clEvENKUlvE0_clEvEUlfE_St5arrayIPcLm2EEEEviT0_T1_,(.L_x_2704 - _ZN2at6native29vectorized_elementwise_kernelILi4EZZZNS0_16sinh_kernel_cudaERNS_18TensorIteratorBaseEENKUlvE0_clEvENKUlvE0_clEvEUlfE_St5arrayIPcLm2EEEEviT0_T1_)
        .other          _ZN2at6native29vectorized_elementwise_kernelILi4EZZZNS0_16sinh_kernel_cudaERNS_18TensorIteratorBaseEENKUlvE0_clEvENKUlvE0_clEvEUlfE_St5arrayIPcLm2EEEEviT0_T1_,@"STO_CUDA_ENTRY STV_DEFAULT"
_ZN2at6native29vectorized_elementwise_kernelILi4EZZZNS0_16sinh_kernel_cudaERNS_18TensorIteratorBaseEENKUlvE0_clEvENKUlvE0_clEvEUlfE_St5arrayIPcLm2EEEEviT0_T1_:
.text._ZN2at6native29vectorized_elementwise_kernelILi4EZZZNS0_16sinh_kernel_cudaERNS_18TensorIteratorBaseEENKUlvE0_clEvENKUlvE0_clEvEUlfE_St5arrayIPcLm2EEEEviT0_T1_:
        /* <DEDUP_REMOVED lines=11> */
[----:B------:R0:W2:Y:S04]  /*00b0*/  LDG.E.128 R8, [R2.64] ;  /* 0x0000000402087981 */ /* 0x0000a8000c1e1d00 */
[----:B------:R0:W3:Y:S01]  /*00c0*/  LDG.E.128 R4, [R2.64+0x800] ;  /* 0x0008000402047981 */ /* 0x0000e2000c1e1d00 */
[----:B------:R-:W-:Y:S01]  /*00d0*/  MOV R13, 0x42fc0000 ;  /* 0x42fc0000000d7802 */ /* 0x000fe20000000f00 */
[----:B0-----:R-:W-:-:S06]  /*00e0*/  IMAD.WIDE.U32 R2, R0, R21, c[0x0][0x168] ;  /* 0x00005a0000027625 */ /* 0x001fcc00078e0015 */
[----:B------:R-:W-:-:S04]  /*00f0*/  IMAD.WIDE R2, R19, 0x10, R2 ;  /* 0x0000001013027825 */ /* 0x000fc800078e0202 */
[----:B--2---:R-:W-:Y:S01]  /*0100*/  FMUL.FTZ R14, |R8|, 1.4426950216293334961 ;  /* 0x3fb8aa3b080e7820 */ /* 0x004fe20000410200 */
[----:B------:R-:W-:Y:S01]  /*0110*/  FSETP.GE.FTZ.AND P2, PT, |R11|, 1, PT ;  /* 0x3f8000000b00780b */ /* 0x000fe20003f56200 */
[----:B------:R-:W-:Y:S02]  /*0120*/  FMUL.FTZ R17, |R9|, 1.4426950216293334961 ;  /* 0x3fb8aa3b09117820 */ /* 0x000fe40000410200 */
[----:B------:R-:W-:Y:S01]  /*0130*/  FMUL.FTZ R12, |R10|, 1.4426950216293334961 ;  /* 0x3fb8aa3b0a0c7820 */ /* 0x000fe20000410200 */
[----:B---3--:R-:W-:Y:S01]  /*0140*/  FSETP.GE.FTZ.AND P3, PT, |R7|, 1, PT ;  /* 0x3f8000000700780b */ /* 0x008fe20003f76200 */
[----:B------:R-:W0:Y:S01]  /*0150*/  FRND.TRUNC R14, R14 ;  /* 0x0000000e000e7307 */ /* 0x000e22000020d000 */
[----:B------:R-:W-:Y:S02]  /*0160*/  FMUL.FTZ R16, |R11|, 1.4426950216293334961 ;  /* 0x3fb8aa3b0b107820 */ /* 0x000fe40000410200 */
[----:B------:R-:W-:Y:S02]  /*0170*/  FMUL.FTZ R23, R9, R9 ;  /* 0x0000000909177220 */ /* 0x000fe40000410000 */
[----:B------:R-:W-:-:S03]  /*0180*/  FMUL.FTZ R27, R11, R11 ;  /* 0x0000000b0b1b7220 */ /* 0x000fc60000410000 */
[----:B------:R-:W1:Y:S01]  /*0190*/  FRND.TRUNC R18, R17 ;  /* 0x0000001100127307 */ /* 0x000e62000020d000 */
[----:B0-----:R-:W-:-:S07]  /*01a0*/  FSETP.GT.FTZ.AND P0, PT, |R14|, 126, PT ;  /* 0x42fc00000e00780b */ /* 0x001fce0003f14200 */
[----:B------:R-:W0:Y:S01]  /*01b0*/  FRND.TRUNC R12, R12 ;  /* 0x0000000c000c7307 */ /* 0x000e22000020d000 */
[----:B------:R-:W-:-:S04]  /*01c0*/  LOP3.LUT R15, R13, 0x80000000, R14, 0xb8, !PT ;  /* 0x800000000d0f7812 */ /* 0x000fc800078eb80e */
[----:B------:R-:W-:Y:S02]  /*01d0*/  FSEL R15, R15, R14, P0 ;  /* 0x0000000e0f0f7208 */ /* 0x000fe40000000000 */
[----:B-1----:R-:W-:Y:S01]  /*01e0*/  FSETP.GT.FTZ.AND P0, PT, |R18|, 126, PT ;  /* 0x42fc00001200780b */ /* 0x002fe20003f14200 */
[----:B------:R-:W1:Y:S01]  /*01f0*/  FRND.TRUNC R16, R16 ;  /* 0x0000001000107307 */ /* 0x000e62000020d000 */
[----:B------:R-:W-:Y:S01]  /*0200*/  LOP3.LUT R17, R13, 0x80000000, R18, 0xb8, !PT ;  /* 0x800000000d117812 */ /* 0x000fe200078eb812 */
[----:B------:R-:W-:-:S03]  /*0210*/  FFMA.FTZ R0, R15, -0.69314718246459960938, |R8| ;  /* 0xbf3172180f007823 */ /* 0x000fc60000010408 */
[----:B------:R-:W-:Y:S01]  /*0220*/  FSEL R14, R17, R18, P0 ;  /* 0x00000012110e7208 */ /* 0x000fe20000000000 */
[C---:B------:R-:W-:Y:S01]  /*0230*/  FFMA.FTZ R0, R15.reuse, 1.9046542121259335545e-09, R0 ;  /* 0x3102e3080f007823 */ /* 0x040fe20000010000 */
[----:B0-----:R-:W-:Y:S01]  /*0240*/  FSETP.GT.FTZ.AND P0, PT, |R12|, 126, PT ;  /* 0x42fc00000c00780b */ /* 0x001fe20003f14200 */
[----:B------:R-:W-:Y:S01]  /*0250*/  FADD.FTZ R15, R15, 12583037 ;  /* 0x4b40007d0f0f7421 */ /* 0x000fe20000010000 */
[----:B------:R-:W-:Y:S01]  /*0260*/  LOP3.LUT R21, R13, 0x80000000, R12, 0xb8, !PT ;  /* 0x800000000d157812 */ /* 0x000fe200078eb80c */
[----:B------:R-:W-:Y:S01]  /*0270*/  FMUL.FTZ R18, R0, 1.4426950216293334961 ;  /* 0x3fb8aa3b00127820 */ /* 0x000fe20000410000 */
[----:B------:R-:W-:Y:S01]  /*0280*/  HFMA2.MMA R0, -RZ, RZ, 0.389892578125, 0.0002090930938720703125 ;  /* 0x363d0adaff007435 */ /* 0x000fe200000001ff */
[----:B------:R-:W-:Y:S01]  /*0290*/  FFMA.FTZ R17, R14, -0.69314718246459960938, |R9| ;  /* 0xbf3172180e117823 */ /* 0x000fe20000010409 */
[----:B------:R-:W-:Y:S02]  /*02a0*/  FSEL R21, R21, R12, P0 ;  /* 0x0000000c15157208 */ /* 0x000fe40000000000 */
[----:B-1----:R-:W-:Y:S01]  /*02b0*/  FSETP.GT.FTZ.AND P1, PT, |R16|, 126, PT ;  /* 0x42fc00001000780b */ /* 0x002fe20003f34200 */
[----:B------:R-:W0:Y:S01]  /*02c0*/  MUFU.EX2 R18, R18 ;  /* 0x0000001200127308 */ /* 0x000e220000000800 */
[----:B------:R-:W-:Y:S01]  /*02d0*/  LOP3.LUT R19, R13, 0x80000000, R16, 0xb8, !PT ;  /* 0x800000000d137812 */ /* 0x000fe200078eb810 */
[----:B------:R-:W-:Y:S01]  /*02e0*/  FFMA.FTZ R22, R21, -0.69314718246459960938, |R10| ;  /* 0xbf31721815167823 */ /* 0x000fe2000001040a */
[----:B------:R-:W-:-:S02]  /*02f0*/  SHF.L.U32 R15, R15, 0x17, RZ ;  /* 0x000000170f0f7819 */ /* 0x000fc400000006ff */
[----:B------:R-:W-:Y:S01]  /*0300*/  FSEL R12, R19, R16, P1 ;  /* 0x00000010130c7208 */ /* 0x000fe20000800000 */
[----:B------:R-:W-:Y:S01]  /*0310*/  FFMA.FTZ R16, R14, 1.9046542121259335545e-09, R17 ;  /* 0x3102e3080e107823 */ /* 0x000fe20000010011 */
[C---:B------:R-:W-:Y:S01]  /*0320*/  FSETP.GE.FTZ.AND P0, PT, |R8|.reuse, 1, PT ;  /* 0x3f8000000800780b */ /* 0x040fe20003f16200 */
[----:B------:R-:W-:Y:S02]  /*0330*/  FMUL.FTZ R17, R8, R8 ;  /* 0x0000000808117220 */ /* 0x000fe40000410000 */
[----:B------:R-:W-:Y:S02]  /*0340*/  FMUL.FTZ R20, R16, 1.4426950216293334961 ;  /* 0x3fb8aa3b10147820 */ /* 0x000fe40000410000 */
[----:B------:R-:W-:Y:S02]  /*0350*/  FFMA.FTZ R16, R17, R0, 0.00019836159481201320887 ;  /* 0x394fff4911107423 */ /* 0x000fe40000010000 */
[----:B------:R-:W-:Y:S02]  /*0360*/  FFMA.FTZ R19, R21, 1.9046542121259335545e-09, R22 ;  /* 0x3102e30815137823 */ /* 0x000fe40000010016 */
[----:B------:R-:W-:Y:S01]  /*0370*/  FFMA.FTZ R22, R17, R16, 0.0083333496004343032837 ;  /* 0x3c08889a11167423 */ /* 0x000fe20000010010 */
[----:B------:R-:W1:Y:S01]  /*0380*/  MUFU.EX2 R20, R20 ;  /* 0x0000001400147308 */ /* 0x000e620000000800 */
[----:B------:R-:W-:-:S02]  /*0390*/  FMUL.FTZ R19, R19, 1.4426950216293334961 ;  /* 0x3fb8aa3b13137820 */ /* 0x000fc40000410000 */
[----:B------:R-:W-:Y:S02]  /*03a0*/  FFMA.FTZ R22, R17, R22, 0.16666667163372039795 ;  /* 0x3e2aaaab11167423 */ /* 0x000fe40000010016 */
[----:B------:R-:W-:Y:S02]  /*03b0*/  FFMA.FTZ R24, R23, R0, 0.00019836159481201320887 ;  /* 0x394fff4917187423 */ /* 0x000fe40000010000 */
[----:B------:R-:W-:Y:S01]  /*03c0*/  FMUL.FTZ R17, R17, R22 ;  /* 0x0000001611117220 */ /* 0x000fe20000410000 */
[----:B------:R-:W2:Y:S01]  /*03d0*/  MUFU.EX2 R19, R19 ;  /* 0x0000001300137308 */ /* 0x000ea20000000800 */
[----:B------:R-:W-:Y:S02]  /*03e0*/  FFMA.FTZ R25, R12, -0.69314718246459960938, |R11| ;  /* 0xbf3172180c197823 */ /* 0x000fe4000001040b */
[----:B------:R-:W-:Y:S02]  /*03f0*/  FADD.FTZ R22, R21, 12583037 ;  /* 0x4b40007d15167421 */ /* 0x000fe40000010000 */
[----:B0-----:R-:W-:-:S02]  /*0400*/  FMUL.FTZ R21, R15, R18 ;  /* 0x000000120f157220 */ /* 0x001fc40000410000 */
[C---:B------:R-:W-:Y:S01]  /*0410*/  FFMA.FTZ R16, R23.reuse, R24, 0.0083333496004343032837 ;  /* 0x3c08889a17107423 */ /* 0x040fe20000010018 */
[----:B------:R-:W-:Y:S01]  /*0420*/  SHF.L.U32 R22, R22, 0x17, RZ ;  /* 0x0000001716167819 */ /* 0x000fe200000006ff */
[----:B------:R-:W-:Y:S02]  /*0430*/  FMUL.FTZ R15, R10, R10 ;  /* 0x0000000a0a0f7220 */ /* 0x000fe40000410000 */
[----:B------:R-:W-:Y:S02]  /*0440*/  FFMA.FTZ R25, R12, 1.9046542121259335545e-09, R25 ;  /* 0x3102e3080c197823 */ /* 0x000fe40000010019 */
[----:B------:R-:W-:Y:S02]  /*0450*/  FADD.FTZ R14, R14, 12583037 ;  /* 0x4b40007d0e0e7421 */ /* 0x000fe40000010000 */
[----:B------:R-:W-:Y:S02]  /*0460*/  FFMA.FTZ R16, R23, R16, 0.16666667163372039795 ;  /* 0x3e2aaaab17107423 */ /* 0x000fe40000010010 */
[----:B------:R-:W-:-:S02]  /*0470*/  FFMA.FTZ R18, R15, R0, 0.00019836159481201320887 ;  /* 0x394fff490f127423 */ /* 0x000fc40000010000 */
[----:B------:R-:W-:Y:S02]  /*0480*/  FFMA.FTZ R26, R27, R0, 0.00019836159481201320887 ;  /* 0x394fff491b1a7423 */ /* 0x000fe40000010000 */
[----:B------:R-:W-:Y:S01]  /*0490*/  FMUL.FTZ R24, R25, 1.4426950216293334961 ;  /* 0x3fb8aa3b19187820 */ /* 0x000fe20000410000 */
[----:B------:R-:W-:Y:S01]  /*04a0*/  SHF.L.U32 R25, R14, 0x17, RZ ;  /* 0x000000170e197819 */ /* 0x000fe200000006ff */
[----:B------:R-:W-:Y:S02]  /*04b0*/  FMUL.FTZ R16, R23, R16 ;  /* 0x0000001017107220 */ /* 0x000fe40000410000 */
[----:B------:R-:W-:Y:S01]  /*04c0*/  FFMA.FTZ R18, R15, R18, 0.0083333496004343032837 ;  /* 0x3c08889a0f127423 */ /* 0x000fe20000010012 */
[----:B------:R-:W0:Y:S01]  /*04d0*/  MUFU.RCP R23, R21 ;  /* 0x0000001500177308 */ /* 0x000e220000001000 */
[----:B------:R-:W-:Y:S02]  /*04e0*/  FFMA.FTZ R26, R27, R26, 0.0083333496004343032837 ;  /* 0x3c08889a1b1a7423 */ /* 0x000fe4000001001a */
[----:B------:R-:W-:-:S02]  /*04f0*/  FFMA.FTZ R18, R15, R18, 0.16666667163372039795 ;  /* 0x3e2aaaab0f127423 */ /* 0x000fc40000010012 */
[----:B------:R-:W-:Y:S02]  /*0500*/  FFMA.FTZ R26, R27, R26, 0.16666667163372039795 ;  /* 0x3e2aaaab1b1a7423 */ /* 0x000fe4000001001a */
[----:B------:R-:W-:Y:S01]  /*0510*/  FADD.FTZ R12, R12, 12583037 ;  /* 0x4b40007d0c0c7421 */ /* 0x000fe20000010000 */
[----:B------:R0:W3:Y:S01]  /*0520*/  MUFU.EX2 R14, R24 ;  /* 0x00000018000e7308 */ /* 0x0000e20000000800 */
[----:B-1----:R-:W-:Y:S02]  /*0530*/  FMUL.FTZ R20, R25, R20 ;  /* 0x0000001419147220 */ /* 0x002fe40000410000 */
[----:B--2---:R-:W-:Y:S02]  /*0540*/  FMUL.FTZ R19, R22, R19 ;  /* 0x0000001316137220 */ /* 0x004fe40000410000 */
[----:B------:R-:W-:Y:S02]  /*0550*/  FMUL.FTZ R15, R15, R18 ;  /* 0x000000120f0f7220 */ /* 0x000fe40000410000 */
[----:B------:R-:W-:Y:S01]  /*0560*/  FMUL.FTZ R18, R27, R26 ;  /* 0x0000001a1b127220 */ /* 0x000fe20000410000 */
[----:B------:R-:W1:Y:S01]  /*0570*/  MUFU.RCP R22, R20 ;  /* 0x0000001400167308 */ /* 0x000e620000001000 */
[----:B------:R-:W-:Y:S01]  /*0580*/  SHF.L.U32 R27, R12, 0x17, RZ ;  /* 0x000000170c1b7819 */ /* 0x000fe200000006ff */
[----:B------:R-:W-:-:S02]  /*0590*/  FMUL.FTZ R12, |R4|, 1.4426950216293334961 ;  /* 0x3fb8aa3b040c7820 */ /* 0x000fc40000410200 */
[----:B0-----:R-:W-:Y:S02]  /*05a0*/  FMUL.FTZ R24, R23, -0.125 ;  /* 0xbe00000017187820 */ /* 0x001fe40000410000 */
[----:B------:R-:W-:Y:S02]  /*05b0*/  FMUL.FTZ R26, |R6|, 1.4426950216293334961 ;  /* 0x3fb8aa3b061a7820 */ /* 0x000fe40000410200 */
[----:B------:R-:W0:Y:S01]  /*05c0*/  MUFU.RCP R25, R19 ;  /* 0x0000001300197308 */ /* 0x000e220000001000 */
[----:B---3--:R-:W-:Y:S02]  /*05d0*/  FMUL.FTZ R14, R27, R14 ;  /* 0x0000000e1b0e7220 */ /* 0x008fe40000410000 */
[----:B------:R-:W-:Y:S02]  /*05e0*/  FMUL.FTZ R27, |R5|, 1.4426950216293334961 ;  /* 0x3fb8aa3b051b7820 */ /* 0x000fe40000410200 */
[----:B------:R-:W-:-:S03]  /*05f0*/  FFMA.FTZ R23, R21, 2, R24 ;  /* 0x4000000015177823 */ /* 0x000fc60000010018 */
[----:B------:R-:W2:Y:S01]  /*0600*/  FRND.TRUNC R12, R12 ;  /* 0x0000000c000c7307 */ /* 0x000ea2000020d000 */
[----:B-1----:R-:W-:-:S04]  /*0610*/  FMUL.FTZ R21, R22, -0.125 ;  /* 0xbe00000016157820 */ /* 0x002fc80000410000 */
[----:B------:R-:W-:-:S03]  /*0620*/  FFMA.FTZ R20, R20, 2, R21 ;  /* 0x4000000014147823 */ /* 0x000fc60000010015 */
[----:B------:R-:W1:Y:S01]  /*0630*/  FRND.TRUNC R24, R27 ;  /* 0x0000001b00187307 */ /* 0x000e62000020d000 */
[----:B0-----:R-:W-:-:S04]  /*0640*/  FMUL.FTZ R22, R25, -0.125 ;  /* 0xbe00000019167820 */ /* 0x001fc80000410000 */
[----:B------:R-:W-:Y:S02]  /*0650*/  FFMA.FTZ R19, R19, 2, R22 ;  /* 0x4000000013137823 */ /* 0x000fe40000010016 */
[----:B------:R-:W-:Y:S01]  /*0660*/  FMUL.FTZ R22, |R7|, 1.4426950216293334961 ;  /* 0x3fb8aa3b07167820 */ /* 0x000fe20000410200 */
[----:B--2---:R-:W-:Y:S01]  /*0670*/  FSETP.GT.FTZ.AND P1, PT, |R12|, 126, PT ;  /* 0x42fc00000c00780b */ /* 0x004fe20003f34200 */
[----:B------:R-:W0:Y:S01]  /*0680*/  FRND.TRUNC R26, R26 ;  /* 0x0000001a001a7307 */ /* 0x000e22000020d000 */
[----:B------:R-:W-:-:S04]  /*0690*/  LOP3.LUT R21, R13, 0x80000000, R12, 0xb8, !PT ;  /* 0x800000000d157812 */ /* 0x000fc800078eb80c */
[----:B------:R-:W-:Y:S02]  /*06a0*/  FSEL R21, R21, R12, P1 ;  /* 0x0000000c15157208 */ /* 0x000fe40000800000 */
[----:B------:R-:W-:Y:S01]  /*06b0*/  LOP3.LUT R12, R23, 0x80000000, R8, 0xb8, !PT ;  /* 0x80000000170c7812 */ /* 0x000fe200078eb808 */
[----:B------:R-:W2:Y:S01]  /*06c0*/  FRND.TRUNC R22, R22 ;  /* 0x0000001600167307 */ /* 0x000ea2000020d000 */
[----:B-1----:R-:W-:Y:S01]  /*06d0*/  LOP3.LUT R23, R13, 0x80000000, R24, 0xb8, !PT ;  /* 0x800000000d177812 */ /* 0x002fe200078eb818 */
[----:B------:R-:W-:Y:S01]  /*06e0*/  @!P0 FFMA.FTZ R12, R8, R17, R8 ;  /* 0x00000011080c8223 */ /* 0x000fe20000010008 */
[----:B------:R-:W-:Y:S01]  /*06f0*/  FSETP.GT.FTZ.AND P1, PT, |R24|, 126, PT ;  /* 0x42fc00001800780b */ /* 0x000fe20003f34200 */
[----:B------:R-:W-:-:S03]  /*0700*/  FFMA.FTZ R8, R21, -0.69314718246459960938, |R4| ;  /* 0xbf31721815087823 */ /* 0x000fc60000010404 */
[----:B------:R-:W-:Y:S01]  /*0710*/  FSEL R24, R23, R24, P1 ;  /* 0x0000001817187208 */ /* 0x000fe20000800000 */
[----:B------:R-:W-:Y:S01]  /*0720*/  FFMA.FTZ R8, R21, 1.9046542121259335545e-09, R8 ;  /* 0x3102e30815087823 */ /* 0x000fe20000010008 */
[----:B------:R-:W1:Y:S01]  /*0730*/  MUFU.RCP R23, R14 ;  /* 0x0000000e00177308 */ /* 0x000e620000001000 */
[----:B0-----:R-:W-:Y:S02]  /*0740*/  FSETP.GT.FTZ.AND P0, PT, |R26|, 126, PT ;  /* 0x42fc00001a00780b */ /* 0x001fe40003f14200 */
[----:B------:R-:W-:Y:S01]  /*0750*/  LOP3.LUT R17, R13, 0x80000000, R26, 0xb8, !PT ;  /* 0x800000000d117812 */ /* 0x000fe200078eb81a */
[----:B------:R-:W-:Y:S01]  /*0760*/  FFMA.FTZ R25, R24, -0.69314718246459960938, |R5| ;  /* 0xbf31721818197823 */ /* 0x000fe20000010405 */
[----:B------:R-:W-:Y:S02]  /*0770*/  FSETP.GE.FTZ.AND P1, PT, |R10|, 1, PT ;  /* 0x3f8000000a00780b */ /* 0x000fe40003f36200 */
[----:B------:R-:W-:Y:S01]  /*0780*/  FSEL R17, R17, R26, P0 ;  /* 0x0000001a11117208 */ /* 0x000fe20000000000 */
[----:B------:R-:W-:Y:S01]  /*0790*/  FFMA.FTZ R25, R24, 1.9046542121259335545e-09, R25 ;  /* 0x3102e30818197823 */ /* 0x000fe20000010019 */
[----:B--2---:R-:W-:Y:S01]  /*07a0*/  LOP3.LUT R27, R13, 0x80000000, R22, 0xb8, !PT ;  /* 0x800000000d1b7812 */ /* 0x004fe200078eb816 */
[----:B------:R-:W-:Y:S01]  /*07b0*/  FMUL.FTZ R13, R8, 1.4426950216293334961 ;  /* 0x3fb8aa3b080d7820 */ /* 0x000fe20000410000 */
[----:B------:R-:W-:Y:S01]  /*07c0*/  FSETP.GT.FTZ.AND P0, PT, |R22|, 126, PT ;  /* 0x42fc00001600780b */ /* 0x000fe20003f14200 */
[----:B------:R-:W-:-:S02]  /*07d0*/  FMUL.FTZ R25, R25, 1.4426950216293334961 ;  /* 0x3fb8aa3b19197820 */ /* 0x000fc40000410000 */
[----:B------:R-:W-:Y:S01]  /*07e0*/  FADD.FTZ R24, R24, 12583037 ;  /* 0x4b40007d18187421 */ /* 0x000fe20000010000 */
[----:B------:R-:W-:Y:S01]  /*07f0*/  FSEL R8, R27, R22, P0 ;  /* 0x000000161b087208 */ /* 0x000fe20000000000 */
[----:B------:R-:W-:Y:S01]  /*0800*/  FFMA.FTZ R22, R17, -0.69314718246459960938, |R6| ;  /* 0xbf31721811167823 */ /* 0x000fe20000010406 */
[----:B------:R-:W0:Y:S01]  /*0810*/  MUFU.EX2 R13, R13 ;  /* 0x0000000d000d7308 */ /* 0x000e220000000800 */
[----:B-1----:R-:W-:Y:S01]  /*0820*/  FMUL.FTZ R23, R23, -0.125 ;  /* 0xbe00000017177820 */ /* 0x002fe20000410000 */
[----:B------:R-:W-:Y:S01]  /*0830*/  FSETP.GE.FTZ.AND P0, PT, |R9|, 1, PT ;  /* 0x3f8000000900780b */ /* 0x000fe20003f16200 */
[----:B------:R-:W-:Y:S02]  /*0840*/  FFMA.FTZ R26, R17, 1.9046542121259335545e-09, R22 ;  /* 0x3102e308111a7823 */ /* 0x000fe40000010016 */
[----:B------:R-:W-:Y:S02]  /*0850*/  FFMA.FTZ R22, R14, 2, R23 ;  /* 0x400000000e167823 */ /* 0x000fe40000010017 */
[----:B------:R-:W-:Y:S01]  /*0860*/  FFMA.FTZ R23, R8, -0.69314718246459960938, |R7| ;  /* 0xbf31721808177823 */ /* 0x000fe20000010407 */
[----:B------:R-:W1:Y:S01]  /*0870*/  MUFU.EX2 R25, R25 ;  /* 0x0000001900197308 */ /* 0x000e620000000800 */
[----:B------:R-:W-:-:S02]  /*0880*/  FADD.FTZ R14, R21, 12583037 ;  /* 0x4b40007d150e7421 */ /* 0x000fc40000010000 */
[----:B------:R-:W-:Y:S01]  /*0890*/  FMUL.FTZ R27, R26, 1.4426950216293334961 ;  /* 0x3fb8aa3b1a1b7820 */ /* 0x000fe20000410000 */
[----:B------:R-:W-:Y:S01]  /*08a0*/  SHF.L.U32 R26, R24, 0x17, RZ ;  /* 0x00000017181a7819 */ /* 0x000fe200000006ff */
[----:B------:R-:W-:Y:S01]  /*08b0*/  FFMA.FTZ R23, R8, 1.9046542121259335545e-09, R23 ;  /* 0x3102e30808177823 */ /* 0x000fe20000010017 */
[----:B------:R-:W-:Y:S01]  /*08c0*/  SHF.L.U32 R14, R14, 0x17, RZ ;  /* 0x000000170e0e7819 */ /* 0x000fe200000006ff */
[----:B------:R-:W-:Y:S01]  /*08d0*/  FADD.FTZ R8, R8, 12583037 ;  /* 0x4b40007d08087421 */ /* 0x000fe20000010000 */
[----:B------:R-:W2:Y:S01]  /*08e0*/  MUFU.EX2 R21, R27 ;  /* 0x0000001b00157308 */ /* 0x000ea20000000800 */
[----:B------:R-:W-:Y:S02]  /*08f0*/  FMUL.FTZ R23, R23, 1.4426950216293334961 ;  /* 0x3fb8aa3b17177820 */ /* 0x000fe40000410000 */
[----:B0-----:R-:W-:Y:S01]  /*0900*/  FMUL.FTZ R24, R14, R13 ;  /* 0x0000000d0e187220 */ /* 0x001fe20000410000 */
[--C-:B------:R-:W-:Y:S01]  /*0910*/  LOP3.LUT R14, R19, 0x80000000, R10.reuse, 0xb8, !PT ;  /* 0x80000000130e7812 */ /* 0x100fe200078eb80a */
[----:B------:R-:W-:Y:S01]  /*0920*/  FADD.FTZ R19, R17, 12583037 ;  /* 0x4b40007d11137421 */ /* 0x000fe20000010000 */
[--C-:B------:R-:W-:Y:S01]  /*0930*/  LOP3.LUT R13, R20, 0x80000000, R9.reuse, 0xb8, !PT ;  /* 0x80000000140d7812 */ /* 0x100fe200078eb809 */
[----:B------:R-:W-:Y:S01]  /*0940*/  @!P1 FFMA.FTZ R14, R10, R15, R10 ;  /* 0x0000000f0a0e9223 */ /* 0x000fe2000001000a */
[----:B------:R-:W0:Y:S01]  /*0950*/  MUFU.EX2 R23, R23 ;  /* 0x0000001700177308 */ /* 0x000e220000000800 */
[----:B------:R-:W-:Y:S01]  /*0960*/  @!P0 FFMA.FTZ R13, R9, R16, R9 ;  /* 0x00000010090d8223 */ /* 0x000fe20000010009 */
[----:B------:R-:W-:Y:S01]  /*0970*/  SHF.L.U32 R10, R19, 0x17, RZ ;  /* 0x00000017130a7819 */ /* 0x000fe200000006ff */
[----:B------:R-:W-:Y:S01]  /*0980*/  FMUL.FTZ R19, R4, R4 ;  /* 0x0000000404137220 */ /* 0x000fe20000410000 */
[----:B------:R-:W-:Y:S01]  /*0990*/  SHF.L.U32 R16, R8, 0x17, RZ ;  /* 0x0000001708107819 */ /* 0x000fe200000006ff */
[----:B-1----:R-:W-:Y:S01]  /*09a0*/  FMUL.FTZ R20, R26, R25 ;  /* 0x000000191a147220 */ /* 0x002fe20000410000 */
[--C-:B------:R-:W-:Y:S01]  /*09b0*/  LOP3.LUT R15, R22, 0x80000000, R11.reuse, 0xb8, !PT ;  /* 0x80000000160f7812 */ /* 0x100fe200078eb80b */
[----:B------:R-:W-:Y:S01]  /*09c0*/  FMUL.FTZ R25, R5, R5 ;  /* 0x0000000505197220 */ /* 0x000fe20000410000 */
[----:B------:R-:W1:Y:S01]  /*09d0*/  MUFU.RCP R17, R24 ;  /* 0x0000001800117308 */ /* 0x000e620000001000 */
[----:B--2---:R-:W-:Y:S01]  /*09e0*/  FMUL.FTZ R21, R10, R21 ;  /* 0x000000150a157220 */ /* 0x004fe20000410000 */
[----:B------:R-:W-:Y:S01]  /*09f0*/  FSETP.GE.FTZ.AND P0, PT, |R4|, 1, PT ;  /* 0x3f8000000400780b */ /* 0x000fe20003f16200 */
[----:B------:R-:W-:Y:S01]  /*0a00*/  FFMA.FTZ R10, R19, R0, 0.00019836159481201320887 ;  /* 0x394fff49130a7423 */ /* 0x000fe20000010000 */
[----:B------:R-:W-:Y:S01]  /*0a10*/  FSETP.GE.FTZ.AND P1, PT, |R5|, 1, PT ;  /* 0x3f8000000500780b */ /* 0x000fe20003f36200 */
[----:B------:R-:W-:Y:S01]  /*0a20*/  @!P2 FFMA.FTZ R15, R11, R18, R11 ;  /* 0x000000120b0fa223 */ /* 0x000fe2000001000b */
[----:B------:R-:W-:Y:S01]  /*0a30*/  FSETP.GE.FTZ.AND P2, PT, |R6|, 1, PT ;  /* 0x3f8000000600780b */ /* 0x000fe20003f56200 */
[----:B------:R-:W-:Y:S01]  /*0a40*/  FFMA.FTZ R10, R19, R10, 0.0083333496004343032837 ;  /* 0x3c08889a130a7423 */ /* 0x000fe2000001000a */
[----:B------:R-:W2:Y:S01]  /*0a50*/  MUFU.RCP R9, R21 ;  /* 0x0000001500097308 */ /* 0x000ea20000001000 */
[----:B0-----:R-:W-:Y:S01]  /*0a60*/  FMUL.FTZ R23, R16, R23 ;  /* 0x0000001710177220 */ /* 0x001fe20000410000 */
[----:B------:R-:W-:Y:S01]  /*0a70*/  STG.E.128 [R2.64], R12 ;  /* 0x0000000c02007986 */ /* 0x000fe2000c101d04 */
[----:B------:R-:W-:-:S02]  /*0a80*/  FMUL.FTZ R11, R6, R6 ;  /* 0x00000006060b7220 */ /* 0x000fc40000410000 */
[----:B------:R-:W-:Y:S02]  /*0a90*/  FFMA.FTZ R16, R25, R0, 0.00019836159481201320887 ;  /* 0x394fff4919107423 */ /* 0x000fe40000010000 */
[----:B------:R-:W-:Y:S01]  /*0aa0*/  FFMA.FTZ R10, R19, R10, 0.16666667163372039795 ;  /* 0x3e2aaaab130a7423 */ /* 0x000fe2000001000a */
[----:B------:R-:W0:Y:S01]  /*0ab0*/  MUFU.RCP R8, R20 ;  /* 0x0000001400087308 */ /* 0x000e220000001000 */
[----:B------:R-:W-:Y:S02]  /*0ac0*/  FFMA.FTZ R18, R11, R0, 0.00019836159481201320887 ;  /* 0x394fff490b127423 */ /* 0x000fe40000010000 */
[----:B------:R-:W-:Y:S02]  /*0ad0*/  FFMA.FTZ R16, R25, R16, 0.0083333496004343032837 ;  /* 0x3c08889a19107423 */ /* 0x000fe40000010010 */
[----:B------:R-:W-:Y:S02]  /*0ae0*/  FMUL.FTZ R19, R19, R10 ;  /* 0x0000000a13137220 */ /* 0x000fe40000410000 */
[----:B------:R-:W-:Y:S01]  /*0af0*/  FFMA.FTZ R18, R11, R18, 0.0083333496004343032837 ;  /* 0x3c08889a0b127423 */ /* 0x000fe20000010012 */
[----:B------:R-:W3:Y:S01]  /*0b00*/  MUFU.RCP R10, R23 ;  /* 0x00000017000a7308 */ /* 0x000ee20000001000 */
[----:B------:R-:W-:-:S02]  /*0b10*/  FFMA.FTZ R16, R25, R16, 0.16666667163372039795 ;  /* 0x3e2aaaab19107423 */ /* 0x000fc40000010010 */
[----:B------:R-:W-:Y:S02]  /*0b20*/  FFMA.FTZ R18, R11, R18, 0.16666667163372039795 ;  /* 0x3e2aaaab0b127423 */ /* 0x000fe40000010012 */
[----:B------:R-:W-:Y:S02]  /*0b30*/  FMUL.FTZ R16, R25, R16 ;  /* 0x0000001019107220 */ /* 0x000fe40000410000 */
[----:B------:R-:W-:Y:S02]  /*0b40*/  FMUL.FTZ R25, R7, R7 ;  /* 0x0000000707197220 */ /* 0x000fe40000410000 */
[----:B-1----:R-:W-:Y:S02]  /*0b50*/  FMUL.FTZ R27, R17, -0.125 ;  /* 0xbe000000111b7820 */ /* 0x002fe40000410000 */
[----:B------:R-:W-:Y:S02]  /*0b60*/  FMUL.FTZ R17, R11, R18 ;  /* 0x000000120b117220 */ /* 0x000fe40000410000 */
[----:B------:R-:W-:-:S02]  /*0b70*/  FFMA.FTZ R18, R25, R0, 0.00019836159481201320887 ;  /* 0x394fff4919127423 */ /* 0x000fc40000010000 */
[----:B------:R-:W-:Y:S02]  /*0b80*/  FFMA.FTZ R11, R24, 2, R27 ;  /* 0x40000000180b7823 */ /* 0x000fe4000001001b */
[----:B------:R-:W-:Y:S02]  /*0b90*/  FFMA.FTZ R18, R25, R18, 0.0083333496004343032837 ;  /* 0x3c08889a19127423 */ /* 0x000fe40000010012 */
[----:B--2---:R-:W-:Y:S02]  /*0ba0*/  FMUL.FTZ R0, R9, -0.125 ;  /* 0xbe00000009007820 */ /* 0x004fe40000410000 */
[----:B0-----:R-:W-:Y:S01]  /*0bb0*/  FMUL.FTZ R27, R8, -0.125 ;  /* 0xbe000000081b7820 */ /* 0x001fe20000410000 */
[----:B------:R-:W-:Y:S01]  /*0bc0*/  LOP3.LUT R8, R11, 0x80000000, R4, 0xb8, !PT ;  /* 0x800000000b087812 */ /* 0x000fe200078eb804 */
[----:B---3--:R-:W-:Y:S02]  /*0bd0*/  FMUL.FTZ R10, R10, -0.125 ;  /* 0xbe0000000a0a7820 */ /* 0x008fe40000410000 */
[----:B------:R-:W-:-:S02]  /*0be0*/  FFMA.FTZ R18, R25, R18, 0.16666667163372039795 ;  /* 0x3e2aaaab19127423 */ /* 0x000fc40000010012 */
[----:B------:R-:W-:Y:S02]  /*0bf0*/  FFMA.FTZ R21, R21, 2, R0 ;  /* 0x4000000015157823 */ /* 0x000fe40000010000 */
[----:B------:R-:W-:Y:S02]  /*0c00*/  FFMA.FTZ R20, R20, 2, R27 ;  /* 0x4000000014147823 */ /* 0x000fe4000001001b */
[----:B------:R-:W-:Y:S01]  /*0c10*/  FFMA.FTZ R0, R23, 2, R10 ;  /* 0x4000000017007823 */ /* 0x000fe2000001000a */
[----:B------:R-:W-:Y:S01]  /*0c20*/  LOP3.LUT R10, R21, 0x80000000, R6, 0xb8, !PT ;  /* 0x80000000150a7812 */ /* 0x000fe200078eb806 */
[----:B------:R-:W-:Y:S01]  /*0c30*/  FMUL.FTZ R18, R25, R18 ;  /* 0x0000001219127220 */ /* 0x000fe20000410000 */
[----:B------:R-:W-:Y:S01]  /*0c40*/  LOP3.LUT R9, R20, 0x80000000, R5, 0xb8, !PT ;  /* 0x8000000014097812 */ /* 0x000fe200078eb805 */
[----:B------:R-:W-:Y:S01]  /*0c50*/  @!P0 FFMA.FTZ R8, R4, R19, R4 ;  /* 0x0000001304088223 */ /* 0x000fe20000010004 */
[----:B------:R-:W-:Y:S01]  /*0c60*/  LOP3.LUT R11, R0, 0x80000000, R7, 0xb8, !PT ;  /* 0x80000000000b7812 */ /* 0x000fe200078eb807 */
[----:B------:R-:W-:-:S02]  /*0c70*/  @!P1 FFMA.FTZ R9, R5, R16, R5 ;  /* 0x0000001005099223 */ /* 0x000fc40000010005 */
[----:B------:R-:W-:Y:S02]  /*0c80*/  @!P2 FFMA.FTZ R10, R6, R17, R6 ;  /* 0x00000011060aa223 */ /* 0x000fe40000010006 */
[----:B------:R-:W-:-:S05]  /*0c90*/  @!P3 FFMA.FTZ R11, R7, R18, R7 ;  /* 0x00000012070bb223 */ /* 0x000fca0000010007 */
[----:B------:R-:W-:Y:S01]  /*0ca0*/  STG.E.128 [R2.64+0x800], R8 ;  /* 0x0008000802007986 */ /* 0x000fe2000c101d04 */
[----:B------:R-:W-:Y:S05]  /*0cb0*/  EXIT ;  /* 0x000000000000794d */ /* 0x000fea0003800000 */
.L_x_1780:
[----:B------:R-:W0:Y:S01]  /*0cc0*/  S2R R3, SR_TID.X ;  /* 0x0000000000037919 */ /* 0x000e220000002100 */
[----:B------:R-:W-:Y:S01]  /*0cd0*/  HFMA2.MMA R10, -RZ, RZ, 0, 0 ;  /* 0x00000000ff0a7435 */ /* 0x000fe200000001ff */
[----:B------:R-:W-:Y:S02]  /*0ce0*/  MOV R2, RZ ;  /* 0x000000ff00027202 */ /* 0x000fe40000000f00 */
        /* <DEDUP_REMOVED lines=9> */
[----:B------:R-:W-:Y:S01]  /*0d80*/  @!P6 IMAD.WIDE.U32 R4, R4, R5, c[0x0][0x170] ;  /* 0x00005c000404e625 */ /* 0x000fe200078e0005 */
[----:B------:R-:W-:-:S04]  /*0d90*/  HFMA2.MMA R8, -RZ, RZ, 0, 0 ;  /* 0x00000000ff087435 */ /* 0x000fc800000001ff */
        /* <DEDUP_REMOVED lines=18> */
[----:B------:R-:W-:-:S04]  /*0ec0*/  @!P5 IMAD.WIDE.U32 R16, R16, R17, c[0x0][0x170] ;  /* 0x00005c001010d625 */ /* 0x000fc800078e0011 */
[----:B------:R-:W-:Y:S01]  /*0ed0*/  @!P4 IMAD.WIDE.U32 R18, R18, R19, c[0x0][0x170] ;  /* 0x00005c001212c625 */ /* 0x000fe200078e0013 */
[----:B------:R1:W5:Y:S04]  /*0ee0*/  @!P5 LDG.E R2, [R16.64] ;  /* 0x000000041002d981 */ /* 0x000368000c1e1900 */
[----:B------:R2:W5:Y:S03]  /*0ef0*/  @!P4 LDG.E R8, [R18.64] ;  /* 0x000000041208c981 */ /* 0x000566000c1e1900 */
[----:B------:R-:W-:Y:S02]  /*0f00*/  @!P6 IADD3 R20, R0, R9, RZ ;  /* 0x000000090014e210 */ /* 0x000fe40007ffe0ff */
[----:B------:R-:W-:Y:S01]  /*0f10*/  @!P6 MOV R21, 0x4 ;  /* 0x000000040015e802 */ /* 0x000fe20000000f00 */
[----:B-1----:R-:W-:Y:S01]  /*0f20*/  HFMA2.MMA R16, -RZ, RZ, 0, 0 ;  /* 0x00000000ff107435 */ /* 0x002fe200000001ff */
[----:B--2---:R-:W-:Y:S01]  /*0f30*/  @!P0 MOV R18, 0x4 ;  /* 0x0000000400128802 */ /* 0x004fe20000000f00 */
[----:B0-----:R-:W-:-:S02]  /*0f40*/  CS2R R4, SRZ ;  /* 0x0000000000047805 */ /* 0x001fc4000001ff00 */
[----:B------:R-:W-:-:S04]  /*0f50*/  @!P6 IMAD.WIDE.U32 R20, R20, R21, c[0x0][0x170] ;  /* 0x00005c001414e625 */ /* 0x000fc800078e0015 */
[----:B------:R-:W-:Y:S01]  /*0f60*/  @!P0 IMAD.WIDE.U32 R18, R11, R18, c[0x0][0x170] ;  /* 0x00005c000b128625 */ /* 0x000fe200078e0012 */
[----:B------:R0:W5:Y:S04]  /*0f70*/  @!P6 LDG.E R4, [R20.64] ;  /* 0x000000041404e981 */ /* 0x000168000c1e1900 */
[----:B------:R0:W5:Y:S01]  /*0f80*/  @!P0 LDG.E R16, [R18.64] ;  /* 0x0000000412108981 */ /* 0x000162000c1e1900 */
[----:B------:R-:W-:Y:S01]  /*0f90*/  @!P3 MOV R23, 0x4 ;  /* 0x000000040017b802 */ /* 0x000fe20000000f00 */
[----:B------:R-:W-:Y:S01]  /*0fa0*/  HFMA2.MMA R9, -RZ, RZ, 0, 0 ;  /* 0x00000000ff097435 */ /* 0x000fe200000001ff */
[----:B------:R-:W-:Y:S02]  /*0fb0*/  MOV R7, RZ ;  /* 0x000000ff00077202 */ /* 0x000fe40000000f00 */
[----:B------:R-:W-:Y:S01]  /*0fc0*/  @!P2 MOV R13, 0x4 ;  /* 0x00000004000da802 */ /* 0x000fe20000000f00 */
[----:B------:R-:W-:Y:S01]  /*0fd0*/  @!P3 IMAD.WIDE.U32 R22, R22, R23, c[0x0][0x170] ;  /* 0x00005c001616b625 */ /* 0x000fe200078e0017 */
[----:B------:R-:W-:-:S02]  /*0fe0*/  @!P1 MOV R15, 0x4 ;  /* 0x00000004000f9802 */ /* 0x000fc40000000f00 */
[----:B------:R-:W-:Y:S01]  /*0ff0*/  MOV R11, R3 ;  /* 0x00000003000b7202 */ /* 0x000fe20000000f00 */
[----:B------:R-:W-:Y:S01]  /*1000*/  @!P2 IMAD.WIDE.U32 R12, R12, R13, c[0x0][0x170] ;  /* 0x00005c000c0ca625 */ /* 0x000fe200078e000d */
[----:B------:R1:W5:Y:S03]  /*1010*/  @!P3 LDG.E R7, [R22.64] ;  /* 0x000000041607b981 */ /* 0x000366000c1e1900 */
[----:B------:R-:W-:Y:S01]  /*1020*/  @!P1 IMAD.WIDE.U32 R14, R14, R15, c[0x0][0x170] ;  /* 0x00005c000e0e9625 */ /* 0x000fe200078e000f */
[C---:B------:R-:W-:Y:S01]  /*1030*/  IADD3 R17, R11.reuse, 0x100, RZ ;  /* 0x000001000b117810 */ /* 0x040fe20007ffe0ff */
[----:B------:R-:W-:Y:S01]  /*1040*/  BSSY B0, `(.L_x_1781) ;  /* 0x0000024000007945 */ /* 0x000fe20003800000 */
[C---:B------:R-:W-:Y:S01]  /*1050*/  IADD3 R25, R11.reuse, 0x200, RZ ;  /* 0x000002000b197810 */ /* 0x040fe20007ffe0ff */
[----:B------:R2:W5:Y:S01]  /*1060*/  @!P2 LDG.E R9, [R12.64] ;  /* 0x000000040c09a981 */ /* 0x000562000c1e1900 */
[----:B-1----:R-:W-:-:S03]  /*1070*/  IADD3 R23, R11, 0x180, RZ ;  /* 0x000001800b177810 */ /* 0x002fc60007ffe0ff */
[----:B------:R1:W5:Y:S01]  /*1080*/  @!P1 LDG.E R5, [R14.64] ;  /* 0x000000040e059981 */ /* 0x000362000c1e1900 */
[-C--:B------:R-:W-:Y:S02]  /*1090*/  ISETP.GE.AND P3, PT, R17, R6.reuse, PT ;  /* 0x000000061100720c */ /* 0x080fe40003f66270 */
[-C--:B------:R-:W-:Y:S02]  /*10a0*/  ISETP.GE.AND P1, PT, R23, R6.reuse, PT ;  /* 0x000000061700720c */ /* 0x080fe40003f26270 */
[----:B------:R-:W-:Y:S02]  /*10b0*/  ISETP.GE.AND P2, PT, R25, R6, PT ;  /* 0x000000061900720c */ /* 0x000fe40003f46270 */
[C---:B--2---:R-:W-:Y:S02]  /*10c0*/  IADD3 R13, R11.reuse, 0x80, RZ ;  /* 0x000000800b0d7810 */ /* 0x044fe40007ffe0ff */
[----:B-1----:R-:W-:Y:S01]  /*10d0*/  IADD3 R15, R11, 0x280, RZ ;  /* 0x000002800b0f7810 */ /* 0x002fe20007ffe0ff */
[----:B------:R-:W-:Y:S05]  /*10e0*/  @P0 BRA `(.L_x_1782) ;  /* 0x0000019000000947 */ /* 0x000fea0003800000 */
[C---:B0----5:R-:W-:Y:S01]  /*10f0*/  FMUL.FTZ R12, |R16|.reuse, 1.4426950216293334961 ;  /* 0x3fb8aa3b100c7820 */ /* 0x061fe20000410200 */
        /* <DEDUP_REMOVED lines=24> */
.L_x_1782:
[----:B0-----:R-:W-:Y:S05]  /*1280*/  BSYNC B0 ;  /* 0x0000000000007941 */ /* 0x001fea0003800000 */
.L_x_1781:
        /* <DEDUP_REMOVED lines=30> */
.L_x_1784:
[----:B------:R-:W-:Y:S05]  /*1470*/  BSYNC B0 ;  /* 0x0000000000007941 */ /* 0x000fea0003800000 */
.L_x_1783:
        /* <DEDUP_REMOVED lines=29> */
.L_x_1786:
[----:B------:R-:W-:Y:S05]  /*1650*/  BSYNC B0 ;  /* 0x0000000000007941 */ /* 0x000fea0003800000 */
.L_x_1785:
        /* <DEDUP_REMOVED lines=31> */
.L_x_1788:
[----:B------:R-:W-:Y:S05]  /*1850*/  BSYNC B0 ;  /* 0x0000000000007941 */ /* 0x000fea0003800000 */
.L_x_1787:
        /* <DEDUP_REMOVED lines=27> */
.L_x_1790:
[----:B------:R-:W-:Y:S05]  /*1a10*/  BSYNC B0 ;  /* 0x0000000000007941 */ /* 0x000fea0003800000 */
.L_x_1789:
        /* <DEDUP_REMOVED lines=27> */
.L_x_1792:
[----:B------:R-:W-:Y:S05]  /*1bd0*/  BSYNC B0 ;  /* 0x0000000000007941 */ /* 0x000fea0003800000 */
.L_x_1791:
        /* <DEDUP_REMOVED lines=27> */
.L_x_1794:
[----:B------:R-:W-:Y:S05]  /*1d90*/  BSYNC B0 ;  /* 0x0000000000007941 */ /* 0x000fea0003800000 */
.L_x_1793:
        /* <DEDUP_REMOVED lines=27> */
.L_x_1796:
[----:B------:R-:W-:Y:S05]  /*1f50*/  BSYNC B0 ;  /* 0x0000000000007941 */ /* 0x000fea0003800000 */
.L_x_1795:
        /* <DEDUP_REMOVED lines=18> */
.L_x_1799:
[----:B0-----:R-:W-:-:S13]  /*2080*/  ISETP.GE.AND P0, PT, R11, R6, PT ;  /* 0x000000060b00720c */ /* 0x001fda0003f06270 */
[----:B------:R-:W-:Y:S05]  /*2090*/  @P0 BRA `(.L_x_1801) ;  /* 0x000000c000000947 */ /* 0x000fea0003800000 */
[----:B------:R-:W-:Y:S02]  /*20a0*/  IADD3 R2, R0, R11, RZ ;  /* 0x0000000b00027210 */ /* 0x000fe40007ffe0ff */
[----:B------:R-:W-:Y:S02]  /*20b0*/  MOV R3, 0x4 ;  /* 0x0000000400037802 */ /* 0x000fe40000000f00 */
[----:B------:R-:W-:-:S03]  /*20c0*/  IADD3 R11, R11, 0x80, RZ ;  /* 0x000000800b0b7810 */ /* 0x000fc60007ffe0ff */
[----:B------:R-:W-:-:S05]  /*20d0*/  IMAD.WIDE.U32 R2, R2, R3, c[0x0][0x168] ;  /* 0x00005a0002027625 */ /* 0x000fca00078e0003 */
[----:B------:R0:W-:Y:S02]  /*20e0*/  STG.E [R2.64], R14 ;  /* 0x0000000e02007986 */ /* 0x0001e4000c101904 */
.L_x_1800:
[----:B------:R-:W-:-:S13]  /*20f0*/  ISETP.GE.AND P0, PT, R11, R6, PT ;  /* 0x000000060b00720c */ /* 0x000fda0003f06270 */
[----:B------:R-:W-:Y:S05]  /*2100*/  @P0 BRA `(.L_x_1802) ;  /* 0x000000d000000947 */ /* 0x000fea0003800000 */
[----:B0-----:R-:W-:Y:S01]  /*2110*/  HFMA2.MMA R3, -RZ, RZ, 0, 2.384185791015625e-07 ;  /* 0x00000004ff037435 */ /* 0x001fe200000001ff */
[----:B------:R-:W-:Y:S02]  /*2120*/  IADD3 R2, R0, R11, RZ ;  /* 0x0000000b00027210 */ /* 0x000fe40007ffe0ff */
[----:B------:R-:W-:-:S07]  /*2130*/  IADD3 R11, R11, 0x80, RZ ;  /* 0x000000800b0b7810 */ /* 0x000fce0007ffe0ff */
[----:B------:R-:W-:-:S05]  /*2140*/  IMAD.WIDE.U32 R2, R2, R3, c[0x0][0x168] ;  /* 0x00005a0002027625 */ /* 0x000fca00078e0003 */
[----:B------:R0:W-:Y:S02]  /*2150*/  STG.E [R2.64], R8 ;  /* 0x0000000802007986 */ /* 0x0001e4000c101904 */
.L_x_1801:
        /* <DEDUP_REMOVED lines=8> */
.L_x_1802:
[----:B------:R-:W-:Y:S05]  /*21e0*/  BSYNC B1 ;  /* 0x0000000000017941 */ /* 0x000fea0003800000 */
.L_x_1798:
[----:B------:R-:W-:-:S13]  /*21f0*/  ISETP.GE.AND P0, PT, R11, R6, PT ;  /* 0x000000060b00720c */ /* 0x000fda0003f06270 */
[----:B0-----:R-:W-:Y:S02]  /*2200*/  @!P0 IADD3 R2, R0, R11, RZ ;  /* 0x0000000b00028210 */ /* 0x001fe40007ffe0ff */
[----:B------:R-:W-:Y:S02]  /*2210*/  @!P0 MOV R3, 0x4 ;  /* 0x0000000400038802 */ /* 0x000fe40000000f00 */
[----:B------:R-:W-:-:S03]  /*2220*/  @!P0 IADD3 R11, R11, 0x80, RZ ;  /* 0x000000800b0b8810 */ /* 0x000fc60007ffe0ff */
[----:B------:R-:W-:-:S05]  /*2230*/  @!P0 IMAD.WIDE.U32 R2, R2, R3, c[0x0][0x168] ;  /* 0x00005a0002028625 */ /* 0x000fca00078e0003 */
[----:B------:R0:W-:Y:S02]  /*2240*/  @!P0 STG.E [R2.64], R9 ;  /* 0x0000000902008986 */ /* 0x0001e4000c101904 */
.L_x_1803:
[----:B------:R-:W-:Y:S05]  /*2250*/  BSYNC B0 ;  /* 0x0000000000007941 */ /* 0x000fea0003800000 */
.L_x_1797:
        /* <DEDUP_REMOVED lines=8> */
.L_x_1804:
        /* <DEDUP_REMOVED lines=10> */
.L_x_2704:


//--------------------- .text._ZN2at6native29vectorized_elementwise_kernelILi8EZZZNS0_16sinh_kernel_cudaERNS_18TensorIteratorBaseEENKUlvE0_clEvENKUlvE0_clEvEUlfE_St5arrayIPcLm2EEEEviT0_T1_ --------------------------
	.section	.text._ZN2at6native29vectorized_elementwise_kernelILi8EZZZNS0_16sinh_kernel_cudaERNS_18TensorIteratorBaseEENKUlvE0_clEvENKUlvE0_clEvEUlfE_St5arrayIPcLm2EEEEviT0_T1_,"ax",@progbits
	.sectioninfo	@"SHI_REGISTERS=4"
	.align	128
        .global         _ZN2at6native29vectorized_elementwise_kernelILi8EZZZNS0_16sinh_kernel_cudaERNS_18TensorIteratorBaseEENKUlvE0_clEvENKUlvE0_clEvEUlfE_St5arrayIPcLm2EEEEviT0_T1_
        .type           _ZN2at6native29vectorized_elementwise_kernelILi8EZZZNS0_16sinh_kernel_cudaERNS_18TensorIteratorBaseEENKUlvE0_clEvENKUlvE0_clEvEUlfE_St5arrayIPcLm2EEEEviT0_T1_,@function
        .size           _ZN2at6native29vectorized_elementwise_kernelILi8EZZZNS0_16sinh_kernel_cudaERNS_18TensorIteratorBaseEENKUlvE0_clEvENKUlvE0_clEvEUlfE_St5arrayIPcLm2EEEEviT0_T1_,(.L_x_2705 - _ZN2at6native29vectorized_elementwise_kernelILi8EZZZNS0_16sinh_kernel_cudaERNS_18TensorIteratorBaseEENKUlvE0_clEvENKUlvE0_clEvEUlfE_St5arrayIPcLm2EEEEviT0_T1_)
        .other          _ZN2at6native29vectorized_elementwise_kernelILi8EZZZNS0_16sinh_kernel_cudaERNS_18TensorIteratorBaseEENKUlvE0_clEvENKUlvE0_clEvEUlfE_St5arrayIPcLm2EEEEviT0_T1_,@"STO_CUDA_ENTRY STV_DEFAULT"
_ZN2at6native29vectorized_elementwise_kernelILi8EZZZNS0_16sinh_kernel_cudaERNS_18TensorIteratorBaseEENKUlvE0_clEvENKUlvE0_clEvEUlfE_St5arrayIPcLm2EEEEviT0_T1_:
.text._ZN2at6native29vectorized_elementwise_kernelILi8EZZZNS0_16sinh_kernel_cudaERNS_18TensorIteratorBaseEENKUlvE0_clEvENKUlvE0_clEvEUlfE_St5arrayIPcLm2EEEEviT0_T1_:
[----:B------:R-:W-:Y:S02]  /*0000*/  MOV R1, c[0x0][0x28] ;  /* 0x00000a0000017a02 */ /* 0x000fe40000000f00 */
[----:B------:R-:W-:Y:S05]  /*0010*/  EXIT ;  /* 0x000000000000794d */ /* 0x000fea0003800000 */
.L_x_1805:
        /* <DEDUP_REMOVED lines=14> */
.L_x_2705:


//--------------------- .text._ZN2at6native18elementwise_kernelILi128ELi4EZNS0_15gpu_kernel_implIZZZNS0_16sinh_kernel_cudaERNS_18TensorIteratorBaseEENKUlvE0_clEvENKUlvE_clEvEUldE_EEvS4_RKT_EUliE_EEviT1_ --------------------------
	.section	.text._ZN2at6native18elementwise_kernelILi128ELi4EZNS0_15gpu_kernel_implIZZZNS0_16sinh_kernel_cudaERNS_18TensorIteratorBaseEENKUlvE0_clEvENKUlvE_clEvEUldE_EEvS4_RKT_EUliE_EEviT1_,"ax",@progbits
	.sectioninfo	@"SHI_REGISTERS=34"
	.align	128
        .global         _ZN2at6native18elementwise_kernelILi128ELi4EZNS0_15gpu_kernel_implIZZZNS0_16sinh_kernel_cudaERNS_18TensorIteratorBaseEENKUlvE0_clEvENKUlvE_clEvEUldE_EEvS4_RKT_EUliE_EEviT1_
        .type           _ZN2at6native18elementwise_kernelILi128ELi4EZNS0_15gpu_kernel_implIZZZNS0_16sinh_kernel_cudaERNS_18TensorIteratorBaseEENKUlvE0_clEvENKUlvE_clEvEUldE_EEvS4_RKT_EUliE_EEviT1_,@function
        .size           _ZN2at6native18elementwise_kernelILi128ELi4EZNS0_15gpu_kernel_implIZZZNS0_16sinh_kernel_cudaERNS_18TensorIteratorBaseEENKUlvE0_clEvENKUlvE_clEvEUldE_EEvS4_RKT_EUliE_EEviT1_,(.L_x_2679 - _ZN2at6native18elementwise_kernelILi128ELi4EZNS0_15gpu_kernel_implIZZZNS0_16sinh_kernel_cudaERNS_18TensorIteratorBaseEENKUlvE0_clEvENKUlvE_clEvEUldE_EEvS4_RKT_EUliE_EEviT1_)
        .other          _ZN2at6native18elementwise_kernelILi128ELi4EZNS0_15gpu_kernel_implIZZZNS0_16sinh_kernel_cudaERNS_18TensorIteratorBaseEENKUlvE0_clEvENKUlvE_clEvEUldE_EEvS4_RKT_EUliE_EEviT1_,@"STO_CUDA_ENTRY STV_DEFAULT"
_ZN2at6native18elementwise_kernelILi128ELi4EZNS0_15gpu_kernel_implIZZZNS0_16sinh_kernel_cudaERNS_18TensorIteratorBaseEENKUlvE0_clEvENKUlvE_clEvEUldE_EEvS4_RKT_EUliE_EEviT1_:
.text._ZN2at6native18elementwise_kernelILi128ELi4EZNS0_15gpu_kernel_implIZZZNS0_16sinh_kernel_cudaERNS_18TensorIteratorBaseEENKUlvE0_clEvENKUlvE_clEvEUldE_EEvS4_RKT_EUliE_EEviT1_:
        /* <DEDUP_REMOVED lines=29> */
[----:B------:R-:W-:Y:S02]  /*01d0*/  IMAD R0, R4, c[0x0][0x2a4], RZ ;  /* 0x0000a90004007a24 */ /* 0x000fe400078e02ff */
        /* <DEDUP_REMOVED lines=207> */
.L_x_1808:
        /* <DEDUP_REMOVED lines=17> */
[----:B--2---:R0:W1:Y:S01]  /*0fe0*/  I2F.F64.S16 R26, R4 ;  /* 0x00000004001a7312 */ /* 0x0040620000101c00 */
[----:B------:R-:W-:Y:S05]  /*0ff0*/  BRA `(.L_x_1814) ;  /* 0x00000e2000007947 */ /* 0x000fea0003800000 */
.L_x_1812:
[----:B------:R-:W2:Y:S02]  /*1000*/  LDG.E.U8 R4, [R4.64] ;  /* 0x0000002404047981 */ /* 0x000ea4000c1e1100 */
[----:B--2---:R0:W1:Y:S01]  /*1010*/  I2F.F64.U16 R26, R4 ;  /* 0x00000004001a7312 */ /* 0x0040620000101800 */
[----:B------:R-:W-:Y:S05]  /*1020*/  BRA `(.L_x_1814) ;  /* 0x00000df000007947 */ /* 0x000fea0003800000 */
.L_x_1811:
[----:B------:R-:W-:-:S13]  /*1030*/  ISETP.NE.AND P0, PT, R3, 0x2, PT ;  /* 0x000000020300780c */ /* 0x000fda0003f05270 */
[----:B------:R-:W-:Y:S05]  /*1040*/  @!P0 BRA `(.L_x_1815) ;  /* 0x000000a000008947 */ /* 0x000fea0003800000 */
[----:B------:R-:W-:-:S13]  /*1050*/  ISETP.NE.AND P0, PT, R3, 0x3, PT ;  /* 0x000000030300780c */ /* 0x000fda0003f05270 */
[----:B------:R-:W-:Y:S05]  /*1060*/  @!P0 BRA `(.L_x_1816) ;  /* 0x0000005000008947 */ /* 0x000fea0003800000 */
[----:B------:R-:W-:-:S13]  /*1070*/  ISETP.NE.AND P0, PT, R3, 0x4, PT ;  /* 0x000000040300780c */ /* 0x000fda0003f05270 */
[----:B------:R-:W-:Y:S05]  /*1080*/  @P0 BRA `(.L_x_1813) ;  /* 0x00000bf000000947 */ /* 0x000fea0003800000 */
[----:B------:R-:W2:Y:S02]  /*1090*/  LDG.E.64 R26, [R4.64] ;  /* 0x00000024041a7981 */ /* 0x000ea4000c1e1b00 */
[----:B--2---:R-:W0:Y:S01]  /*10a0*/  I2F.F64.S64 R26, R26 ;  /* 0x0000001a001a7312 */ /* 0x004e220000301c00 */
[----:B------:R-:W-:Y:S05]  /*10b0*/  BRA `(.L_x_1814) ;  /* 0x00000d6000007947 */ /* 0x000fea0003800000 */
.L_x_1816:
[----:B------:R-:W2:Y:S02]  /*10c0*/  LDG.E R4, [R4.64] ;  /* 0x0000002404047981 */ /* 0x000ea4000c1e1900 */
[----:B--2---:R0:W1:Y:S01]  /*10d0*/  I2F.F64 R26, R4 ;  /* 0x00000004001a7312 */ /* 0x0040620000201c00 */
[----:B------:R-:W-:Y:S05]  /*10e0*/  BRA `(.L_x_1814) ;  /* 0x00000d3000007947 */ /* 0x000fea0003800000 */
.L_x_1815:
[----:B------:R-:W2:Y:S02]  /*10f0*/  LDG.E.U16 R4, [R4.64] ;  /* 0x0000002404047981 */ /* 0x000ea4000c1e1500 */
[----:B--2---:R0:W1:Y:S01]  /*1100*/  I2F.F64.S16 R26, R4 ;  /* 0x00000004001a7312 */ /* 0x0040620000101c00 */
[----:B------:R-:W-:Y:S05]  /*1110*/  BRA `(.L_x_1814) ;  /* 0x00000d0000007947 */ /* 0x000fea0003800000 */
.L_x_1810:
[----:B------:R-:W-:-:S13]  /*1120*/  ISETP.GT.AND P0, PT, R3, 0x6, PT ;  /* 0x000000060300780c */ /* 0x000fda0003f04270 */
[----:B------:R-:W-:Y:S05]  /*1130*/  @P0 BRA `(.L_x_1817) ;  /* 0x000000d000000947 */ /* 0x000fea0003800000 */
[----:B------:R-:W-:-:S13]  /*1140*/  ISETP.NE.AND P0, PT, R3, 0x5, PT ;  /* 0x000000050300780c */ /* 0x000fda0003f05270 */
[----:B------:R-:W-:Y:S05]  /*1150*/  @!P0 BRA `(.L_x_1818) ;  /* 0x0000006000008947 */ /* 0x000fea0003800000 */
[----:B------:R-:W-:-:S13]  /*1160*/  ISETP.NE.AND P0, PT, R3, 0x6, PT ;  /* 0x000000060300780c */ /* 0x000fda0003f05270 */
[----:B------:R-:W-:Y:S05]  /*1170*/  @P0 BRA `(.L_x_1813) ;  /* 0x00000b0000000947 */ /* 0x000fea0003800000 */
[----:B------:R-:W2:Y:S02]  /*1180*/  LDG.E R26, [R4.64] ;  /* 0x00000024041a7981 */ /* 0x000ea4000c1e1900 */
[----:B--2---:R-:W-:-:S06]  /*1190*/  FMUL.FTZ R26, R26, 1 ;  /* 0x3f8000001a1a7820 */ /* 0x004fcc0000410000 */
[----:B------:R-:W0:Y:S01]  /*11a0*/  F2F.F64.F32 R26, R26 ;  /* 0x0000001a001a7310 */ /* 0x000e220000201800 */
[----:B------:R-:W-:Y:S05]  /*11b0*/  BRA `(.L_x_1814) ;  /* 0x00000c6000007947 */ /* 0x000fea0003800000 */
.L_x_1818:
[----:B------:R-:W2:Y:S02]  /*11c0*/  LDG.E.U16 R0, [R4.64] ;  /* 0x0000002404007981 */ /* 0x000ea4000c1e1500 */
[----:B--2---:R-:W-:-:S05]  /*11d0*/  HADD2.F32 R0, -RZ, R0.H0_H0 ;  /* 0x20000000ff007230 */ /* 0x004fca0000004100 */
[----:B------:R-:W-:-:S04]  /*11e0*/  FMUL.FTZ R0, R0, 1 ;  /* 0x3f80000000007820 */ /* 0x000fc80000410000 */
[----:B------:R0:W1:Y:S01]  /*11f0*/  F2F.F64.F32 R26, R0 ;  /* 0x00000000001a7310 */ /* 0x0000620000201800 */
[----:B------:R-:W-:Y:S05]  /*1200*/  BRA `(.L_x_1814) ;  /* 0x00000c1000007947 */ /* 0x000fea0003800000 */
.L_x_1817:
[----:B------:R-:W-:-:S13]  /*1210*/  ISETP.NE.AND P0, PT, R3, 0x7, PT ;  /* 0x000000070300780c */ /* 0x000fda0003f05270 */
[----:B------:R-:W-:Y:S05]  /*1220*/  @!P0 BRA `(.L_x_1819) ;  /* 0x000000d000008947 */ /* 0x000fea0003800000 */
        /* <DEDUP_REMOVED lines=8> */
.L_x_1820:
[----:B------:R-:W2:Y:S02]  /*12b0*/  LDG.E.U16 R4, [R4.64] ;  /* 0x0000002404047981 */ /* 0x000ea4000c1e1500 */
[----:B--2---:R-:W-:-:S05]  /*12c0*/  HADD2.F32 R0, -RZ, R4.H0_H0 ;  /* 0x20000004ff007230 */ /* 0x004fca0000004100 */
[----:B------:R-:W-:-:S04]  /*12d0*/  FMUL.FTZ R0, R0, 1 ;  /* 0x3f80000000007820 */ /* 0x000fc80000410000 */
[----:B------:R0:W1:Y:S01]  /*12e0*/  F2F.F64.F32 R26, R0 ;  /* 0x00000000001a7310 */ /* 0x0000620000201800 */
[----:B------:R-:W-:Y:S05]  /*12f0*/  BRA `(.L_x_1814) ;  /* 0x00000b2000007947 */ /* 0x000fea0003800000 */
.L_x_1819:
[----:B------:R0:W5:Y:S01]  /*1300*/  LDG.E.64 R26, [R4.64] ;  /* 0x00000024041a7981 */ /* 0x000162000c1e1b00 */
[----:B------:R-:W-:Y:S05]  /*1310*/  BRA `(.L_x_1814) ;  /* 0x00000b0000007947 */ /* 0x000fea0003800000 */
.L_x_1809:
        /* <DEDUP_REMOVED lines=8> */
[----:B------:R-:W2:Y:S01]  /*13a0*/  LDG.E.U8 R4, [R4.64] ;  /* 0x0000002404047981 */ /* 0x000ea2000c1e1100 */
[----:B------:R-:W-:Y:S01]  /*13b0*/  IMAD.MOV.U32 R26, RZ, RZ, RZ ;  /* 0x000000ffff1a7224 */ /* 0x000fe200078e00ff */
[----:B--2---:R-:W-:-:S04]  /*13c0*/  ISETP.NE.AND P0, PT, R4, RZ, PT ;  /* 0x000000ff0400720c */ /* 0x004fc80003f05270 */
[----:B------:R-:W-:Y:S01]  /*13d0*/  FSEL R27, RZ, 1.875, !P0 ;  /* 0x3ff00000ff1b7808 */ /* 0x000fe20004000000 */
[----:B------:R-:W-:Y:S05]  /*13e0*/  BRA `(.L_x_1814) ;  /* 0x00000a3000007947 */ /* 0x000fea0003800000 */
.L_x_1823:
[----:B------:R0:W5:Y:S01]  /*13f0*/  LDG.E.64 R26, [R4.64] ;  /* 0x00000024041a7981 */ /* 0x000162000c1e1b00 */
[----:B------:R-:W-:Y:S05]  /*1400*/  BRA `(.L_x_1814) ;  /* 0x00000a1000007947 */ /* 0x000fea0003800000 */
.L_x_1822:
        /* <DEDUP_REMOVED lines=24> */
[----:B------:R-:W-:-:S05]  /*1590*/  LOP3.LUT R7, R7, 0x80000000, R0, 0xf8, !PT ;  /* 0x8000000007077812 */ /* 0x000fca00078ef800 */
[----:B------:R-:W-:-:S04]  /*15a0*/  FMUL.FTZ R7, R7, 1 ;  /* 0x3f80000007077820 */ /* 0x000fc80000410000 */
[----:B------:R0:W1:Y:S01]  /*15b0*/  F2F.F64.F32 R26, R7 ;  /* 0x00000007001a7310 */ /* 0x0000620000201800 */
[----:B------:R-:W-:Y:S05]  /*15c0*/  BRA `(.L_x_1814) ;  /* 0x0000085000007947 */ /* 0x000fea0003800000 */
.L_x_1825:
        /* <DEDUP_REMOVED lines=11> */
[----:B------:R-:W-:-:S05]  /*1680*/  LOP3.LUT R0, R3, 0x80000000, R0, 0xf8, !PT ;  /* 0x8000000003007812 */ /* 0x000fca00078ef800 */
[----:B------:R-:W-:-:S04]  /*1690*/  FMUL.FTZ R0, R0, 1 ;  /* 0x3f80000000007820 */ /* 0x000fc80000410000 */
[----:B------:R0:W1:Y:S01]  /*16a0*/  F2F.F64.F32 R26, R0 ;  /* 0x00000000001a7310 */ /* 0x0000620000201800 */
[----:B------:R-:W-:Y:S05]  /*16b0*/  BRA `(.L_x_1814) ;  /* 0x0000076000007947 */ /* 0x000fea0003800000 */
.L_x_1824:
[----:B------:R-:W2:Y:S02]  /*16c0*/  LDG.E.U16 R0, [R4.64] ;  /* 0x0000002404007981 */ /* 0x000ea4000c1e1500 */
[----:B--2---:R-:W-:-:S05]  /*16d0*/  PRMT R0, RZ, 0x5410, R0 ;  /* 0x00005410ff007816 */ /* 0x004fca0000000000 */
[----:B------:R-:W-:-:S04]  /*16e0*/  FMUL.FTZ R0, R0, 1 ;  /* 0x3f80000000007820 */ /* 0x000fc80000410000 */
[----:B------:R0:W1:Y:S01]  /*16f0*/  F2F.F64.F32 R26, R0 ;  /* 0x00000000001a7310 */ /* 0x0000620000201800 */
[----:B------:R-:W-:Y:S05]  /*1700*/  BRA `(.L_x_1814) ;  /* 0x0000071000007947 */ /* 0x000fea0003800000 */
.L_x_1821:
        /* <DEDUP_REMOVED lines=9> */
[----:B--2---:R0:W1:Y:S01]  /*17a0*/  I2F.F64.U16 R26, R4 ;  /* 0x00000004001a7312 */ /* 0x0040620000101800 */
[----:B------:R-:W-:Y:S05]  /*17b0*/  BRA `(.L_x_1814) ;  /* 0x0000066000007947 */ /* 0x000fea0003800000 */
.L_x_1828:
        /* <DEDUP_REMOVED lines=21> */
.L_x_1832:
[----:B------:R-:W-:Y:S05]  /*1910*/  BSYNC B1 ;  /* 0x0000000000017941 */ /* 0x000fea0003800000 */
.L_x_1831:
[----:B------:R-:W-:Y:S01]  /*1920*/  LEA R5, R0, 0x3b800000, 0x17 ;  /* 0x3b80000000057811 */ /* 0x000fe200078eb8ff */
[----:B------:R-:W-:-:S05]  /*1930*/  IMAD.SHL.U32 R0, R3, 0x100000, RZ ;  /* 0x0010000003007824 */ /* 0x000fca00078e00ff */
[----:B------:R-:W-:Y:S02]  /*1940*/  LOP3.LUT R0, R5, R0, R6, 0xfe, !PT ;  /* 0x0000000005007212 */ /* 0x000fe400078efe06 */
.L_x_1830:
[----:B------:R-:W-:Y:S05]  /*1950*/  BSYNC B0 ;  /* 0x0000000000007941 */ /* 0x000fea0003800000 */
.L_x_1829:
[----:B------:R-:W-:-:S04]  /*1960*/  FMUL.FTZ R0, R0, 1 ;  /* 0x3f80000000007820 */ /* 0x000fc80000410000 */
[----:B------:R0:W1:Y:S01]  /*1970*/  F2F.F64.F32 R26, R0 ;  /* 0x00000000001a7310 */ /* 0x0000620000201800 */
[----:B------:R-:W-:Y:S05]  /*1980*/  BRA `(.L_x_1814) ;  /* 0x0000049000007947 */ /* 0x000fea0003800000 */
.L_x_1827:
        /* <DEDUP_REMOVED lines=21> */
.L_x_1836:
[----:B------:R-:W-:Y:S05]  /*1ae0*/  BSYNC B1 ;  /* 0x0000000000017941 */ /* 0x000fea0003800000 */
.L_x_1835:
[----:B------:R-:W-:Y:S01]  /*1af0*/  LEA R5, R0, 0x37800000, 0x17 ;  /* 0x3780000000057811 */ /* 0x000fe200078eb8ff */
[----:B------:R-:W-:-:S05]  /*1b00*/  IMAD.SHL.U32 R0, R3, 0x200000, RZ ;  /* 0x0020000003007824 */ /* 0x000fca00078e00ff */
[----:B------:R-:W-:Y:S02]  /*1b10*/  LOP3.LUT R0, R5, R0, R6, 0xfe, !PT ;  /* 0x0000000005007212 */ /* 0x000fe400078efe06 */
.L_x_1834:
[----:B------:R-:W-:Y:S05]  /*1b20*/  BSYNC B0 ;  /* 0x0000000000007941 */ /* 0x000fea0003800000 */
.L_x_1833:
[----:B------:R-:W-:-:S04]  /*1b30*/  FMUL.FTZ R0, R0, 1 ;  /* 0x3f80000000007820 */ /* 0x000fc80000410000 */
[----:B------:R0:W1:Y:S01]  /*1b40*/  F2F.F64.F32 R26, R0 ;  /* 0x00000000001a7310 */ /* 0x0000620000201800 */
[----:B------:R-:W-:Y:S05]  /*1b50*/  BRA `(.L_x_1814) ;  /* 0x000002c000007947 */ /* 0x000fea0003800000 */
.L_x_1826:
        /* <DEDUP_REMOVED lines=14> */
.L_x_1840:
[----:B------:R-:W-:Y:S05]  /*1c40*/  BSYNC B0 ;  /* 0x0000000000007941 */ /* 0x000fea0003800000 */
.L_x_1839:
[----:B------:R-:W-:-:S04]  /*1c50*/  FMUL.FTZ R0, R0, 1 ;  /* 0x3f80000000007820 */ /* 0x000fc80000410000 */
[----:B------:R0:W1:Y:S01]  /*1c60*/  F2F.F64.F32 R26, R0 ;  /* 0x00000000001a7310 */ /* 0x0000620000201800 */
[----:B------:R-:W-:Y:S05]  /*1c70*/  BRA `(.L_x_1814) ;  /* 0x000001a000007947 */ /* 0x000fea0003800000 */
.L_x_1813:
[----:B------:R-:W-:Y:S01]  /*1c80*/  MOV R0, 0x0 ;  /* 0x0000000000007802 */ /* 0x000fe20000000f00 */
[----:B------:R-:W-:Y:S02]  /*1c90*/  IMAD.MOV.U32 R4, RZ, RZ, c[0x4][0x128] ;  /* 0x01004a00ff047624 */ /* 0x000fe400078e00ff */
[----:B------:R-:W-:Y:S01]  /*1ca0*/  IMAD.MOV.U32 R5, RZ, RZ, c[0x4][0x12c] ;  /* 0x01004b00ff057624 */ /* 0x000fe200078e00ff */
[----:B------:R0:W1:Y:S01]  /*1cb0*/  LDC.64 R14, c[0x4][R0] ;  /* 0x01000000000e7b82 */ /* 0x0000620000000a00 */
[----:B------:R-:W-:Y:S02]  /*1cc0*/  IMAD.MOV.U32 R6, RZ, RZ, c[0x4][0x130] ;  /* 0x01004c00ff067624 */ /* 0x000fe400078e00ff */
[----:B------:R-:W-:Y:S02]  /*1cd0*/  IMAD.MOV.U32 R7, RZ, RZ, c[0x4][0x134] ;  /* 0x01004d00ff077624 */ /* 0x000fe400078e00ff */
[----:B------:R-:W-:-:S02]  /*1ce0*/  IMAD.MOV.U32 R8, RZ, RZ, 0x4e ;  /* 0x0000004eff087424 */ /* 0x000fc400078e00ff */
[----:B------:R-:W-:Y:S02]  /*1cf0*/  IMAD.MOV.U32 R10, RZ, RZ, c[0x4][0x8] ;  /* 0x01000200ff0a7624 */ /* 0x000fe400078e00ff */
[----:B------:R-:W-:Y:S02]  /*1d00*/  IMAD.MOV.U32 R11, RZ, RZ, c[0x4][0xc] ;  /* 0x01000300ff0b7624 */ /* 0x000fe400078e00ff */
[----:B------:R-:W-:Y:S02]  /*1d10*/  IMAD.MOV.U32 R12, RZ, RZ, 0x1 ;  /* 0x00000001ff0c7424 */ /* 0x000fe400078e00ff */
[----:B------:R-:W-:Y:S02]  /*1d20*/  IMAD.MOV.U32 R13, RZ, RZ, RZ ;  /* 0x000000ffff0d7224 */ /* 0x000fe400078e00ff */
[----:B0-----:R-:W-:Y:S01]  /*1d30*/  LEPC R20 ;  /* 0x000000000014734e */ /* 0x001fe20000000000 */
[----:B------:R-:W-:Y:S02]  /*1d40*/  MOV R3, 0x1db0 ;  /* 0x00001db000037802 */ /* 0x000fe40000000f00 */
[----:B------:R-:W-:Y:S02]  /*1d50*/  MOV R0, 0x1d30 ;  /* 0x00001d3000007802 */ /* 0x000fe40000000f00 */
[----:B------:R-:W-:-:S02]  /*1d60*/  MOV R9, 0x0 ;  /* 0x0000000000097802 */ /* 0x000fc40000000f00 */
[----:B------:R-:W-:Y:S02]  /*1d70*/  MOV R16, 0x0 ;  /* 0x0000000000107802 */ /* 0x000fe40000000f00 */
[----:B------:R-:W-:-:S04]  /*1d80*/  IADD3 R20, P0, P1, -R0, R3, R20 ;  /* 0x0000000300147210 */ /* 0x000fc8000791e114 */
[----:B------:R-:W-:-:S04]  /*1d90*/  IADD3.X R21, ~R16, R9, R21, P0, P1 ;  /* 0x0000000910157210 */ /* 0x000fc800007e2515 */
[----:B-1----:R-:W-:Y:S05]  /*1da0*/  CALL.ABS.NOINC R14 ;  /* 0x000000000e007343 */ /* 0x002fea0003c00000 */
[----:B------:R-:W-:Y:S01]  /*1db0*/  CS2R R26, SRZ ;  /* 0x00000000001a7805 */ /* 0x000fe2000001ff00 */
[----:B------:R-:W-:Y:S05]  /*1dc0*/  BRA `(.L_x_1814) ;  /* 0x0000005000007947 */ /* 0x000fea0003800000 */
.L_x_1838:
[----:B------:R-:W2:Y:S02]  /*1dd0*/  LDG.E.64 R26, [R4.64] ;  /* 0x00000024041a7981 */ /* 0x000ea4000c1e1b00 */
[----:B--2---:R-:W0:Y:S01]  /*1de0*/  I2F.F64.U64 R26, R26 ;  /* 0x0000001a001a7312 */ /* 0x004e220000301800 */
[----:B------:R-:W-:Y:S05]  /*1df0*/  BRA `(.L_x_1814) ;  /* 0x0000002000007947 */ /* 0x000fea0003800000 */
.L_x_1837:
[----:B------:R-:W2:Y:S02]  /*1e00*/  LDG.E R4, [R4.64] ;  /* 0x0000002404047981 */ /* 0x000ea4000c1e1900 */
[----:B--2---:R0:W1:Y:S02]  /*1e10*/  I2F.F64.U32 R26, R4 ;  /* 0x00000004001a7312 */ /* 0x0040640000201800 */
.L_x_1814:
[----:B01---5:R-:W-:Y:S01]  /*1e20*/  LOP3.LUT R29, R27, 0x7fffffff, RZ, 0xc0, !PT ;  /* 0x7fffffff1b1d7812 */ /* 0x023fe200078ec0ff */
[----:B------:R-:W-:Y:S01]  /*1e30*/  BSSY B0, `(.L_x_1841) ;  /* 0x0000052000007945 */ /* 0x000fe20003800000 */
[----:B------:R-:W-:Y:S02]  /*1e40*/  IMAD.MOV.U32 R28, RZ, RZ, R26 ;  /* 0x000000ffff1c7224 */ /* 0x000fe400078e001a */
[----:B------:R-:W-:-:S13]  /*1e50*/  ISETP.GE.U32.AND P0, PT, R29, 0x3ff00000, PT ;  /* 0x3ff000001d00780c */ /* 0x000fda0003f06070 */
[----:B------:R-:W-:Y:S05]  /*1e60*/  @!P0 BRA `(.L_x_1842) ;  /* 0x0000043000008947 */ /* 0x000fea0003800000 */
[----:B------:R-:W-:Y:S01]  /*1e70*/  IMAD.MOV.U32 R4, RZ, RZ, 0x652b82fe ;  /* 0x652b82feff047424 */ /* 0x000fe200078e00ff */
[----:B------:R-:W-:Y:S01]  /*1e80*/  BSSY B1, `(.L_x_1843) ;  /* 0x000003c000017945 */ /* 0x000fe20003800000 */
[----:B------:R-:W-:Y:S02]  /*1e90*/  IMAD.MOV.U32 R5, RZ, RZ, 0x3ff71547 ;  /* 0x3ff71547ff057424 */ /* 0x000fe400078e00ff */
[----:B------:R-:W-:-:S04]  /*1ea0*/  IMAD.SHL.U32 R0, R29, 0x2, RZ ;  /* 0x000000021d007824 */ /* 0x000fc800078e00ff */
[----:B------:R-:W0:Y:S01]  /*1eb0*/  DFMA R4, R28, R4, 6.75539944105574400000e+15 ;  /* 0x433800001c04742b */ /* 0x000e220000000004 */
[C---:B------:R-:W-:Y:S02]  /*1ec0*/  ISETP.GE.U32.AND P0, PT, R0.reuse, 0x7fb3e647, PT ;  /* 0x7fb3e6470000780c */ /* 0x040fe40003f06070 */
[----:B------:R-:W-:-:S03]  /*1ed0*/  ISETP.NE.AND P1, PT, R0, RZ, PT ;  /* 0x000000ff0000720c */ /* 0x000fc60003f25270 */
[----:B0-----:R0:W1:-:S04]  /*1ee0*/  DADD R6, R4, -6.75539944105574400000e+15 ;  /* 0xc338000004067429 */ /* 0x0010480000000000 */
[----:B0-----:R-:W-:Y:S02]  /*1ef0*/  IADD3 R4, R4, -0x1, RZ ;  /* 0xffffffff04047810 */ /* 0x001fe40007ffe0ff */
[----:B-1----:R-:W0:Y:S02]  /*1f00*/  DFMA R8, R6, c[0x2][0x0], R28 ;  /* 0x0080000006087a2b */ /* 0x002e24000000001c */
[----:B------:R-:W-:-:S04]  /*1f10*/  SEL R4, R4, RZ, P0 ;  /* 0x000000ff04047207 */ /* 0x000fc80000000000 */
[----:B0-----:R0:W1:Y:S01]  /*1f20*/  DFMA R8, R6, c[0x2][0x8], R8 ;  /* 0x0080020006087a2b */ /* 0x0010620000000008 */
[----:B------:R-:W-:Y:S01]  /*1f30*/  IADD3 R5, R4, -0x1, RZ ;  /* 0xffffffff04057810 */ /* 0x000fe20007ffe0ff */
[----:B0-----:R-:W-:Y:S02]  /*1f40*/  IMAD.MOV.U32 R6, RZ, RZ, 0x6acd15b6 ;  /* 0x6acd15b6ff067424 */ /* 0x001fe400078e00ff */
[----:B------:R-:W-:-:S06]  /*1f50*/  IMAD.MOV.U32 R7, RZ, RZ, 0x3e21f407 ;  /* 0x3e21f407ff077424 */ /* 0x000fcc00078e00ff */
[----:B-1----:R-:W-:Y:S02]  /*1f60*/  FSEL R31, R29, R9, !P0 ;  /* 0x000000091d1f7208 */ /* 0x002fe40004000000 */
[----:B------:R-:W-:Y:S02]  /*1f70*/  FSEL R30, R26, R8, !P0 ;  /* 0x000000081a1e7208 */ /* 0x000fe40004000000 */
[----:B------:R-:W-:-:S04]  /*1f80*/  ISETP.NE.AND P0, PT, R4, 0x400, PT ;  /* 0x000004000400780c */ /* 0x000fc80003f05270 */
[----:B------:R-:W0:-:S06]  /*1f90*/  DFMA R6, R30, R6, c[0x2][0x10] ;  /* 0x008004001e06762b */ /* 0x000e0c0000000006 */
[----:B0-----:R-:W0:-:S03]  /*1fa0*/  DFMA R6, R30, R6, c[0x2][0x18] ;  /* 0x008006001e06762b */ /* 0x001e060000000006 */
[----:B------:R-:W-:Y:S02]  /*1fb0*/  @P0 IMAD.MOV R5, RZ, RZ, R4 ;  /* 0x000000ffff050224 */ /* 0x000fe400078e0204 */
[----:B------:R-:W-:Y:S01]  /*1fc0*/  IMAD.MOV.U32 R4, RZ, RZ, RZ ;  /* 0x000000ffff047224 */ /* 0x000fe200078e00ff */
[----:B0-----:R-:W0:Y:S02]  /*1fd0*/  DFMA R6, R30, R6, c[0x2][0x20] ;  /* 0x008008001e06762b */ /* 0x001e240000000006 */
[----:B------:R-:W-:-:S04]  /*1fe0*/  LEA R5, R5, 0x3ff00000, 0x14 ;  /* 0x3ff0000005057811 */ /* 0x000fc800078ea0ff */
[----:B0-----:R-:W0:-:S04]  /*1ff0*/  DFMA R6, R30, R6, c[0x2][0x28] ;  /* 0x00800a001e06762b */ /* 0x001e080000000006 */
[----:B------:R-:W-:-:S04]  /*2000*/  DADD R8, R4, -0.5 ;  /* 0xbfe0000004087429 */ /* 0x000fc80000000000 */
[----:B0-----:R-:W0:-:S06]  /*2010*/  DFMA R6, R30, R6, c[0x2][0x30] ;  /* 0x00800c001e06762b */ /* 0x001e0c0000000006 */
[----:B0-----:R-:W0:-:S06]  /*2020*/  DFMA R6, R30, R6, c[0x2][0x38] ;  /* 0x00800e001e06762b */ /* 0x001e0c0000000006 */
[----:B0-----:R-:W0:-:S06]  /*2030*/  DFMA R6, R30, R6, c[0x2][0x40] ;  /* 0x008010001e06762b */ /* 0x001e0c0000000006 */
[----:B0-----:R-:W0:-:S06]  /*2040*/  DFMA R6, R30, R6, c[0x2][0x48] ;  /* 0x008012001e06762b */ /* 0x001e0c0000000006 */
[----:B0-----:R-:W0:-:S06]  /*2050*/  DFMA R6, R30, R6, c[0x2][0x50] ;  /* 0x008014001e06762b */ /* 0x001e0c0000000006 */
[----:B0-----:R-:W0:-:S06]  /*2060*/  DFMA R6, R30, R6, 0.5 ;  /* 0x3fe000001e06742b */ /* 0x001e0c0000000006 */
[----:B0-----:R-:W0:-:S06]  /*2070*/  DMUL R6, R30, R6 ;  /* 0x000000061e067228 */ /* 0x001e0c0000000000 */
[----:B0-----:R-:W0:-:S06]  /*2080*/  DFMA R6, R30, R6, R30 ;  /* 0x000000061e06722b */ /* 0x001e0c000000001e */
[----:B0-----:R0:W1:Y:S02]  /*2090*/  DFMA R6, R6, R4, R8 ;  /* 0x000000040606722b */ /* 0x0010640000000008 */
[----:B0-----:R-:W-:Y:S02]  /*20a0*/  IMAD.MOV.U32 R8, RZ, RZ, 0x0 ;  /* 0x00000000ff087424 */ /* 0x001fe400078e00ff */
[----:B------:R-:W-:Y:S02]  /*20b0*/  IMAD.MOV.U32 R9, RZ, RZ, 0x3ff00000 ;  /* 0x3ff00000ff097424 */ /* 0x000fe400078e00ff */
[----:B-1----:R-:W0:-:S10]  /*20c0*/  DADD R4, R6, R6 ;  /* 0x0000000006047229 */ /* 0x002e140000000006 */
[----:B0-----:R-:W-:Y:S01]  /*20d0*/  @P1 FSEL R30, R4, R6, !P0 ;  /* 0x00000006041e1208 */ /* 0x001fe20004000000 */
[----:B------:R-:W-:Y:S01]  /*20e0*/  IMAD.MOV.U32 R4, RZ, RZ, 0x1 ;  /* 0x00000001ff047424 */ /* 0x000fe200078e00ff */
[----:B------:R-:W-:-:S04]  /*20f0*/  @P1 FSEL R31, R5, R7, !P0 ;  /* 0x00000007051f1208 */ /* 0x000fc80004000000 */
[----:B------:R-:W-:Y:S02]  /*2100*/  FSETP.GEU.AND P1, PT, |R31|, 6.5827683646048100446e-37, PT ;  /* 0x036000001f00780b */ /* 0x000fe40003f2e200 */
[----:B------:R-:W0:-:S06]  /*2110*/  DFMA R10, R30, 2, R8 ;  /* 0x400000001e0a782b */ /* 0x000e0c0000000008 */
[----:B0-----:R-:W0:Y:S02]  /*2120*/  MUFU.RCP64H R5, R11 ;  /* 0x0000000b00057308 */ /* 0x001e240000001800 */
[----:B0-----:R-:W0:-:S06]  /*2130*/  DFMA R6, -R10, R4, 1 ;  /* 0x3ff000000a06742b */ /* 0x001e0c0000000104 */
[----:B0-----:R-:W0:-:S06]  /*2140*/  DFMA R6, R6, R6, R6 ;  /* 0x000000060606722b */ /* 0x001e0c0000000006 */
[----:B0-----:R-:W0:-:S06]  /*2150*/  DFMA R6, R4, R6, R4 ;  /* 0x000000060406722b */ /* 0x001e0c0000000004 */
[----:B0-----:R-:W0:-:S06]  /*2160*/  DFMA R4, -R10, R6, 1 ;  /* 0x3ff000000a04742b */ /* 0x001e0c0000000106 */
[----:B0-----:R-:W0:-:S06]  /*2170*/  DFMA R4, R6, R4, R6 ;  /* 0x000000040604722b */ /* 0x001e0c0000000006 */
[----:B0-----:R-:W0:-:S06]  /*2180*/  DMUL R6, R30, R4 ;  /* 0x000000041e067228 */ /* 0x001e0c0000000000 */
[----:B0-----:R-:W0:-:S06]  /*2190*/  DFMA R8, -R10, R6, R30 ;  /* 0x000000060a08722b */ /* 0x001e0c000000011e */
[----:B0-----:R-:W0:-:S10]  /*21a0*/  DFMA R4, R4, R8, R6 ;  /* 0x000000080404722b */ /* 0x001e140000000006 */
[----:B0-----:R-:W-:-:S05]  /*21b0*/  FFMA R0, RZ, R11, R5 ;  /* 0x0000000bff007223 */ /* 0x001fca0000000005 */
[----:B------:R-:W-:-:S13]  /*21c0*/  FSETP.GT.AND P0, PT, |R0|, 1.469367938527859385e-39, PT ;  /* 0x001000000000780b */ /* 0x000fda0003f04200 */
[----:B------:R-:W-:Y:S05]  /*21d0*/  @P0 BRA P1, `(.L_x_1844) ;  /* 0x0000006000000947 */ /* 0x000fea0000800000 */
[----:B------:R-:W-:Y:S01]  /*21e0*/  IMAD.MOV.U32 R12, RZ, RZ, R30 ;  /* 0x000000ffff0c7224 */ /* 0x000fe200078e001e */
[----:B------:R-:W-:Y:S01]  /*21f0*/  MOV R0, 0x2220 ;  /* 0x0000222000007802 */ /* 0x000fe20000000f00 */
[----:B------:R-:W-:Y:S02]  /*2200*/  IMAD.MOV.U32 R13, RZ, RZ, R31 ;  /* 0x000000ffff0d7224 */ /* 0x000fe400078e001f */
[----:B------:R-:W-:Y:S05]  /*2210*/  CALL.REL.NOINC `($__internal_0_$__cuda_sm20_div_rn_f64_full) ;  /* 0x0000aaa000007944 */ /* 0x000fea0003c00000 */
[----:B------:R-:W-:Y:S02]  /*2220*/  IMAD.MOV.U32 R4, RZ, RZ, R20 ;  /* 0x000000ffff047224 */ /* 0x000fe400078e0014 */
[----:B------:R-:W-:Y:S02]  /*2230*/  IMAD.MOV.U32 R5, RZ, RZ, R3 ;  /* 0x000000ffff057224 */ /* 0x000fe400078e0003 */
.L_x_1844:
[----:B------:R-:W-:Y:S05]  /*2240*/  BSYNC B1 ;  /* 0x0000000000017941 */ /* 0x000fea0003800000 */
.L_x_1843:
[----:B------:R-:W-:-:S04]  /*2250*/  DADD R4, R30, R4 ;  /* 0x000000001e047229 */ /* 0x000fc80000000004 */
[----:B------:R-:W0:-:S06]  /*2260*/  DSETP.GE.AND P0, PT, R28, c[0x2][0x58], PT ;  /* 0x008016001c00762a */ /* 0x000e0c0003f06000 */
[----:B0-----:R-:W-:Y:S02]  /*2270*/  FSEL R4, R4, RZ, !P0 ;  /* 0x000000ff04047208 */ /* 0x001fe40004000000 */
[----:B------:R-:W-:Y:S01]  /*2280*/  FSEL R5, R5, +QNAN , !P0 ;  /* 0x7ff0000005057808 */ /* 0x000fe20004000000 */
[----:B------:R-:W-:Y:S05]  /*2290*/  BRA `(.L_x_1845) ;  /* 0x000000b000007947 */ /* 0x000fea0003800000 */
.L_x_1842:
[----:B------:R-:W0:Y:S01]  /*22a0*/  DMUL R4, R28, R28 ;  /* 0x0000001c1c047228 */ /* 0x000e220000000000 */
[----:B------:R-:W-:Y:S02]  /*22b0*/  IMAD.MOV.U32 R6, RZ, RZ, -0x54d8b3ad ;  /* 0xab274c53ff067424 */ /* 0x000fe400078e00ff */
[----:B------:R-:W-:-:S06]  /*22c0*/  IMAD.MOV.U32 R7, RZ, RZ, 0x3d6b4c75 ;  /* 0x3d6b4c75ff077424 */ /* 0x000fcc00078e00ff */
[----:B0-----:R-:W0:-:S06]  /*22d0*/  DFMA R6, R4, R6, c[0x2][0x60] ;  /* 0x008018000406762b */ /* 0x001e0c0000000006 */
[----:B0-----:R-:W0:-:S06]  /*22e0*/  DFMA R6, R4, R6, c[0x2][0x68] ;  /* 0x00801a000406762b */ /* 0x001e0c0000000006 */
[----:B0-----:R-:W0:-:S06]  /*22f0*/  DFMA R6, R4, R6, c[0x2][0x70] ;  /* 0x00801c000406762b */ /* 0x001e0c0000000006 */
[----:B0-----:R-:W0:-:S06]  /*2300*/  DFMA R6, R4, R6, c[0x2][0x78] ;  /* 0x00801e000406762b */ /* 0x001e0c0000000006 */
[----:B0-----:R-:W0:-:S06]  /*2310*/  DFMA R6, R4, R6, c[0x2][0x80] ;  /* 0x008020000406762b */ /* 0x001e0c0000000006 */
[----:B0-----:R-:W0:-:S06]  /*2320*/  DFMA R6, R4, R6, c[0x2][0x88] ;  /* 0x008022000406762b */ /* 0x001e0c0000000006 */
[----:B0-----:R-:W0:-:S06]  /*2330*/  DMUL R6, R4, R6 ;  /* 0x0000000604067228 */ /* 0x001e0c0000000000 */
[----:B0-----:R0:W1:-:S06]  /*2340*/  DFMA R4, R28, R6, R28 ;  /* 0x000000061c04722b */ /* 0x00104c000000001c */
.L_x_1845:
[----:B------:R-:W-:Y:S05]  /*2350*/  BSYNC B0 ;  /* 0x0000000000007941 */ /* 0x000fea0003800000 */
.L_x_1841:
[----:B------:R-:W2:Y:S01]  /*2360*/  LDC.U8 R3, c[0x0][0x371] ;  /* 0x0000dc40ff037b82 */ /* 0x000ea20000000000 */
[----:B-1----:R-:W-:Y:S02]  /*2370*/  LOP3.LUT R5, R5, 0x80000000, R27, 0xb8, !PT ;  /* 0x8000000005057812 */ /* 0x002fe400078eb81b */
[----:B--2---:R-:W-:-:S04]  /*2380*/  PRMT R0, R3, 0x9910, RZ ;  /* 0x0000991003007816 */ /* 0x004fc800000000ff */
        /* <DEDUP_REMOVED lines=10> */
[----:B------:R-:W1:Y:S02]  /*2430*/  F2I.F64.TRUNC R5, R4 ;  /* 0x0000000400057311 */ /* 0x000e64000030d100 */
[----:B-1----:R1:W-:Y:S01]  /*2440*/  STG.E.U8 [R18.64], R5 ;  /* 0x0000000512007986 */ /* 0x0023e2000c101124 */
[----:B------:R-:W-:Y:S05]  /*2450*/  BRA `(.L_x_1851) ;  /* 0x00000f1000007947 */ /* 0x000fea0003800000 */
.L_x_1849:
[----:B------:R-:W1:Y:S02]  /*2460*/  F2I.S64.F64.TRUNC R4, R4 ;  /* 0x0000000400047311 */ /* 0x000e64000030d900 */
[----:B-1----:R-:W-:-:S05]  /*2470*/  IMAD.MOV.U32 R3, RZ, RZ, R4 ;  /* 0x000000ffff037224 */ /* 0x002fca00078e0004 */
[----:B------:R1:W-:Y:S01]  /*2480*/  STG.E.U8 [R18.64], R3 ;  /* 0x0000000312007986 */ /* 0x0003e2000c101124 */
[----:B------:R-:W-:Y:S05]  /*2490*/  BRA `(.L_x_1851) ;  /* 0x00000ed000007947 */ /* 0x000fea0003800000 */
.L_x_1848:
[----:B------:R-:W-:-:S13]  /*24a0*/  ISETP.NE.AND P0, PT, R0, 0x2, PT ;  /* 0x000000020000780c */ /* 0x000fda0003f05270 */
[----:B------:R-:W-:Y:S05]  /*24b0*/  @!P0 BRA `(.L_x_1852) ;  /* 0x000000a000008947 */ /* 0x000fea0003800000 */
[----:B------:R-:W-:-:S13]  /*24c0*/  ISETP.NE.AND P0, PT, R0, 0x3, PT ;  /* 0x000000030000780c */ /* 0x000fda0003f05270 */
[----:B------:R-:W-:Y:S05]  /*24d0*/  @!P0 BRA `(.L_x_1853) ;  /* 0x0000005000008947 */ /* 0x000fea0003800000 */
[----:B------:R-:W-:-:S13]  /*24e0*/  ISETP.NE.AND P0, PT, R0, 0x4, PT ;  /* 0x000000040000780c */ /* 0x000fda0003f05270 */
[----:B------:R-:W-:Y:S05]  /*24f0*/  @P0 BRA `(.L_x_1850) ;  /* 0x00000ce000000947 */ /* 0x000fea0003800000 */
[----:B------:R-:W1:Y:S02]  /*2500*/  F2I.S64.F64.TRUNC R4, R4 ;  /* 0x0000000400047311 */ /* 0x000e64000030d900 */
[----:B-1----:R1:W-:Y:S01]  /*2510*/  STG.E.64 [R18.64], R4 ;  /* 0x0000000412007986 */ /* 0x0023e2000c101b24 */
[----:B------:R-:W-:Y:S05]  /*2520*/  BRA `(.L_x_1851) ;  /* 0x00000e4000007947 */ /* 0x000fea0003800000 */
.L_x_1853:
[----:B------:R-:W1:Y:S02]  /*2530*/  F2I.F64.TRUNC R5, R4 ;  /* 0x0000000400057311 */ /* 0x000e64000030d100 */
[----:B-1----:R1:W-:Y:S01]  /*2540*/  STG.E [R18.64], R5 ;  /* 0x0000000512007986 */ /* 0x0023e2000c101924 */
[----:B------:R-:W-:Y:S05]  /*2550*/  BRA `(.L_x_1851) ;  /* 0x00000e1000007947 */ /* 0x000fea0003800000 */
.L_x_1852:
[----:B------:R-:W1:Y:S02]  /*2560*/  F2I.F64.TRUNC R5, R4 ;  /* 0x0000000400057311 */ /* 0x000e64000030d100 */
[----:B-1----:R1:W-:Y:S01]  /*2570*/  STG.E.U16 [R18.64], R5 ;  /* 0x0000000512007986 */ /* 0x0023e2000c101524 */
[----:B------:R-:W-:Y:S05]  /*2580*/  BRA `(.L_x_1851) ;  /* 0x00000de000007947 */ /* 0x000fea0003800000 */
.L_x_1847:
[----:B------:R-:W-:-:S13]  /*2590*/  ISETP.GT.AND P0, PT, R0, 0x6, PT ;  /* 0x000000060000780c */ /* 0x000fda0003f04270 */
[----:B------:R-:W-:Y:S05]  /*25a0*/  @P0 BRA `(.L_x_1854) ;  /* 0x000000f000000947 */ /* 0x000fea0003800000 */
[----:B------:R-:W-:-:S13]  /*25b0*/  ISETP.NE.AND P0, PT, R0, 0x5, PT ;  /* 0x000000050000780c */ /* 0x000fda0003f05270 */
[----:B------:R-:W-:Y:S05]  /*25c0*/  @!P0 BRA `(.L_x_1855) ;  /* 0x0000007000008947 */ /* 0x000fea0003800000 */
[----:B------:R-:W-:-:S13]  /*25d0*/  ISETP.NE.AND P0, PT, R0, 0x6, PT ;  /* 0x000000060000780c */ /* 0x000fda0003f05270 */
[----:B------:R-:W-:Y:S05]  /*25e0*/  @P0 BRA `(.L_x_1850) ;  /* 0x00000bf000000947 */ /* 0x000fea0003800000 */
[----:B------:R-:W1:Y:S01]  /*25f0*/  F2F.F32.F64 R3, R4 ;  /* 0x0000000400037310 */ /* 0x000e620000301000 */
[----:B------:R-:W1:-:S14]  /*2600*/  DSETP.GEU.AND P0, PT, |R4|, c[0x2][0x90], PT ;  /* 0x008024000400762a */ /* 0x000e5c0003f0e200 */
[----:B-1----:R-:W-:-:S05]  /*2610*/  @!P0 FMUL R3, R3, 1.175494350822287508e-38 ;  /* 0x0080000003038820 */ /* 0x002fca0000400000 */
[----:B------:R1:W-:Y:S01]  /*2620*/  STG.E [R18.64], R3 ;  /* 0x0000000312007986 */ /* 0x0003e2000c101924 */
[----:B------:R-:W-:Y:S05]  /*2630*/  BRA `(.L_x_1851) ;  /* 0x00000d3000007947 */ /* 0x000fea0003800000 */
.L_x_1855:
[----:B------:R-:W1:Y:S01]  /*2640*/  F2F.F32.F64 R0, R4 ;  /* 0x0000000400007310 */ /* 0x000e620000301000 */
[----:B------:R-:W1:-:S14]  /*2650*/  DSETP.GEU.AND P0, PT, |R4|, c[0x2][0x90], PT ;  /* 0x008024000400762a */ /* 0x000e5c0003f0e200 */
[----:B-1----:R-:W-:-:S05]  /*2660*/  @!P0 FMUL R0, R0, 1.175494350822287508e-38 ;  /* 0x0080000000008820 */ /* 0x002fca0000400000 */
[----:B------:R-:W-:-:S05]  /*2670*/  F2FP.PACK_AB R0, RZ, R0 ;  /* 0x00000000ff00723e */ /* 0x000fca00000000ff */
[----:B------:R1:W-:Y:S01]  /*2680*/  STG.E.U16 [R18.64], R0 ;  /* 0x0000000012007986 */ /* 0x0003e2000c101524 */
[----:B------:R-:W-:Y:S05]  /*2690*/  BRA `(.L_x_1851) ;  /* 0x00000cd000007947 */ /* 0x000fea0003800000 */
.L_x_1854:
[----:B------:R-:W-:-:S13]  /*26a0*/  ISETP.NE.AND P0, PT, R0, 0x7, PT ;  /* 0x000000070000780c */ /* 0x000fda0003f05270 */
[----:B------:R-:W-:Y:S05]  /*26b0*/  @!P0 BRA `(.L_x_1856) ;  /* 0x0000011000008947 */ /* 0x000fea0003800000 */
[----:B------:R-:W-:-:S13]  /*26c0*/  ISETP.NE.AND P0, PT, R0, 0x8, PT ;  /* 0x000000080000780c */ /* 0x000fda0003f05270 */
[----:B------:R-:W-:Y:S05]  /*26d0*/  @!P0 BRA `(.L_x_1857) ;  /* 0x0000008000008947 */ /* 0x000fea0003800000 */
[----:B------:R-:W-:-:S13]  /*26e0*/  ISETP.NE.AND P0, PT, R0, 0x9, PT ;  /* 0x000000090000780c */ /* 0x000fda0003f05270 */
[----:B------:R-:W-:Y:S05]  /*26f0*/  @P0 BRA `(.L_x_1850) ;  /* 0x00000ae000000947 */ /* 0x000fea0003800000 */
[----:B0-----:R-:W0:Y:S01]  /*2700*/  F2F.F32.F64 R6, R4 ;  /* 0x0000000400067310 */ /* 0x001e220000301000 */
[----:B------:R-:W0:Y:S01]  /*2710*/  DSETP.GEU.AND P0, PT, |R4|, c[0x2][0x90], PT ;  /* 0x008024000400762a */ /* 0x000e220003f0e200 */
[----:B------:R-:W-:-:S13]  /*2720*/  IMAD.MOV.U32 R7, RZ, RZ, RZ ;  /* 0x000000ffff077224 */ /* 0x000fda00078e00ff */
[----:B0-----:R-:W-:-:S05]  /*2730*/  @!P0 FMUL R6, R6, 1.175494350822287508e-38 ;  /* 0x0080000006068820 */ /* 0x001fca0000400000 */
[----:B------:R0:W-:Y:S01]  /*2740*/  STG.E.64 [R18.64], R6 ;  /* 0x0000000612007986 */ /* 0x0001e2000c101b24 */
[----:B------:R-:W-:Y:S05]  /*2750*/  BRA `(.L_x_1851) ;  /* 0x00000c1000007947 */ /* 0x000fea0003800000 */
.L_x_1857:
[----:B------:R-:W1:Y:S01]  /*2760*/  F2F.F32.F64 R0, R4 ;  /* 0x0000000400007310 */ /* 0x000e620000301000 */
[----:B------:R-:W1:-:S14]  /*2770*/  DSETP.GEU.AND P0, PT, |R4|, c[0x2][0x90], PT ;  /* 0x008024000400762a */ /* 0x000e5c0003f0e200 */
[----:B-1----:R-:W-:-:S05]  /*2780*/  @!P0 FMUL R0, R0, 1.175494350822287508e-38 ;  /* 0x0080000000008820 */ /* 0x002fca0000400000 */
[----:B------:R-:W-:-:S04]  /*2790*/  F2FP.PACK_AB R3, RZ, R0 ;  /* 0x00000000ff03723e */ /* 0x000fc800000000ff */
[----:B------:R-:W-:-:S05]  /*27a0*/  PRMT R3, R3, 0x5410, RZ ;  /* 0x0000541003037816 */ /* 0x000fca00000000ff */
[----:B------:R1:W-:Y:S01]  /*27b0*/  STG.E [R18.64], R3 ;  /* 0x0000000312007986 */ /* 0x0003e2000c101924 */
[----:B------:R-:W-:Y:S05]  /*27c0*/  BRA `(.L_x_1851) ;  /* 0x00000ba000007947 */ /* 0x000fea0003800000 */
.L_x_1856:
[----:B------:R1:W-:Y:S01]  /*27d0*/  STG.E.64 [R18.64], R4 ;  /* 0x0000000412007986 */ /* 0x0003e2000c101b24 */
[----:B------:R-:W-:Y:S05]  /*27e0*/  BRA `(.L_x_1851) ;  /* 0x00000b8000007947 */ /* 0x000fea0003800000 */
.L_x_1846:
        /* <DEDUP_REMOVED lines=8> */
[----:B------:R-:W1:-:S06]  /*2870*/  DSETP.NEU.AND P0, PT, R4, RZ, PT ;  /* 0x000000ff0400722a */ /* 0x000e4c0003f0d000 */
[----:B-1----:R-:W-:-:S05]  /*2880*/  SEL R3, RZ, 0x1, !P0 ;  /* 0x00000001ff037807 */ /* 0x002fca0004000000 */
[----:B------:R1:W-:Y:S01]  /*2890*/  STG.E.U8 [R18.64], R3 ;  /* 0x0000000312007986 */ /* 0x0003e2000c101124 */
[----:B------:R-:W-:Y:S05]  /*28a0*/  BRA `(.L_x_1851) ;  /* 0x00000ac000007947 */ /* 0x000fea0003800000 */
.L_x_1860:
[----:B0-----:R-:W-:-:S05]  /*28b0*/  CS2R R6, SRZ ;  /* 0x0000000000067805 */ /* 0x001fca000001ff00 */
[----:B------:R0:W-:Y:S01]  /*28c0*/  STG.E.128 [R18.64], R4 ;  /* 0x0000000412007986 */ /* 0x0001e2000c101d24 */
[----:B------:R-:W-:Y:S05]  /*28d0*/  BRA `(.L_x_1851) ;  /* 0x00000a9000007947 */ /* 0x000fea0003800000 */
.L_x_1859:
[----:B------:R-:W-:-:S13]  /*28e0*/  ISETP.NE.AND P0, PT, R0, 0xf, PT ;  /* 0x0000000f0000780c */ /* 0x000fda0003f05270 */
[----:B------:R-:W-:Y:S05]  /*28f0*/  @!P0 BRA `(.L_x_1861) ;  /* 0x0000031000008947 */ /* 0x000fea0003800000 */
[----:B------:R-:W-:-:S13]  /*2900*/  ISETP.NE.AND P0, PT, R0, 0x17, PT ;  /* 0x000000170000780c */ /* 0x000fda0003f05270 */
[----:B------:R-:W-:Y:S05]  /*2910*/  @!P0 BRA `(.L_x_1862) ;  /* 0x0000017000008947 */ /* 0x000fea0003800000 */
[----:B------:R-:W-:-:S13]  /*2920*/  ISETP.NE.AND P0, PT, R0, 0x18, PT ;  /* 0x000000180000780c */ /* 0x000fda0003f05270 */
[----:B------:R-:W-:Y:S05]  /*2930*/  @P0 BRA `(.L_x_1850) ;  /* 0x000008a000000947 */ /* 0x000fea0003800000 */
[----:B------:R-:W1:Y:S01]  /*2940*/  F2F.F32.F64 R9, R4 ;  /* 0x0000000400097310 */ /* 0x000e620000301000 */
[----:B------:R-:W1:Y:S01]  /*2950*/  DSETP.GEU.AND P0, PT, |R4|, c[0x2][0x90], PT ;  /* 0x008024000400762a */ /* 0x000e620003f0e200 */
[----:B------:R-:W-:-:S13]  /*2960*/  BSSY B0, `(.L_x_1863) ;  /* 0x000000f000007945 */ /* 0x000fda0003800000 */
[----:B-1----:R-:W-:-:S05]  /*2970*/  @!P0 FMUL R9, R9, 1.175494350822287508e-38 ;  /* 0x0080000009098820 */ /* 0x002fca0000400000 */
[C---:B------:R-:W-:Y:S02]  /*2980*/  LOP3.LUT R3, R9.reuse, 0x7fffffff, RZ, 0xc0, !PT ;  /* 0x7fffffff09037812 */ /* 0x040fe400078ec0ff */
[----:B------:R-:W-:Y:S02]  /*2990*/  LOP3.LUT R0, R9, 0x80000000, RZ, 0xc0, !PT ;  /* 0x8000000009007812 */ /* 0x000fe400078ec0ff */
[----:B------:R-:W-:Y:S02]  /*29a0*/  ISETP.GT.U32.AND P0, PT, R3, 0x43efffff, PT ;  /* 0x43efffff0300780c */ /* 0x000fe40003f04070 */
[----:B0-----:R-:W-:Y:S01]  /*29b0*/  SHF.R.U32.HI R7, RZ, 0x18, R0 ;  /* 0x00000018ff077819 */ /* 0x001fe20000011600 */
        /* <DEDUP_REMOVED lines=9> */
.L_x_1864:
[----:B------:R-:W-:Y:S05]  /*2a50*/  BSYNC B0 ;  /* 0x0000000000007941 */ /* 0x000fea0003800000 */
.L_x_1863:
[----:B------:R-:W-:-:S05]  /*2a60*/  LOP3.LUT R7, R0, R7, RZ, 0xfc, !PT ;  /* 0x0000000700077212 */ /* 0x000fca00078efcff */
[----:B------:R0:W-:Y:S01]  /*2a70*/  STG.E.U8 [R18.64], R7 ;  /* 0x0000000712007986 */ /* 0x0001e2000c101124 */
[----:B------:R-:W-:Y:S05]  /*2a80*/  BRA `(.L_x_1851) ;  /* 0x000008e000007947 */ /* 0x000fea0003800000 */
.L_x_1862:
[----:B0-----:R-:W0:Y:S01]  /*2a90*/  F2F.F32.F64 R7, R4 ;  /* 0x0000000400077310 */ /* 0x001e220000301000 */
[----:B------:R-:W0:Y:S01]  /*2aa0*/  DSETP.GEU.AND P0, PT, |R4|, c[0x2][0x90], PT ;  /* 0x008024000400762a */ /* 0x000e220003f0e200 */
[----:B------:R-:W-:-:S13]  /*2ab0*/  BSSY B0, `(.L_x_1865) ;  /* 0x0000010000007945 */ /* 0x000fda0003800000 */
[----:B0-----:R-:W-:-:S05]  /*2ac0*/  @!P0 FMUL R7, R7, 1.175494350822287508e-38 ;  /* 0x0080000007078820 */ /* 0x001fca0000400000 */
        /* <DEDUP_REMOVED lines=11> */
.L_x_1866:
[----:B------:R-:W-:Y:S01]  /*2b80*/  IMAD.MOV.U32 R0, RZ, RZ, 0x7f ;  /* 0x0000007fff007424 */ /* 0x000fe200078e00ff */
[----:B------:R-:W-:-:S04]  /*2b90*/  ISETP.GT.U32.AND P0, PT, R3, 0x7f800000, PT ;  /* 0x7f8000000300780c */ /* 0x000fc80003f04070 */
[----:B------:R-:W-:-:S04]  /*2ba0*/  SEL R0, R0, 0x7c, P0 ;  /* 0x0000007c00007807 */ /* 0x000fc80000000000 */
.L_x_1867:
[----:B------:R-:W-:Y:S05]  /*2bb0*/  BSYNC B0 ;  /* 0x0000000000007941 */ /* 0x000fea0003800000 */
.L_x_1865:
[----:B------:R-:W-:-:S04]  /*2bc0*/  LOP3.LUT R3, R7, 0x80000000, RZ, 0xc0, !PT ;  /* 0x8000000007037812 */ /* 0x000fc800078ec0ff */
[----:B------:R-:W-:-:S04]  /*2bd0*/  SHF.R.U32.HI R3, RZ, 0x18, R3 ;  /* 0x00000018ff037819 */ /* 0x000fc80000011603 */
[----:B------:R-:W-:-:S05]  /*2be0*/  LOP3.LUT R3, R0, R3, RZ, 0xfc, !PT ;  /* 0x0000000300037212 */ /* 0x000fca00078efcff */
[----:B------:R0:W-:Y:S01]  /*2bf0*/  STG.E.U8 [R18.64], R3 ;  /* 0x0000000312007986 */ /* 0x0001e2000c101124 */
[----:B------:R-:W-:Y:S05]  /*2c00*/  BRA `(.L_x_1851) ;  /* 0x0000076000007947 */ /* 0x000fea0003800000 */
.L_x_1861:
[----:B------:R-:W1:Y:S01]  /*2c10*/  F2F.F32.F64 R0, R4 ;  /* 0x0000000400007310 */ /* 0x000e620000301000 */
[----:B------:R-:W1:-:S14]  /*2c20*/  DSETP.GEU.AND P0, PT, |R4|, c[0x2][0x90], PT ;  /* 0x008024000400762a */ /* 0x000e5c0003f0e200 */
[----:B-1----:R-:W-:-:S05]  /*2c30*/  @!P0 FMUL R0, R0, 1.175494350822287508e-38 ;  /* 0x0080000000008820 */ /* 0x002fca0000400000 */
[----:B------:R-:W-:-:S05]  /*2c40*/  F2FP.BF16.PACK_AB R0, RZ, R0 ;  /* 0x00000000ff00723e */ /* 0x000fca00000010ff */
[----:B------:R1:W-:Y:S01]  /*2c50*/  STG.E.U16 [R18.64], R0 ;  /* 0x0000000012007986 */ /* 0x0003e2000c101524 */
[----:B------:R-:W-:Y:S05]  /*2c60*/  BRA `(.L_x_1851) ;  /* 0x0000070000007947 */ /* 0x000fea0003800000 */
.L_x_1858:
        /* <DEDUP_REMOVED lines=8> */
[----:B------:R-:W1:Y:S02]  /*2cf0*/  F2I.U32.F64.TRUNC R5, R4 ;  /* 0x0000000400057311 */ /* 0x000e64000030d000 */
[----:B-1----:R1:W-:Y:S01]  /*2d00*/  STG.E.U16 [R18.64], R5 ;  /* 0x0000000512007986 */ /* 0x0023e2000c101524 */
[----:B------:R-:W-:Y:S05]  /*2d10*/  BRA `(.L_x_1851) ;  /* 0x0000065000007947 */ /* 0x000fea0003800000 */
.L_x_1870:
[----:B0-----:R-:W0:Y:S01]  /*2d20*/  F2F.F32.F64 R7, R4 ;  /* 0x0000000400077310 */ /* 0x001e220000301000 */
[----:B------:R-:W0:Y:S01]  /*2d30*/  DSETP.GEU.AND P0, PT, |R4|, c[0x2][0x90], PT ;  /* 0x008024000400762a */ /* 0x000e220003f0e200 */
[----:B------:R-:W-:Y:S01]  /*2d40*/  BSSY B0, `(.L_x_1871) ;  /* 0x0000015000007945 */ /* 0x000fe20003800000 */
[----:B------:R-:W-:-:S12]  /*2d50*/  IMAD.MOV.U32 R9, RZ, RZ, 0x80 ;  /* 0x00000080ff097424 */ /* 0x000fd800078e00ff */
[----:B0-----:R-:W-:-:S05]  /*2d60*/  @!P0 FMUL R7, R7, 1.175494350822287508e-38 ;  /* 0x0080000007078820 */ /* 0x001fca0000400000 */
        /* <DEDUP_REMOVED lines=14> */
.L_x_1873:
[----:B------:R-:W-:-:S04]  /*2e50*/  LOP3.LUT R3, R7, 0x80000000, RZ, 0xc0, !PT ;  /* 0x8000000007037812 */ /* 0x000fc800078ec0ff */
[----:B------:R-:W-:-:S04]  /*2e60*/  SHF.R.U32.HI R3, RZ, 0x18, R3 ;  /* 0x00000018ff037819 */ /* 0x000fc80000011603 */
[----:B------:R-:W-:-:S04]  /*2e70*/  LOP3.LUT R0, R0, R3, RZ, 0xfc, !PT ;  /* 0x0000000300007212 */ /* 0x000fc800078efcff */
[----:B------:R-:W-:Y:S02]  /*2e80*/  PRMT R9, R0, 0x7610, R9 ;  /* 0x0000761000097816 */ /* 0x000fe40000000009 */
.L_x_1872:
[----:B------:R-:W-:Y:S05]  /*2e90*/  BSYNC B0 ;  /* 0x0000000000007941 */ /* 0x000fea0003800000 */
.L_x_1871:
[----:B------:R0:W-:Y:S01]  /*2ea0*/  STG.E.U8 [R18.64], R9 ;  /* 0x0000000912007986 */ /* 0x0001e2000c101124 */
[----:B------:R-:W-:Y:S05]  /*2eb0*/  BRA `(.L_x_1851) ;  /* 0x000004b000007947 */ /* 0x000fea0003800000 */
.L_x_1869:
        /* <DEDUP_REMOVED lines=19> */
.L_x_1876:
[----:B------:R-:W-:-:S04]  /*2ff0*/  LOP3.LUT R3, R7, 0x80000000, RZ, 0xc0, !PT ;  /* 0x8000000007037812 */ /* 0x000fc800078ec0ff */
[----:B------:R-:W-:-:S04]  /*3000*/  SHF.R.U32.HI R3, RZ, 0x18, R3 ;  /* 0x00000018ff037819 */ /* 0x000fc80000011603 */
[----:B------:R-:W-:-:S04]  /*3010*/  LOP3.LUT R0, R0, R3, RZ, 0xfc, !PT ;  /* 0x0000000300007212 */ /* 0x000fc800078efcff */
[----:B------:R-:W-:Y:S02]  /*3020*/  PRMT R9, R0, 0x7610, R9 ;  /* 0x0000761000097816 */ /* 0x000fe40000000009 */
.L_x_1875:
[----:B------:R-:W-:Y:S05]  /*3030*/  BSYNC B0 ;  /* 0x0000000000007941 */ /* 0x000fea0003800000 */
.L_x_1874:
[----:B------:R0:W-:Y:S01]  /*3040*/  STG.E.U8 [R18.64], R9 ;  /* 0x0000000912007986 */ /* 0x0001e2000c101124 */
[----:B------:R-:W-:Y:S05]  /*3050*/  BRA `(.L_x_1851) ;  /* 0x0000031000007947 */ /* 0x000fea0003800000 */
.L_x_1868:
[----:B------:R-:W-:-:S13]  /*3060*/  ISETP.NE.AND P0, PT, R0, 0x1c, PT ;  /* 0x0000001c0000780c */ /* 0x000fda0003f05270 */
[----:B------:R-:W-:Y:S05]  /*3070*/  @!P0 BRA `(.L_x_1877) ;  /* 0x000002d000008947 */ /* 0x000fea0003800000 */
[----:B------:R-:W-:-:S13]  /*3080*/  ISETP.NE.AND P0, PT, R0, 0x1d, PT ;  /* 0x0000001d0000780c */ /* 0x000fda0003f05270 */
[----:B------:R-:W-:Y:S05]  /*3090*/  @!P0 BRA `(.L_x_1878) ;  /* 0x0000028000008947 */ /* 0x000fea0003800000 */
[----:B------:R-:W-:-:S13]  /*30a0*/  ISETP.NE.AND P0, PT, R0, 0x2c, PT ;  /* 0x0000002c0000780c */ /* 0x000fda0003f05270 */
[----:B------:R-:W-:Y:S05]  /*30b0*/  @P0 BRA `(.L_x_1850) ;  /* 0x0000012000000947 */ /* 0x000fea0003800000 */
[----:B------:R-:W1:Y:S01]  /*30c0*/  F2F.F32.F64 R8, R4 ;  /* 0x0000000400087310 */ /* 0x000e620000301000 */
[----:B------:R-:W1:-:S14]  /*30d0*/  DSETP.GEU.AND P0, PT, |R4|, c[0x2][0x90], PT ;  /* 0x008024000400762a */ /* 0x000e5c0003f0e200 */
[----:B-1----:R-:W-:Y:S01]  /*30e0*/  @!P0 FMUL R8, R8, 1.175494350822287508e-38 ;  /* 0x0080000008088820 */ /* 0x002fe20000400000 */
[----:B------:R-:W-:-:S04]  /*30f0*/  PLOP3.LUT P0, PT, PT, PT, PT, 0x80, 0x0 ;  /* 0x000000000000781c */ /* 0x000fc80003f0f070 */
[----:B0-----:R-:W-:-:S04]  /*3100*/  SHF.R.U32.HI R6, RZ, 0x17, R8 ;  /* 0x00000017ff067819 */ /* 0x001fc80000011608 */
        /* <DEDUP_REMOVED lines=13> */
.L_x_1850:
[----:B------:R-:W-:Y:S01]  /*31e0*/  MOV R0, 0x0 ;  /* 0x0000000000007802 */ /* 0x000fe20000000f00 */
[----:B------:R-:W-:Y:S02]  /*31f0*/  IMAD.MOV.U32 R4, RZ, RZ, c[0x4][0x128] ;  /* 0x01004a00ff047624 */ /* 0x000fe400078e00ff */
[----:B------:R-:W-:Y:S01]  /*3200*/  IMAD.MOV.U32 R5, RZ, RZ, c[0x4][0x12c] ;  /* 0x01004b00ff057624 */ /* 0x000fe200078e00ff */
[----:B------:R1:W2:Y:S01]  /*3210*/  LDC.64 R14, c[0x4][R0] ;  /* 0x01000000000e7b82 */ /* 0x0002a20000000a00 */
[----:B0-----:R-:W-:Y:S02]  /*3220*/  IMAD.MOV.U32 R6, RZ, RZ, c[0x4][0x130] ;  /* 0x01004c00ff067624 */ /* 0x001fe400078e00ff */
[----:B------:R-:W-:Y:S02]  /*3230*/  IMAD.MOV.U32 R7, RZ, RZ, c[0x4][0x134] ;  /* 0x01004d00ff077624 */ /* 0x000fe400078e00ff */
[----:B------:R-:W-:-:S02]  /*3240*/  IMAD.MOV.U32 R8, RZ, RZ, 0x65 ;  /* 0x00000065ff087424 */ /* 0x000fc400078e00ff */
[----:B------:R-:W-:Y:S02]  /*3250*/  IMAD.MOV.U32 R10, RZ, RZ, c[0x4][0x10] ;  /* 0x01000400ff0a7624 */ /* 0x000fe400078e00ff */
[----:B------:R-:W-:Y:S02]  /*3260*/  IMAD.MOV.U32 R11, RZ, RZ, c[0x4][0x14] ;  /* 0x01000500ff0b7624 */ /* 0x000fe400078e00ff */
[----:B------:R-:W-:Y:S02]  /*3270*/  IMAD.MOV.U32 R12, RZ, RZ, 0x1 ;  /* 0x00000001ff0c7424 */ /* 0x000fe400078e00ff */
[----:B------:R-:W-:Y:S02]  /*3280*/  IMAD.MOV.U32 R13, RZ, RZ, RZ ;  /* 0x000000ffff0d7224 */ /* 0x000fe400078e00ff */
[----:B-1----:R-:W-:Y:S01]  /*3290*/  LEPC R18 ;  /* 0x000000000012734e */ /* 0x002fe20000000000 */
[----:B------:R-:W-:Y:S02]  /*32a0*/  MOV R3, 0x3310 ;  /* 0x0000331000037802 */ /* 0x000fe40000000f00 */
[----:B------:R-:W-:Y:S02]  /*32b0*/  MOV R20, 0x3290 ;  /* 0x0000329000147802 */ /* 0x000fe40000000f00 */
[----:B------:R-:W-:-:S02]  /*32c0*/  MOV R21, 0x0 ;  /* 0x0000000000157802 */ /* 0x000fc40000000f00 */
[----:B------:R-:W-:Y:S02]  /*32d0*/  MOV R0, 0x0 ;  /* 0x0000000000007802 */ /* 0x000fe40000000f00 */
[----:B------:R-:W-:-:S04]  /*32e0*/  IADD3 R20, P0, P1, -R20, R3, R18 ;  /* 0x0000000314147210 */ /* 0x000fc8000791e112 */
[----:B------:R-:W-:-:S04]  /*32f0*/  IADD3.X R21, ~R0, R21, R19, P0, P1 ;  /* 0x0000001500157210 */ /* 0x000fc800007e2513 */
[----:B--2---:R-:W-:Y:S05]  /*3300*/  CALL.ABS.NOINC R14 ;  /* 0x000000000e007343 */ /* 0x004fea0003c00000 */
[----:B------:R-:W-:Y:S05]  /*3310*/  BRA `(.L_x_1851) ;  /* 0x0000005000007947 */ /* 0x000fea0003800000 */
.L_x_1878:
[----:B------:R-:W1:Y:S02]  /*3320*/  F2I.U64.F64.TRUNC R4, R4 ;  /* 0x0000000400047311 */ /* 0x000e64000030d800 */
[----:B-1----:R1:W-:Y:S01]  /*3330*/  STG.E.64 [R18.64], R4 ;  /* 0x0000000412007986 */ /* 0x0023e2000c101b24 */
[----:B------:R-:W-:Y:S05]  /*3340*/  BRA `(.L_x_1851) ;  /* 0x0000002000007947 */ /* 0x000fea0003800000 */
.L_x_1877:
[----:B------:R-:W1:Y:S02]  /*3350*/  F2I.U32.F64.TRUNC R5, R4 ;  /* 0x0000000400057311 */ /* 0x000e64000030d000 */
[----:B-1----:R1:W-:Y:S02]  /*3360*/  STG.E [R18.64], R5 ;  /* 0x0000000512007986 */ /* 0x0023e4000c101924 */
.L_x_1851:
[----:B------:R-:W-:-:S05]  /*3370*/  IMAD R2, R17, 0x200, R2 ;  /* 0x0000020011027824 */ /* 0x000fca00078e0202 */
[----:B01----:R-:W-:Y:S02]  /*3380*/  IADD3 R19, R2, 0x80, RZ ;  /* 0x0000008002137810 */ /* 0x003fe40007ffe0ff */
.L_x_1807:
[----:B------:R-:W-:Y:S05]  /*3390*/  BSYNC B6 ;  /* 0x0000000000067941 */ /* 0x000fea0003800000 */
.L_x_1806:
[----:B------:R-:W-:Y:S01]  /*33a0*/  ISETP.GE.AND P0, PT, R19, c[0x0][0x160], PT ;  /* 0x0000580013007a0c */ /* 0x000fe20003f06270 */
[----:B------:R-:W-:-:S12]  /*33b0*/  BSSY B6, `(.L_x_1879) ;  /* 0x0000660000067945 */ /* 0x000fd80003800000 */
[----:B------:R-:W-:Y:S05]  /*33c0*/  @P0 BRA `(.L_x_1880) ;  /* 0x000065e000000947 */ /* 0x000fea0003800000 */
[----:B------:R-:W-:Y:S01]  /*33d0*/  ISETP.NE.AND P0, PT, RZ, c[0x0][0x168], PT ;  /* 0x00005a00ff007a0c */ /* 0x000fe20003f05270 */
[----:B------:R-:W-:Y:S02]  /*33e0*/  IMAD.MOV.U32 R0, RZ, RZ, RZ ;  /* 0x000000ffff007224 */ /* 0x000fe400078e00ff */
        /* <DEDUP_REMOVED lines=226> */
.L_x_1881:
        /* <DEDUP_REMOVED lines=19> */
.L_x_1885:
[----:B------:R-:W2:Y:S02]  /*4340*/  LDG.E.U8 R2, [R2.64] ;  /* 0x0000002402027981 */ /* 0x000ea4000c1e1100 */
[----:B--2---:R0:W1:Y:S01]  /*4350*/  I2F.F64.U16 R30, R2 ;  /* 0x00000002001e7312 */ /* 0x0040620000101800 */
[----:B------:R-:W-:Y:S05]  /*4360*/  BRA `(.L_x_1887) ;  /* 0x00000df000007947 */ /* 0x000fea0003800000 */
.L_x_1884:
        /* <DEDUP_REMOVED lines=9> */
.L_x_1889:
[----:B------:R-:W2:Y:S02]  /*4400*/  LDG.E R2, [R2.64] ;  /* 0x0000002402027981 */ /* 0x000ea4000c1e1900 */
[----:B--2---:R0:W1:Y:S01]  /*4410*/  I2F.F64 R30, R2 ;  /* 0x00000002001e7312 */ /* 0x0040620000201c00 */
[----:B------:R-:W-:Y:S05]  /*4420*/  BRA `(.L_x_1887) ;  /* 0x00000d3000007947 */ /* 0x000fea0003800000 */
.L_x_1888:
[----:B------:R-:W2:Y:S02]  /*4430*/  LDG.E.U16 R2, [R2.64] ;  /* 0x0000002402027981 */ /* 0x000ea4000c1e1500 */
[----:B--2---:R0:W1:Y:S01]  /*4440*/  I2F.F64.S16 R30, R2 ;  /* 0x00000002001e7312 */ /* 0x0040620000101c00 */
[----:B------:R-:W-:Y:S05]  /*4450*/  BRA `(.L_x_1887) ;  /* 0x00000d0000007947 */ /* 0x000fea0003800000 */
.L_x_1883:
        /* <DEDUP_REMOVED lines=10> */
.L_x_1891:
[----:B------:R-:W2:Y:S02]  /*4500*/  LDG.E.U16 R0, [R2.64] ;  /* 0x0000002402007981 */ /* 0x000ea4000c1e1500 */
[----:B--2---:R-:W-:-:S05]  /*4510*/  HADD2.F32 R0, -RZ, R0.H0_H0 ;  /* 0x20000000ff007230 */ /* 0x004fca0000004100 */
[----:B------:R-:W-:-:S04]  /*4520*/  FMUL.FTZ R0, R0, 1 ;  /* 0x3f80000000007820 */ /* 0x000fc80000410000 */
[----:B------:R0:W1:Y:S01]  /*4530*/  F2F.F64.F32 R30, R0 ;  /* 0x00000000001e7310 */ /* 0x0000620000201800 */
[----:B------:R-:W-:Y:S05]  /*4540*/  BRA `(.L_x_1887) ;  /* 0x00000c1000007947 */ /* 0x000fea0003800000 */
.L_x_1890:
        /* <DEDUP_REMOVED lines=10> */
.L_x_1893:
[----:B------:R-:W2:Y:S02]  /*45f0*/  LDG.E.U16 R2, [R2.64] ;  /* 0x0000002402027981 */ /* 0x000ea4000c1e1500 */
[----:B--2---:R-:W-:-:S05]  /*4600*/  HADD2.F32 R0, -RZ, R2.H0_H0 ;  /* 0x20000002ff007230 */ /* 0x004fca0000004100 */
[----:B------:R-:W-:-:S04]  /*4610*/  FMUL.FTZ R0, R0, 1 ;  /* 0x3f80000000007820 */ /* 0x000fc80000410000 */
[----:B------:R0:W1:Y:S01]  /*4620*/  F2F.F64.F32 R30, R0 ;  /* 0x00000000001e7310 */ /* 0x0000620000201800 */
[----:B------:R-:W-:Y:S05]  /*4630*/  BRA `(.L_x_1887) ;  /* 0x00000b2000007947 */ /* 0x000fea0003800000 */
.L_x_1892:
[----:B------:R0:W5:Y:S01]  /*4640*/  LDG.E.64 R30, [R2.64] ;  /* 0x00000024021e7981 */ /* 0x000162000c1e1b00 */
[----:B------:R-:W-:Y:S05]  /*4650*/  BRA `(.L_x_1887) ;  /* 0x00000b0000007947 */ /* 0x000fea0003800000 */
.L_x_1882:
        /* <DEDUP_REMOVED lines=13> */
.L_x_1896:
[----:B------:R0:W5:Y:S01]  /*4730*/  LDG.E.64 R30, [R2.64] ;  /* 0x00000024021e7981 */ /* 0x000162000c1e1b00 */
[----:B------:R-:W-:Y:S05]  /*4740*/  BRA `(.L_x_1887) ;  /* 0x00000a1000007947 */ /* 0x000fea0003800000 */
.L_x_1895:
        /* <DEDUP_REMOVED lines=28> */
.L_x_1898:
        /* <DEDUP_REMOVED lines=11> */
[----:B------:R-:W-:-:S05]  /*49c0*/  LOP3.LUT R4, R4, 0x80000000, R5, 0xf8, !PT ;  /* 0x8000000004047812 */ /* 0x000fca00078ef805 */
[----:B------:R-:W-:-:S04]  /*49d0*/  FMUL.FTZ R4, R4, 1 ;  /* 0x3f80000004047820 */ /* 0x000fc80000410000 */
[----:B------:R0:W1:Y:S01]  /*49e0*/  F2F.F64.F32 R30, R4 ;  /* 0x00000004001e7310 */ /* 0x0000620000201800 */
[----:B------:R-:W-:Y:S05]  /*49f0*/  BRA `(.L_x_1887) ;  /* 0x0000076000007947 */ /* 0x000fea0003800000 */
.L_x_1897:
[----:B------:R-:W2:Y:S02]  /*4a00*/  LDG.E.U16 R0, [R2.64] ;  /* 0x0000002402007981 */ /* 0x000ea4000c1e1500 */
[----:B--2---:R-:W-:-:S05]  /*4a10*/  PRMT R0, RZ, 0x5410, R0 ;  /* 0x00005410ff007816 */ /* 0x004fca0000000000 */
[----:B------:R-:W-:-:S04]  /*4a20*/  FMUL.FTZ R0, R0, 1 ;  /* 0x3f80000000007820 */ /* 0x000fc80000410000 */
[----:B------:R0:W1:Y:S01]  /*4a30*/  F2F.F64.F32 R30, R0 ;  /* 0x00000000001e7310 */ /* 0x0000620000201800 */
[----:B------:R-:W-:Y:S05]  /*4a40*/  BRA `(.L_x_1887) ;  /* 0x0000071000007947 */ /* 0x000fea0003800000 */
.L_x_1894:
        /* <DEDUP_REMOVED lines=11> */
.L_x_1901:
        /* <DEDUP_REMOVED lines=21> */
.L_x_1905:
[----:B------:R-:W-:Y:S05]  /*4c50*/  BSYNC B1 ;  /* 0x0000000000017941 */ /* 0x000fea0003800000 */
.L_x_1904:
[----:B------:R-:W-:Y:S01]  /*4c60*/  LEA R3, R0, 0x3b800000, 0x17 ;  /* 0x3b80000000037811 */ /* 0x000fe200078eb8ff */
[----:B------:R-:W-:-:S05]  /*4c70*/  IMAD.SHL.U32 R0, R2, 0x100000, RZ ;  /* 0x0010000002007824 */ /* 0x000fca00078e00ff */
[----:B------:R-:W-:Y:S02]  /*4c80*/  LOP3.LUT R0, R3, R0, R4, 0xfe, !PT ;  /* 0x0000000003007212 */ /* 0x000fe400078efe04 */
.L_x_1903:
[----:B------:R-:W-:Y:S05]  /*4c90*/  BSYNC B0 ;  /* 0x0000000000007941 */ /* 0x000fea0003800000 */
.L_x_1902:
[----:B------:R-:W-:-:S04]  /*4ca0*/  FMUL.FTZ R0, R0, 1 ;  /* 0x3f80000000007820 */ /* 0x000fc80000410000 */
[----:B------:R0:W1:Y:S01]  /*4cb0*/  F2F.F64.F32 R30, R0 ;  /* 0x00000000001e7310 */ /* 0x0000620000201800 */
[----:B------:R-:W-:Y:S05]  /*4cc0*/  BRA `(.L_x_1887) ;  /* 0x0000049000007947 */ /* 0x000fea0003800000 */
.L_x_1900:
        /* <DEDUP_REMOVED lines=21> */
.L_x_1909:
[----:B------:R-:W-:Y:S05]  /*4e20*/  BSYNC B1 ;  /* 0x0000000000017941 */ /* 0x000fea0003800000 */
.L_x_1908:
[----:B------:R-:W-:Y:S01]  /*4e30*/  LEA R3, R0, 0x37800000, 0x17 ;  /* 0x3780000000037811 */ /* 0x000fe200078eb8ff */
[----:B------:R-:W-:-:S05]  /*4e40*/  IMAD.SHL.U32 R0, R2, 0x200000, RZ ;  /* 0x0020000002007824 */ /* 0x000fca00078e00ff */
[----:B------:R-:W-:Y:S02]  /*4e50*/  LOP3.LUT R0, R3, R0, R4, 0xfe, !PT ;  /* 0x0000000003007212 */ /* 0x000fe400078efe04 */
.L_x_1907:
[----:B------:R-:W-:Y:S05]  /*4e60*/  BSYNC B0 ;  /* 0x0000000000007941 */ /* 0x000fea0003800000 */
.L_x_1906:
[----:B------:R-:W-:-:S04]  /*4e70*/  FMUL.FTZ R0, R0, 1 ;  /* 0x3f80000000007820 */ /* 0x000fc80000410000 */
[----:B------:R0:W1:Y:S01]  /*4e80*/  F2F.F64.F32 R30, R0 ;  /* 0x00000000001e7310 */ /* 0x0000620000201800 */
[----:B------:R-:W-:Y:S05]  /*4e90*/  BRA `(.L_x_1887) ;  /* 0x000002c000007947 */ /* 0x000fea0003800000 */
.L_x_1899:
        /* <DEDUP_REMOVED lines=14> */
.L_x_1913:
[----:B------:R-:W-:Y:S05]  /*4f80*/  BSYNC B0 ;  /* 0x0000000000007941 */ /* 0x000fea0003800000 */
.L_x_1912:
[----:B------:R-:W-:-:S04]  /*4f90*/  FMUL.FTZ R0, R0, 1 ;  /* 0x3f80000000007820 */ /* 0x000fc80000410000 */
[----:B------:R0:W1:Y:S01]  /*4fa0*/  F2F.F64.F32 R30, R0 ;  /* 0x00000000001e7310 */ /* 0x0000620000201800 */
[----:B------:R-:W-:Y:S05]  /*4fb0*/  BRA `(.L_x_1887) ;  /* 0x000001a000007947 */ /* 0x000fea0003800000 */
.L_x_1886:
        /* <DEDUP_REMOVED lines=21> */
.L_x_1911:
[----:B------:R-:W2:Y:S02]  /*5110*/  LDG.E.64 R30, [R2.64] ;  /* 0x00000024021e7981 */ /* 0x000ea4000c1e1b00 */
[----:B--2---:R-:W0:Y:S01]  /*5120*/  I2F.F64.U64 R30, R30 ;  /* 0x0000001e001e7312 */ /* 0x004e220000301800 */
[----:B------:R-:W-:Y:S05]  /*5130*/  BRA `(.L_x_1887) ;  /* 0x0000002000007947 */ /* 0x000fea0003800000 */
.L_x_1910:
[----:B------:R-:W2:Y:S02]  /*5140*/  LDG.E R2, [R2.64] ;  /* 0x0000002402027981 */ /* 0x000ea4000c1e1900 */
[----:B--2---:R0:W1:Y:S02]  /*5150*/  I2F.F64.U32 R30, R2 ;  /* 0x00000002001e7312 */ /* 0x0040640000201800 */
.L_x_1887:
        /* <DEDUP_REMOVED lines=8> */
[----:B------:R-:W-:Y:S02]  /*51e0*/  IMAD.SHL.U32 R0, R27, 0x2, RZ ;  /* 0x000000021b007824 */ /* 0x000fe400078e00ff */
[----:B------:R-:W-:Y:S02]  /*51f0*/  IMAD.MOV.U32 R10, RZ, RZ, 0x0 ;  /* 0x00000000ff0a7424 */ /* 0x000fe400078e00ff */
[----:B------:R-:W0:Y:S01]  /*5200*/  DFMA R2, R26, R2, 6.75539944105574400000e+15 ;  /* 0x433800001a02742b */ /* 0x000e220000000002 */
[C---:B------:R-:W-:Y:S01]  /*5210*/  ISETP.GE.U32.AND P0, PT, R0.reuse, 0x7fb3e647, PT ;  /* 0x7fb3e6470000780c */ /* 0x040fe20003f06070 */
[----:B------:R-:W-:Y:S01]  /*5220*/  IMAD.MOV.U32 R11, RZ, RZ, 0x3ff00000 ;  /* 0x3ff00000ff0b7424 */ /* 0x000fe200078e00ff */
        /* <DEDUP_REMOVED lines=28> */
[----:B0-----:R-:W0:-:S06]  /*53f0*/  DFMA R4, R4, R2, R6 ;  /* 0x000000020404722b */ /* 0x001e0c0000000006 */
[----:B0-----:R-:W0:-:S10]  /*5400*/  DADD R2, R4, R4 ;  /* 0x0000000004027229 */ /* 0x001e140000000004 */
        /* <DEDUP_REMOVED lines=22> */
.L_x_1917:
[----:B------:R-:W-:Y:S05]  /*5570*/  BSYNC B1 ;  /* 0x0000000000017941 */ /* 0x000fea0003800000 */
.L_x_1916:
[----:B------:R-:W-:-:S04]  /*5580*/  DADD R2, R28, R2 ;  /* 0x000000001c027229 */ /* 0x000fc80000000002 */
[----:B------:R-:W0:-:S06]  /*5590*/  DSETP.GE.AND P0, PT, R26, c[0x2][0x58], PT ;  /* 0x008016001a00762a */ /* 0x000e0c0003f06000 */
[----:B0-----:R-:W-:Y:S02]  /*55a0*/  FSEL R4, R2, RZ, !P0 ;  /* 0x000000ff02047208 */ /* 0x001fe40004000000 */
[----:B------:R-:W-:Y:S01]  /*55b0*/  FSEL R5, R3, +QNAN , !P0 ;  /* 0x7ff0000003057808 */ /* 0x000fe20004000000 */
[----:B------:R-:W-:Y:S05]  /*55c0*/  BRA `(.L_x_1918) ;  /* 0x000000b000007947 */ /* 0x000fea0003800000 */
.L_x_1915:
        /* <DEDUP_REMOVED lines=11> */
.L_x_1918:
[----:B------:R-:W-:Y:S05]  /*5680*/  BSYNC B0 ;  /* 0x0000000000007941 */ /* 0x000fea0003800000 */
.L_x_1914:
        /* <DEDUP_REMOVED lines=16> */
.L_x_1922:
[----:B------:R-:W1:Y:S02]  /*5790*/  F2I.S64.F64.TRUNC R4, R4 ;  /* 0x0000000400047311 */ /* 0x000e64000030d900 */
[----:B-1----:R-:W-:-:S05]  /*57a0*/  IMAD.MOV.U32 R3, RZ, RZ, R4 ;  /* 0x000000ffff037224 */ /* 0x002fca00078e0004 */
[----:B------:R1:W-:Y:S01]  /*57b0*/  STG.E.U8 [R16.64], R3 ;  /* 0x0000000310007986 */ /* 0x0003e2000c101124 */
[----:B------:R-:W-:Y:S05]  /*57c0*/  BRA `(.L_x_1924) ;  /* 0x00000ed000007947 */ /* 0x000fea0003800000 */
.L_x_1921:
        /* <DEDUP_REMOVED lines=9> */
.L_x_1926:
[----:B------:R-:W1:Y:S02]  /*5860*/  F2I.F64.TRUNC R5, R4 ;  /* 0x0000000400057311 */ /* 0x000e64000030d100 */
[----:B-1----:R1:W-:Y:S01]  /*5870*/  STG.E [R16.64], R5 ;  /* 0x0000000510007986 */ /* 0x0023e2000c101924 */
[----:B------:R-:W-:Y:S05]  /*5880*/  BRA `(.L_x_1924) ;  /* 0x00000e1000007947 */ /* 0x000fea0003800000 */
.L_x_1925:
[----:B------:R-:W1:Y:S02]  /*5890*/  F2I.F64.TRUNC R5, R4 ;  /* 0x0000000400057311 */ /* 0x000e64000030d100 */
[----:B-1----:R1:W-:Y:S01]  /*58a0*/  STG.E.U16 [R16.64], R5 ;  /* 0x0000000510007986 */ /* 0x0023e2000c101524 */
[----:B------:R-:W-:Y:S05]  /*58b0*/  BRA `(.L_x_1924) ;  /* 0x00000de000007947 */ /* 0x000fea0003800000 */
.L_x_1920:
        /* <DEDUP_REMOVED lines=11> */
.L_x_1928:
[----:B------:R-:W1:Y:S01]  /*5970*/  F2F.F32.F64 R0, R4 ;  /* 0x0000000400007310 */ /* 0x000e620000301000 */
[----:B------:R-:W1:-:S14]  /*5980*/  DSETP.GEU.AND P0, PT, |R4|, c[0x2][0x90], PT ;  /* 0x008024000400762a */ /* 0x000e5c0003f0e200 */
[----:B-1----:R-:W-:-:S05]  /*5990*/  @!P0 FMUL R0, R0, 1.175494350822287508e-38 ;  /* 0x0080000000008820 */ /* 0x002fca0000400000 */
[----:B------:R-:W-:-:S05]  /*59a0*/  F2FP.PACK_AB R0, RZ, R0 ;  /* 0x00000000ff00723e */ /* 0x000fca00000000ff */
[----:B------:R1:W-:Y:S01]  /*59b0*/  STG.E.U16 [R16.64], R0 ;  /* 0x0000000010007986 */ /* 0x0003e2000c101524 */
[----:B------:R-:W-:Y:S05]  /*59c0*/  BRA `(.L_x_1924) ;  /* 0x00000cd000007947 */ /* 0x000fea0003800000 */
.L_x_1927:
        /* <DEDUP_REMOVED lines=8> */
[----:B------:R-:W-:-:S13]  /*5a50*/  IMAD.MOV.U32 R3, RZ, RZ, RZ ;  /* 0x000000ffff037224 */ /* 0x000fda00078e00ff */
[----:B-1----:R-:W-:-:S05]  /*5a60*/  @!P0 FMUL R2, R2, 1.175494350822287508e-38 ;  /* 0x0080000002028820 */ /* 0x002fca0000400000 */
[----:B------:R1:W-:Y:S01]  /*5a70*/  STG.E.64 [R16.64], R2 ;  /* 0x0000000210007986 */ /* 0x0003e2000c101b24 */
[----:B------:R-:W-:Y:S05]  /*5a80*/  BRA `(.L_x_1924) ;  /* 0x00000c1000007947 */ /* 0x000fea0003800000 */
.L_x_1930:
[----:B------:R-:W1:Y:S01]  /*5a90*/  F2F.F32.F64 R0, R4 ;  /* 0x0000000400007310 */ /* 0x000e620000301000 */
[----:B------:R-:W1:-:S14]  /*5aa0*/  DSETP.GEU.AND P0, PT, |R4|, c[0x2][0x90], PT ;  /* 0x008024000400762a */ /* 0x000e5c0003f0e200 */
[----:B-1----:R-:W-:-:S05]  /*5ab0*/  @!P0 FMUL R0, R0, 1.175494350822287508e-38 ;  /* 0x0080000000008820 */ /* 0x002fca0000400000 */
[----:B------:R-:W-:-:S04]  /*5ac0*/  F2FP.PACK_AB R3, RZ, R0 ;  /* 0x00000000ff03723e */ /* 0x000fc800000000ff */
[----:B------:R-:W-:-:S05]  /*5ad0*/  PRMT R3, R3, 0x5410, RZ ;  /* 0x0000541003037816 */ /* 0x000fca00000000ff */
[----:B------:R1:W-:Y:S01]  /*5ae0*/  STG.E [R16.64], R3 ;  /* 0x0000000310007986 */ /* 0x0003e2000c101924 */
[----:B------:R-:W-:Y:S05]  /*5af0*/  BRA `(.L_x_1924) ;  /* 0x00000ba000007947 */ /* 0x000fea0003800000 */
.L_x_1929:
[----:B------:R1:W-:Y:S01]  /*5b00*/  STG.E.64 [R16.64], R4 ;  /* 0x0000000410007986 */ /* 0x0003e2000c101b24 */
[----:B------:R-:W-:Y:S05]  /*5b10*/  BRA `(.L_x_1924) ;  /* 0x00000b8000007947 */ /* 0x000fea0003800000 */
.L_x_1919:
        /* <DEDUP_REMOVED lines=12> */
.L_x_1933:
[----:B------:R-:W-:-:S05]  /*5be0*/  CS2R R6, SRZ ;  /* 0x0000000000067805 */ /* 0x000fca000001ff00 */
[----:B------:R1:W-:Y:S01]  /*5bf0*/  STG.E.128 [R16.64], R4 ;  /* 0x0000000410007986 */ /* 0x0003e2000c101d24 */
[----:B------:R-:W-:Y:S05]  /*5c00*/  BRA `(.L_x_1924) ;  /* 0x00000a9000007947 */ /* 0x000fea0003800000 */
.L_x_1932:
        /* <DEDUP_REMOVED lines=23> */
.L_x_1937:
[----:B------:R-:W-:Y:S05]  /*5d80*/  BSYNC B0 ;  /* 0x0000000000007941 */ /* 0x000fea0003800000 */
.L_x_1936:
[----:B------:R-:W-:-:S05]  /*5d90*/  LOP3.LUT R3, R0, R3, RZ, 0xfc, !PT ;  /* 0x0000000300037212 */ /* 0x000fca00078efcff */
[----:B------:R1:W-:Y:S01]  /*5da0*/  STG.E.U8 [R16.64], R3 ;  /* 0x0000000310007986 */ /* 0x0003e2000c101124 */
[----:B------:R-:W-:Y:S05]  /*5db0*/  BRA `(.L_x_1924) ;  /* 0x000008e000007947 */ /* 0x000fea0003800000 */
.L_x_1935:
[----:B------:R-:W1:Y:S01]  /*5dc0*/  F2F.F32.F64 R3, R4 ;  /* 0x0000000400037310 */ /* 0x000e620000301000 */
[----:B------:R-:W1:Y:S01]  /*5dd0*/  DSETP.GEU.AND P0, PT, |R4|, c[0x2][0x90], PT ;  /* 0x008024000400762a */ /* 0x000e620003f0e200 */
[----:B------:R-:W-:-:S13]  /*5de0*/  BSSY B0, `(.L_x_1938) ;  /* 0x0000010000007945 */ /* 0x000fda0003800000 */
[----:B-1----:R-:W-:-:S05]  /*5df0*/  @!P0 FMUL R3, R3, 1.175494350822287508e-38 ;  /* 0x0080000003038820 */ /* 0x002fca0000400000 */
        /* <DEDUP_REMOVED lines=11> */
.L_x_1939:
[----:B------:R-:W-:Y:S01]  /*5eb0*/  IMAD.MOV.U32 R0, RZ, RZ, 0x7f ;  /* 0x0000007fff007424 */ /* 0x000fe200078e00ff */
[----:B------:R-:W-:-:S04]  /*5ec0*/  ISETP.GT.U32.AND P0, PT, R2, 0x7f800000, PT ;  /* 0x7f8000000200780c */ /* 0x000fc80003f04070 */
[----:B------:R-:W-:-:S04]  /*5ed0*/  SEL R0, R0, 0x7c, P0 ;  /* 0x0000007c00007807 */ /* 0x000fc80000000000 */
.L_x_1940:
[----:B------:R-:W-:Y:S05]  /*5ee0*/  BSYNC B0 ;  /* 0x0000000000007941 */ /* 0x000fea0003800000 */
.L_x_1938:
[----:B------:R-:W-:-:S04]  /*5ef0*/  LOP3.LUT R2, R3, 0x80000000, RZ, 0xc0, !PT ;  /* 0x8000000003027812 */ /* 0x000fc800078ec0ff */
[----:B------:R-:W-:-:S04]  /*5f00*/  SHF.R.U32.HI R3, RZ, 0x18, R2 ;  /* 0x00000018ff037819 */ /* 0x000fc80000011602 */
[----:B------:R-:W-:-:S05]  /*5f10*/  LOP3.LUT R3, R0, R3, RZ, 0xfc, !PT ;  /* 0x0000000300037212 */ /* 0x000fca00078efcff */
[----:B------:R1:W-:Y:S01]  /*5f20*/  STG.E.U8 [R16.64], R3 ;  /* 0x0000000310007986 */ /* 0x0003e2000c101124 */
[----:B------:R-:W-:Y:S05]  /*5f30*/  BRA `(.L_x_1924) ;  /* 0x0000076000007947 */ /* 0x000fea0003800000 */
.L_x_1934:
[----:B------:R-:W1:Y:S01]  /*5f40*/  F2F.F32.F64 R0, R4 ;  /* 0x0000000400007310 */ /* 0x000e620000301000 */
[----:B------:R-:W1:-:S14]  /*5f50*/  DSETP.GEU.AND P0, PT, |R4|, c[0x2][0x90], PT ;  /* 0x008024000400762a */ /* 0x000e5c0003f0e200 */
[----:B-1----:R-:W-:-:S05]  /*5f60*/  @!P0 FMUL R0, R0, 1.175494350822287508e-38 ;  /* 0x0080000000008820 */ /* 0x002fca0000400000 */
[----:B------:R-:W-:-:S05]  /*5f70*/  F2FP.BF16.PACK_AB R0, RZ, R0 ;  /* 0x00000000ff00723e */ /* 0x000fca00000010ff */
[----:B------:R1:W-:Y:S01]  /*5f80*/  STG.E.U16 [R16.64], R0 ;  /* 0x0000000010007986 */ /* 0x0003e2000c101524 */
[----:B------:R-:W-:Y:S05]  /*5f90*/  BRA `(.L_x_1924) ;  /* 0x0000070000007947 */ /* 0x000fea0003800000 */
.L_x_1931:
        /* <DEDUP_REMOVED lines=11> */
.L_x_1943:
[----:B------:R-:W1:Y:S01]  /*6050*/  F2F.F32.F64 R3, R4 ;  /* 0x0000000400037310 */ /* 0x000e620000301000 */
[----:B------:R-:W1:Y:S01]  /*6060*/  DSETP.GEU.AND P0, PT, |R4|, c[0x2][0x90], PT ;  /* 0x008024000400762a */ /* 0x000e620003f0e200 */
[----:B------:R-:W-:Y:S01]  /*6070*/  BSSY B0, `(.L_x_1944) ;  /* 0x0000015000007945 */ /* 0x000fe20003800000 */
[----:B------:R-:W-:-:S12]  /*6080*/  IMAD.MOV.U32 R8, RZ, RZ, 0x80 ;  /* 0x00000080ff087424 */ /* 0x000fd800078e00ff */
[----:B-1----:R-:W-:-:S05]  /*6090*/  @!P0 FMUL R3, R3, 1.175494350822287508e-38 ;  /* 0x0080000003038820 */ /* 0x002fca0000400000 */
        /* <DEDUP_REMOVED lines=14> */
.L_x_1946:
[----:B------:R-:W-:-:S04]  /*6180*/  LOP3.LUT R2, R3, 0x80000000, RZ, 0xc0, !PT ;  /* 0x8000000003027812 */ /* 0x000fc800078ec0ff */
[----:B------:R-:W-:-:S04]  /*6190*/  SHF.R.U32.HI R3, RZ, 0x18, R2 ;  /* 0x00000018ff037819 */ /* 0x000fc80000011602 */
[----:B------:R-:W-:-:S04]  /*61a0*/  LOP3.LUT R0, R0, R3, RZ, 0xfc, !PT ;  /* 0x0000000300007212 */ /* 0x000fc800078efcff */
[----:B------:R-:W-:Y:S02]  /*61b0*/  PRMT R8, R0, 0x7610, R8 ;  /* 0x0000761000087816 */ /* 0x000fe40000000008 */
.L_x_1945:
[----:B------:R-:W-:Y:S05]  /*61c0*/  BSYNC B0 ;  /* 0x0000000000007941 */ /* 0x000fea0003800000 */
.L_x_1944:
[----:B------:R1:W-:Y:S01]  /*61d0*/  STG.E.U8 [R16.64], R8 ;  /* 0x0000000810007986 */ /* 0x0003e2000c101124 */
[----:B------:R-:W-:Y:S05]  /*61e0*/  BRA `(.L_x_1924) ;  /* 0x000004b000007947 */ /* 0x000fea0003800000 */
.L_x_1942:
        /* <DEDUP_REMOVED lines=19> */
.L_x_1949:
[----:B------:R-:W-:-:S04]  /*6320*/  LOP3.LUT R2, R3, 0x80000000, RZ, 0xc0, !PT ;  /* 0x8000000003027812 */ /* 0x000fc800078ec0ff */
[----:B------:R-:W-:-:S04]  /*6330*/  SHF.R.U32.HI R3, RZ, 0x18, R2 ;  /* 0x00000018ff037819 */ /* 0x000fc80000011602 */
[----:B------:R-:W-:-:S04]  /*6340*/  LOP3.LUT R0, R0, R3, RZ, 0xfc, !PT ;  /* 0x0000000300007212 */ /* 0x000fc800078efcff */
[----:B------:R-:W-:Y:S02]  /*6350*/  PRMT R8, R0, 0x7610, R8 ;  /* 0x0000761000087816 */ /* 0x000fe40000000008 */
.L_x_1948:
[----:B------:R-:W-:Y:S05]  /*6360*/  BSYNC B0 ;  /* 0x0000000000007941 */ /* 0x000fea0003800000 */
.L_x_1947:
[----:B------:R1:W-:Y:S01]  /*6370*/  STG.E.U8 [R16.64], R8 ;  /* 0x0000000810007986 */ /* 0x0003e2000c101124 */
[----:B------:R-:W-:Y:S05]  /*6380*/  BRA `(.L_x_1924) ;  /* 0x0000031000007947 */ /* 0x000fea0003800000 */
.L_x_1941:
        /* <DEDUP_REMOVED lines=24> */
.L_x_1923:
[----:B------:R-:W-:Y:S01]  /*6510*/  MOV R0, 0x0 ;  /* 0x0000000000007802 */ /* 0x000fe20000000f00 */
[----:B------:R-:W-:Y:S02]  /*6520*/  IMAD.MOV.U32 R4, RZ, RZ, c[0x4][0x128] ;  /* 0x01004a00ff047624 */ /* 0x000fe400078e00ff */
[----:B------:R-:W-:Y:S01]  /*6530*/  IMAD.MOV.U32 R5, RZ, RZ, c[0x4][0x12c] ;  /* 0x01004b00ff057624 */ /* 0x000fe200078e00ff */
[----:B------:R1:W2:Y:S01]  /*6540*/  LDC.64 R2, c[0x4][R0] ;  /* 0x0100000000027b82 */ /* 0x0002a20000000a00 */
[----:B------:R-:W-:Y:S02]  /*6550*/  IMAD.MOV.U32 R6, RZ, RZ, c[0x4][0x130] ;  /* 0x01004c00ff067624 */ /* 0x000fe400078e00ff */
        /* <DEDUP_REMOVED lines=13> */
[----:B0-2---:R-:W-:Y:S05]  /*6630*/  CALL.ABS.NOINC R2 ;  /* 0x0000000002007343 */ /* 0x005fea0003c00000 */
[----:B------:R-:W-:Y:S05]  /*6640*/  BRA `(.L_x_1924) ;  /* 0x0000005000007947 */ /* 0x000fea0003800000 */
.L_x_1951:
[----:B------:R-:W1:Y:S02]  /*6650*/  F2I.U64.F64.TRUNC R4, R4 ;  /* 0x0000000400047311 */ /* 0x000e64000030d800 */
[----:B-1----:R1:W-:Y:S01]  /*6660*/  STG.E.64 [R16.64], R4 ;  /* 0x0000000410007986 */ /* 0x0023e2000c101b24 */
[----:B------:R-:W-:Y:S05]  /*6670*/  BRA `(.L_x_1924) ;  /* 0x0000002000007947 */ /* 0x000fea0003800000 */
.L_x_1950:
[----:B------:R-:W1:Y:S02]  /*6680*/  F2I.U32.F64.TRUNC R5, R4 ;  /* 0x0000000400057311 */ /* 0x000e64000030d000 */
[----:B-1----:R1:W-:Y:S02]  /*6690*/  STG.E [R16.64], R5 ;  /* 0x0000000510007986 */ /* 0x0023e4000c101924 */
.L_x_1924:
[----:B------:R-:W-:-:S04]  /*66a0*/  IADD3 R19, R19, 0x80, RZ ;  /* 0x0000008013137810 */ /* 0x000fc80007ffe0ff */
[----:B------:R-:W-:-:S13]  /*66b0*/  ISETP.GE.AND P0, PT, R19, c[0x0][0x160], PT ;  /* 0x0000580013007a0c */ /* 0x000fda0003f06270 */
[----:B------:R-:W-:Y:S05]  /*66c0*/  @P0 BRA `(.L_x_1880) ;  /* 0x000032e000000947 */ /* 0x000fea0003800000 */
[----:B------:R-:W-:Y:S01]  /*66d0*/  ISETP.NE.AND P0, PT, RZ, c[0x0][0x168], PT ;  /* 0x00005a00ff007a0c */ /* 0x000fe20003f05270 */
[----:B-1----:R-:W-:Y:S02]  /*66e0*/  IMAD.MOV.U32 R0, RZ, RZ, RZ ;  /* 0x000000ffff007224 */ /* 0x002fe400078e00ff */
        /* <DEDUP_REMOVED lines=226> */
.L_x_1952:
[----:B------:R-:W1:Y:S01]  /*7510*/  LDC.U8 R5, c[0x0][0x372] ;  /* 0x0000dc80ff057b82 */ /* 0x000e620000000000 */
[----:B------:R-:W-:Y:S02]  /*7520*/  IADD3 R16, P0, R16, c[0x0][0x360], RZ ;  /* 0x0000d80010107a10 */ /* 0x000fe40007f1e0ff */
[----:B------:R-:W-:-:S03]  /*7530*/  IADD3 R2, P1, R0, c[0x0][0x368], RZ ;  /* 0x0000da0000027a10 */ /* 0x000fc60007f3e0ff */
[----:B------:R-:W-:Y:S02]  /*7540*/  IMAD.X R17, RZ, RZ, c[0x0][0x364], P0 ;  /* 0x0000d900ff117624 */ /* 0x000fe400000e06ff */
[----:B------:R-:W-:Y:S01]  /*7550*/  IMAD.X R3, RZ, RZ, c[0x0][0x36c], P1 ;  /* 0x0000db00ff037624 */ /* 0x000fe200008e06ff */
[----:B-1----:R-:W-:-:S04]  /*7560*/  PRMT R4, R5, 0x9910, RZ ;  /* 0x0000991005047816 */ /* 0x002fc800000000ff */
        /* <DEDUP_REMOVED lines=11> */
[----:B0-2---:R0:W1:Y:S01]  /*7620*/  I2F.F64.S16 R26, R2 ;  /* 0x00000002001a7312 */ /* 0x0050620000101c00 */
[----:B------:R-:W-:Y:S05]  /*7630*/  BRA `(.L_x_1958) ;  /* 0x00000e2000007947 */ /* 0x000fea0003800000 */
.L_x_1956:
[----:B------:R-:W2:Y:S02]  /*7640*/  LDG.E.U8 R2, [R2.64] ;  /* 0x0000002402027981 */ /* 0x000ea4000c1e1100 */
[----:B0-2---:R0:W1:Y:S01]  /*7650*/  I2F.F64.U16 R26, R2 ;  /* 0x00000002001a7312 */ /* 0x0050620000101800 */
[----:B------:R-:W-:Y:S05]  /*7660*/  BRA `(.L_x_1958) ;  /* 0x00000df000007947 */ /* 0x000fea0003800000 */
.L_x_1955:
[----:B------:R-:W-:-:S13]  /*7670*/  ISETP.NE.AND P0, PT, R4, 0x2, PT ;  /* 0x000000020400780c */ /* 0x000fda0003f05270 */
[----:B------:R-:W-:Y:S05]  /*7680*/  @!P0 BRA `(.L_x_1959) ;  /* 0x000000a000008947 */ /* 0x000fea0003800000 */
[----:B------:R-:W-:-:S13]  /*7690*/  ISETP.NE.AND P0, PT, R4, 0x3, PT ;  /* 0x000000030400780c */ /* 0x000fda0003f05270 */
[----:B------:R-:W-:Y:S05]  /*76a0*/  @!P0 BRA `(.L_x_1960) ;  /* 0x0000005000008947 */ /* 0x000fea0003800000 */
[----:B------:R-:W-:-:S13]  /*76b0*/  ISETP.NE.AND P0, PT, R4, 0x4, PT ;  /* 0x000000040400780c */ /* 0x000fda0003f05270 */
[----:B------:R-:W-:Y:S05]  /*76c0*/  @P0 BRA `(.L_x_1957) ;  /* 0x00000bf000000947 */ /* 0x000fea0003800000 */
[----:B0-----:R-:W2:Y:S02]  /*76d0*/  LDG.E.64 R26, [R2.64] ;  /* 0x00000024021a7981 */ /* 0x001ea4000c1e1b00 */
[----:B--2---:R-:W0:Y:S01]  /*76e0*/  I2F.F64.S64 R26, R26 ;  /* 0x0000001a001a7312 */ /* 0x004e220000301c00 */
[----:B------:R-:W-:Y:S05]  /*76f0*/  BRA `(.L_x_1958) ;  /* 0x00000d6000007947 */ /* 0x000fea0003800000 */
.L_x_1960:
[----:B------:R-:W2:Y:S02]  /*7700*/  LDG.E R2, [R2.64] ;  /* 0x0000002402027981 */ /* 0x000ea4000c1e1900 */
[----:B0-2---:R0:W1:Y:S01]  /*7710*/  I2F.F64 R26, R2 ;  /* 0x00000002001a7312 */ /* 0x0050620000201c00 */
[----:B------:R-:W-:Y:S05]  /*7720*/  BRA `(.L_x_1958) ;  /* 0x00000d3000007947 */ /* 0x000fea0003800000 */
.L_x_1959:
[----:B------:R-:W2:Y:S02]  /*7730*/  LDG.E.U16 R2, [R2.64] ;  /* 0x0000002402027981 */ /* 0x000ea4000c1e1500 */
[----:B0-2---:R0:W1:Y:S01]  /*7740*/  I2F.F64.S16 R26, R2 ;  /* 0x00000002001a7312 */ /* 0x0050620000101c00 */
[----:B------:R-:W-:Y:S05]  /*7750*/  BRA `(.L_x_1958) ;  /* 0x00000d0000007947 */ /* 0x000fea0003800000 */
.L_x_1954:
[----:B------:R-:W-:-:S13]  /*7760*/  ISETP.GT.AND P0, PT, R4, 0x6, PT ;  /* 0x000000060400780c */ /* 0x000fda0003f04270 */
[----:B------:R-:W-:Y:S05]  /*7770*/  @P0 BRA `(.L_x_1961) ;  /* 0x000000d000000947 */ /* 0x000fea0003800000 */
[----:B------:R-:W-:-:S13]  /*7780*/  ISETP.NE.AND P0, PT, R4, 0x5, PT ;  /* 0x000000050400780c */ /* 0x000fda0003f05270 */
[----:B------:R-:W-:Y:S05]  /*7790*/  @!P0 BRA `(.L_x_1962) ;  /* 0x0000006000008947 */ /* 0x000fea0003800000 */
[----:B------:R-:W-:-:S13]  /*77a0*/  ISETP.NE.AND P0, PT, R4, 0x6, PT ;  /* 0x000000060400780c */ /* 0x000fda0003f05270 */
[----:B------:R-:W-:Y:S05]  /*77b0*/  @P0 BRA `(.L_x_1957) ;  /* 0x00000b0000000947 */ /* 0x000fea0003800000 */
[----:B0-----:R-:W2:Y:S02]  /*77c0*/  LDG.E R26, [R2.64] ;  /* 0x00000024021a7981 */ /* 0x001ea4000c1e1900 */
[----:B--2---:R-:W-:-:S06]  /*77d0*/  FMUL.FTZ R26, R26, 1 ;  /* 0x3f8000001a1a7820 */ /* 0x004fcc0000410000 */
[----:B------:R-:W0:Y:S01]  /*77e0*/  F2F.F64.F32 R26, R26 ;  /* 0x0000001a001a7310 */ /* 0x000e220000201800 */
[----:B------:R-:W-:Y:S05]  /*77f0*/  BRA `(.L_x_1958) ;  /* 0x00000c6000007947 */ /* 0x000fea0003800000 */
.L_x_1962:
[----:B------:R-:W2:Y:S02]  /*7800*/  LDG.E.U16 R0, [R2.64] ;  /* 0x0000002402007981 */ /* 0x000ea4000c1e1500 */
[----:B--2---:R-:W-:-:S05]  /*7810*/  HADD2.F32 R0, -RZ, R0.H0_H0 ;  /* 0x20000000ff007230 */ /* 0x004fca0000004100 */
[----:B------:R-:W-:-:S04]  /*7820*/  FMUL.FTZ R0, R0, 1 ;  /* 0x3f80000000007820 */ /* 0x000fc80000410000 */
[----:B0-----:R0:W1:Y:S01]  /*7830*/  F2F.F64.F32 R26, R0 ;  /* 0x00000000001a7310 */ /* 0x0010620000201800 */
[----:B------:R-:W-:Y:S05]  /*7840*/  BRA `(.L_x_1958) ;  /* 0x00000c1000007947 */ /* 0x000fea0003800000 */
.L_x_1961:
[----:B------:R-:W-:-:S13]  /*7850*/  ISETP.NE.AND P0, PT, R4, 0x7, PT ;  /* 0x000000070400780c */ /* 0x000fda0003f05270 */
[----:B------:R-:W-:Y:S05]  /*7860*/  @!P0 BRA `(.L_x_1963) ;  /* 0x000000d000008947 */ /* 0x000fea0003800000 */
[----:B------:R-:W-:-:S13]  /*7870*/  ISETP.NE.AND P0, PT, R4, 0x8, PT ;  /* 0x000000080400780c */ /* 0x000fda0003f05270 */
[----:B------:R-:W-:Y:S05]  /*7880*/  @!P0 BRA `(.L_x_1964) ;  /* 0x0000006000008947 */ /* 0x000fea0003800000 */
[----:B------:R-:W-:-:S13]  /*7890*/  ISETP.NE.AND P0, PT, R4, 0x9, PT ;  /* 0x000000090400780c */ /* 0x000fda0003f05270 */
[----:B------:R-:W-:Y:S05]  /*78a0*/  @P0 BRA `(.L_x_1957) ;  /* 0x00000a1000000947 */ /* 0x000fea0003800000 */
[----:B------:R-:W2:Y:S02]  /*78b0*/  LDG.E R2, [R2.64] ;  /* 0x0000002402027981 */ /* 0x000ea4000c1e1900 */
[----:B0-2---:R-:W-:-:S06]  /*78c0*/  FMUL.FTZ R26, R2, 1 ;  /* 0x3f800000021a7820 */ /* 0x005fcc0000410000 */
[----:B------:R-:W0:Y:S01]  /*78d0*/  F2F.F64.F32 R26, R26 ;  /* 0x0000001a001a7310 */ /* 0x000e220000201800 */
[----:B------:R-:W-:Y:S05]  /*78e0*/  BRA `(.L_x_1958) ;  /* 0x00000b7000007947 */ /* 0x000fea0003800000 */
.L_x_1964:
[----:B------:R-:W2:Y:S02]  /*78f0*/  LDG.E.U16 R2, [R2.64] ;  /* 0x0000002402027981 */ /* 0x000ea4000c1e1500 */
[----:B--2---:R-:W-:-:S05]  /*7900*/  HADD2.F32 R0, -RZ, R2.H0_H0 ;  /* 0x20000002ff007230 */ /* 0x004fca0000004100 */
[----:B------:R-:W-:-:S04]  /*7910*/  FMUL.FTZ R0, R0, 1 ;  /* 0x3f80000000007820 */ /* 0x000fc80000410000 */
[----:B0-----:R0:W1:Y:S01]  /*7920*/  F2F.F64.F32 R26, R0 ;  /* 0x00000000001a7310 */ /* 0x0010620000201800 */
[----:B------:R-:W-:Y:S05]  /*7930*/  BRA `(.L_x_1958) ;  /* 0x00000b2000007947 */ /* 0x000fea0003800000 */
.L_x_1963:
[----:B0-----:R0:W5:Y:S01]  /*7940*/  LDG.E.64 R26, [R2.64] ;  /* 0x00000024021a7981 */ /* 0x001162000c1e1b00 */
[----:B------:R-:W-:Y:S05]  /*7950*/  BRA `(.L_x_1958) ;  /* 0x00000b0000007947 */ /* 0x000fea0003800000 */
.L_x_1953:
        /* <DEDUP_REMOVED lines=9> */
[----:B0-----:R-:W-:Y:S01]  /*79f0*/  IMAD.MOV.U32 R26, RZ, RZ, RZ ;  /* 0x000000ffff1a7224 */ /* 0x001fe200078e00ff */
[----:B--2---:R-:W-:-:S04]  /*7a00*/  ISETP.NE.AND P0, PT, R2, RZ, PT ;  /* 0x000000ff0200720c */ /* 0x004fc80003f05270 */
[----:B------:R-:W-:Y:S01]  /*7a10*/  FSEL R27, RZ, 1.875, !P0 ;  /* 0x3ff00000ff1b7808 */ /* 0x000fe20004000000 */
[----:B------:R-:W-:Y:S05]  /*7a20*/  BRA `(.L_x_1958) ;  /* 0x00000a3000007947 */ /* 0x000fea0003800000 */
.L_x_1967:
[----:B0-----:R0:W5:Y:S01]  /*7a30*/  LDG.E.64 R26, [R2.64] ;  /* 0x00000024021a7981 */ /* 0x001162000c1e1b00 */
[----:B------:R-:W-:Y:S05]  /*7a40*/  BRA `(.L_x_1958) ;  /* 0x00000a1000007947 */ /* 0x000fea0003800000 */
.L_x_1966:
        /* <DEDUP_REMOVED lines=10> */
[----:B------:R-:W1:Y:S01]  /*7af0*/  FLO.U32 R5, R4 ;  /* 0x0000000400057300 */ /* 0x000e6200000e0000 */
[C---:B------:R-:W-:Y:S02]  /*7b00*/  IADD3 R6, R4.reuse, 0x1000000, RZ ;  /* 0x0100000004067810 */ /* 0x040fe40007ffe0ff */
[----:B------:R-:W-:Y:S02]  /*7b10*/  IADD3 R2, R4, -0x1, RZ ;  /* 0xffffffff04027810 */ /* 0x000fe40007ffe0ff */
[----:B------:R-:W-:Y:S02]  /*7b20*/  SHF.R.S32.HI R6, RZ, 0x8, R6 ;  /* 0x00000008ff067819 */ /* 0x000fe40000011406 */
[----:B------:R-:W-:Y:S02]  /*7b30*/  SHF.R.S32.HI R2, RZ, 0x1f, R2 ;  /* 0x0000001fff027819 */ /* 0x000fe40000011402 */
[----:B-1----:R-:W-:-:S04]  /*7b40*/  IADD3 R5, -R5, 0x1f, RZ ;  /* 0x0000001f05057810 */ /* 0x002fc80007ffe1ff */
        /* <DEDUP_REMOVED lines=10> */
[----:B0-----:R0:W1:Y:S01]  /*7bf0*/  F2F.F64.F32 R26, R5 ;  /* 0x00000005001a7310 */ /* 0x0010620000201800 */
[----:B------:R-:W-:Y:S05]  /*7c00*/  BRA `(.L_x_1958) ;  /* 0x0000085000007947 */ /* 0x000fea0003800000 */
.L_x_1969:
        /* <DEDUP_REMOVED lines=13> */
[----:B0-----:R0:W1:Y:S01]  /*7ce0*/  F2F.F64.F32 R26, R4 ;  /* 0x00000004001a7310 */ /* 0x0010620000201800 */
[----:B------:R-:W-:Y:S05]  /*7cf0*/  BRA `(.L_x_1958) ;  /* 0x0000076000007947 */ /* 0x000fea0003800000 */
.L_x_1968:
[----:B------:R-:W2:Y:S02]  /*7d00*/  LDG.E.U16 R0, [R2.64] ;  /* 0x0000002402007981 */ /* 0x000ea4000c1e1500 */
[----:B--2---:R-:W-:-:S05]  /*7d10*/  PRMT R0, RZ, 0x5410, R0 ;  /* 0x00005410ff007816 */ /* 0x004fca0000000000 */
[----:B------:R-:W-:-:S04]  /*7d20*/  FMUL.FTZ R0, R0, 1 ;  /* 0x3f80000000007820 */ /* 0x000fc80000410000 */
[----:B0-----:R0:W1:Y:S01]  /*7d30*/  F2F.F64.F32 R26, R0 ;  /* 0x00000000001a7310 */ /* 0x0010620000201800 */
[----:B------:R-:W-:Y:S05]  /*7d40*/  BRA `(.L_x_1958) ;  /* 0x0000071000007947 */ /* 0x000fea0003800000 */
.L_x_1965:
        /* <DEDUP_REMOVED lines=9> */
[----:B0-2---:R0:W1:Y:S01]  /*7de0*/  I2F.F64.U16 R26, R2 ;  /* 0x00000002001a7312 */ /* 0x0050620000101800 */
[----:B------:R-:W-:Y:S05]  /*7df0*/  BRA `(.L_x_1958) ;  /* 0x0000066000007947 */ /* 0x000fea0003800000 */
.L_x_1972:
        /* <DEDUP_REMOVED lines=15> */
[----:B------:R-:W1:Y:S02]  /*7ef0*/  FLO.U32 R3, R2 ;  /* 0x0000000200037300 */ /* 0x000e6400000e0000 */
[----:B-1----:R-:W-:-:S04]  /*7f00*/  IADD3 R3, -R3, 0x1f, RZ ;  /* 0x0000001f03037810 */ /* 0x002fc80007ffe1ff */
[----:B------:R-:W-:Y:S02]  /*7f10*/  IADD3 R5, R3, -0x1c, RZ ;  /* 0xffffffe403057810 */ /* 0x000fe40007ffe0ff */
[----:B------:R-:W-:Y:S02]  /*7f20*/  IADD3 R0, R0, 0x1d, -R3 ;  /* 0x0000001d00007810 */ /* 0x000fe40007ffe803 */
[----:B------:R-:W-:-:S04]  /*7f30*/  SHF.L.U32 R5, R2, R5, RZ ;  /* 0x0000000502057219 */ /* 0x000fc800000006ff */
[----:B------:R-:W-:Y:S02]  /*7f40*/  LOP3.LUT R2, R5, 0x7, RZ, 0xc0, !PT ;  /* 0x0000000705027812 */ /* 0x000fe400078ec0ff */
.L_x_1976:
[----:B------:R-:W-:Y:S05]  /*7f50*/  BSYNC B1 ;  /* 0x0000000000017941 */ /* 0x000fea0003800000 */
.L_x_1975:
[----:B------:R-:W-:Y:S01]  /*7f60*/  LEA R3, R0, 0x3b800000, 0x17 ;  /* 0x3b80000000037811 */ /* 0x000fe200078eb8ff */
[----:B------:R-:W-:-:S05]  /*7f70*/  IMAD.SHL.U32 R0, R2, 0x100000, RZ ;  /* 0x0010000002007824 */ /* 0x000fca00078e00ff */
[----:B------:R-:W-:Y:S02]  /*7f80*/  LOP3.LUT R0, R3, R0, R4, 0xfe, !PT ;  /* 0x0000000003007212 */ /* 0x000fe400078efe04 */
.L_x_1974:
[----:B------:R-:W-:Y:S05]  /*7f90*/  BSYNC B0 ;  /* 0x0000000000007941 */ /* 0x000fea0003800000 */
.L_x_1973:
[----:B------:R-:W-:-:S04]  /*7fa0*/  FMUL.FTZ R0, R0, 1 ;  /* 0x3f80000000007820 */ /* 0x000fc80000410000 */
[----:B0-----:R0:W1:Y:S01]  /*7fb0*/  F2F.F64.F32 R26, R0 ;  /* 0x00000000001a7310 */ /* 0x0010620000201800 */
[----:B------:R-:W-:Y:S05]  /*7fc0*/  BRA `(.L_x_1958) ;  /* 0x0000049000007947 */ /* 0x000fea0003800000 */
.L_x_1971:
        /* <DEDUP_REMOVED lines=21> */
.L_x_1980:
[----:B------:R-:W-:Y:S05]  /*8120*/  BSYNC B1 ;  /* 0x0000000000017941 */ /* 0x000fea0003800000 */
.L_x_1979:
[----:B------:R-:W-:Y:S01]  /*8130*/  LEA R3, R0, 0x37800000, 0x17 ;  /* 0x3780000000037811 */ /* 0x000fe200078eb8ff */
[----:B------:R-:W-:-:S05]  /*8140*/  IMAD.SHL.U32 R0, R2, 0x200000, RZ ;  /* 0x0020000002007824 */ /* 0x000fca00078e00ff */
[----:B------:R-:W-:Y:S02]  /*8150*/  LOP3.LUT R0, R3, R0, R4, 0xfe, !PT ;  /* 0x0000000003007212 */ /* 0x000fe400078efe04 */
.L_x_1978:
[----:B------:R-:W-:Y:S05]  /*8160*/  BSYNC B0 ;  /* 0x0000000000007941 */ /* 0x000fea0003800000 */
.L_x_1977:
[----:B------:R-:W-:-:S04]  /*8170*/  FMUL.FTZ R0, R0, 1 ;  /* 0x3f80000000007820 */ /* 0x000fc80000410000 */
[----:B0-----:R0:W1:Y:S01]  /*8180*/  F2F.F64.F32 R26, R0 ;  /* 0x00000000001a7310 */ /* 0x0010620000201800 */
[----:B------:R-:W-:Y:S05]  /*8190*/  BRA `(.L_x_1958) ;  /* 0x000002c000007947 */ /* 0x000fea0003800000 */
.L_x_1970:
        /* <DEDUP_REMOVED lines=14> */
.L_x_1984:
[----:B------:R-:W-:Y:S05]  /*8280*/  BSYNC B0 ;  /* 0x0000000000007941 */ /* 0x000fea0003800000 */
.L_x_1983:
[----:B------:R-:W-:-:S04]  /*8290*/  FMUL.FTZ R0, R0, 1 ;  /* 0x3f80000000007820 */ /* 0x000fc80000410000 */
[----:B0-----:R0:W1:Y:S01]  /*82a0*/  F2F.F64.F32 R26, R0 ;  /* 0x00000000001a7310 */ /* 0x0010620000201800 */
[----:B------:R-:W-:Y:S05]  /*82b0*/  BRA `(.L_x_1958) ;  /* 0x000001a000007947 */ /* 0x000fea0003800000 */
.L_x_1957:
        /* <DEDUP_REMOVED lines=19> */
[----:B------:R-:W-:Y:S01]  /*83f0*/  CS2R R26, SRZ ;  /* 0x00000000001a7805 */ /* 0x000fe2000001ff00 */
[----:B------:R-:W-:Y:S05]  /*8400*/  BRA `(.L_x_1958) ;  /* 0x0000005000007947 */ /* 0x000fea0003800000 */
.L_x_1982:
[----:B0-----:R-:W2:Y:S02]  /*8410*/  LDG.E.64 R26, [R2.64] ;  /* 0x00000024021a7981 */ /* 0x001ea4000c1e1b00 */
[----:B--2---:R-:W0:Y:S01]  /*8420*/  I2F.F64.U64 R26, R26 ;  /* 0x0000001a001a7312 */ /* 0x004e220000301800 */
[----:B------:R-:W-:Y:S05]  /*8430*/  BRA `(.L_x_1958) ;  /* 0x0000002000007947 */ /* 0x000fea0003800000 */
.L_x_1981:
[----:B------:R-:W2:Y:S02]  /*8440*/  LDG.E R2, [R2.64] ;  /* 0x0000002402027981 */ /* 0x000ea4000c1e1900 */
[----:B0-2---:R0:W1:Y:S02]  /*8450*/  I2F.F64.U32 R26, R2 ;  /* 0x00000002001a7312 */ /* 0x0050640000201800 */
.L_x_1958:
        /* <DEDUP_REMOVED lines=65> */
.L_x_1988:
[----:B------:R-:W-:Y:S05]  /*8870*/  BSYNC B1 ;  /* 0x0000000000017941 */ /* 0x000fea0003800000 */
.L_x_1987:
[----:B------:R-:W-:-:S04]  /*8880*/  DADD R2, R30, R2 ;  /* 0x000000001e027229 */ /* 0x000fc80000000002 */
[----:B------:R-:W0:-:S06]  /*8890*/  DSETP.GE.AND P0, PT, R28, c[0x2][0x58], PT ;  /* 0x008016001c00762a */ /* 0x000e0c0003f06000 */
[----:B0-----:R-:W-:Y:S02]  /*88a0*/  FSEL R4, R2, RZ, !P0 ;  /* 0x000000ff02047208 */ /* 0x001fe40004000000 */
[----:B------:R-:W-:Y:S01]  /*88b0*/  FSEL R5, R3, +QNAN , !P0 ;  /* 0x7ff0000003057808 */ /* 0x000fe20004000000 */
[----:B------:R-:W-:Y:S05]  /*88c0*/  BRA `(.L_x_1989) ;  /* 0x000000b000007947 */ /* 0x000fea0003800000 */
.L_x_1986:
        /* <DEDUP_REMOVED lines=11> */
.L_x_1989:
[----:B------:R-:W-:Y:S05]  /*8980*/  BSYNC B0 ;  /* 0x0000000000007941 */ /* 0x000fea0003800000 */
.L_x_1985:
        /* <DEDUP_REMOVED lines=16> */
.L_x_1993:
[----:B------:R-:W1:Y:S02]  /*8a90*/  F2I.S64.F64.TRUNC R4, R4 ;  /* 0x0000000400047311 */ /* 0x000e64000030d900 */
[----:B-1----:R-:W-:-:S05]  /*8aa0*/  IMAD.MOV.U32 R3, RZ, RZ, R4 ;  /* 0x000000ffff037224 */ /* 0x002fca00078e0004 */
[----:B------:R1:W-:Y:S01]  /*8ab0*/  STG.E.U8 [R16.64], R3 ;  /* 0x0000000310007986 */ /* 0x0003e2000c101124 */
[----:B------:R-:W-:Y:S05]  /*8ac0*/  BRA `(.L_x_1995) ;  /* 0x00000ed000007947 */ /* 0x000fea0003800000 */
.L_x_1992:
        /* <DEDUP_REMOVED lines=9> */
.L_x_1997:
[----:B------:R-:W1:Y:S02]  /*8b60*/  F2I.F64.TRUNC R5, R4 ;  /* 0x0000000400057311 */ /* 0x000e64000030d100 */
[----:B-1----:R1:W-:Y:S01]  /*8b70*/  STG.E [R16.64], R5 ;  /* 0x0000000510007986 */ /* 0x0023e2000c101924 */
[----:B------:R-:W-:Y:S05]  /*8b80*/  BRA `(.L_x_1995) ;  /* 0x00000e1000007947 */ /* 0x000fea0003800000 */
.L_x_1996:
[----:B------:R-:W1:Y:S02]  /*8b90*/  F2I.F64.TRUNC R5, R4 ;  /* 0x0000000400057311 */ /* 0x000e64000030d100 */
[----:B-1----:R1:W-:Y:S01]  /*8ba0*/  STG.E.U16 [R16.64], R5 ;  /* 0x0000000510007986 */ /* 0x0023e2000c101524 */
[----:B------:R-:W-:Y:S05]  /*8bb0*/  BRA `(.L_x_1995) ;  /* 0x00000de000007947 */ /* 0x000fea0003800000 */
.L_x_1991:
        /* <DEDUP_REMOVED lines=11> */
.L_x_1999:
[----:B------:R-:W1:Y:S01]  /*8c70*/  F2F.F32.F64 R0, R4 ;  /* 0x0000000400007310 */ /* 0x000e620000301000 */
[----:B------:R-:W1:-:S14]  /*8c80*/  DSETP.GEU.AND P0, PT, |R4|, c[0x2][0x90], PT ;  /* 0x008024000400762a */ /* 0x000e5c0003f0e200 */
[----:B-1----:R-:W-:-:S05]  /*8c90*/  @!P0 FMUL R0, R0, 1.175494350822287508e-38 ;  /* 0x0080000000008820 */ /* 0x002fca0000400000 */
[----:B------:R-:W-:-:S05]  /*8ca0*/  F2FP.PACK_AB R0, RZ, R0 ;  /* 0x00000000ff00723e */ /* 0x000fca00000000ff */
[----:B------:R1:W-:Y:S01]  /*8cb0*/  STG.E.U16 [R16.64], R0 ;  /* 0x0000000010007986 */ /* 0x0003e2000c101524 */
[----:B------:R-:W-:Y:S05]  /*8cc0*/  BRA `(.L_x_1995) ;  /* 0x00000cd000007947 */ /* 0x000fea0003800000 */
.L_x_1998:
        /* <DEDUP_REMOVED lines=12> */
.L_x_2001:
[----:B------:R-:W1:Y:S01]  /*8d90*/  F2F.F32.F64 R0, R4 ;  /* 0x0000000400007310 */ /* 0x000e620000301000 */
[----:B------:R-:W1:-:S14]  /*8da0*/  DSETP.GEU.AND P0, PT, |R4|, c[0x2][0x90], PT ;  /* 0x008024000400762a */ /* 0x000e5c0003f0e200 */
[----:B-1----:R-:W-:-:S05]  /*8db0*/  @!P0 FMUL R0, R0, 1.175494350822287508e-38 ;  /* 0x0080000000008820 */ /* 0x002fca0000400000 */
[----:B------:R-:W-:-:S04]  /*8dc0*/  F2FP.PACK_AB R3, RZ, R0 ;  /* 0x00000000ff03723e */ /* 0x000fc800000000ff */
[----:B------:R-:W-:-:S05]  /*8dd0*/  PRMT R3, R3, 0x5410, RZ ;  /* 0x0000541003037816 */ /* 0x000fca00000000ff */
[----:B------:R1:W-:Y:S01]  /*8de0*/  STG.E [R16.64], R3 ;  /* 0x0000000310007986 */ /* 0x0003e2000c101924 */
[----:B------:R-:W-:Y:S05]  /*8df0*/  BRA `(.L_x_1995) ;  /* 0x00000ba000007947 */ /* 0x000fea0003800000 */
.L_x_2000:
[----:B------:R1:W-:Y:S01]  /*8e00*/  STG.E.64 [R16.64], R4 ;  /* 0x0000000410007986 */ /* 0x0003e2000c101b24 */
[----:B------:R-:W-:Y:S05]  /*8e10*/  BRA `(.L_x_1995) ;  /* 0x00000b8000007947 */ /* 0x000fea0003800000 */
.L_x_1990:
        /* <DEDUP_REMOVED lines=12> */
.L_x_2004:
[----:B------:R-:W-:-:S05]  /*8ee0*/  CS2R R6, SRZ ;  /* 0x0000000000067805 */ /* 0x000fca000001ff00 */
[----:B------:R1:W-:Y:S01]  /*8ef0*/  STG.E.128 [R16.64], R4 ;  /* 0x0000000410007986 */ /* 0x0003e2000c101d24 */
[----:B------:R-:W-:Y:S05]  /*8f00*/  BRA `(.L_x_1995) ;  /* 0x00000a9000007947 */ /* 0x000fea0003800000 */
.L_x_2003:
        /* <DEDUP_REMOVED lines=23> */
.L_x_2008:
[----:B------:R-:W-:Y:S05]  /*9080*/  BSYNC B0 ;  /* 0x0000000000007941 */ /* 0x000fea0003800000 */
.L_x_2007:
[----:B------:R-:W-:-:S05]  /*9090*/  LOP3.LUT R3, R0, R3, RZ, 0xfc, !PT ;  /* 0x0000000300037212 */ /* 0x000fca00078efcff */
[----:B------:R1:W-:Y:S01]  /*90a0*/  STG.E.U8 [R16.64], R3 ;  /* 0x0000000310007986 */ /* 0x0003e2000c101124 */
[----:B------:R-:W-:Y:S05]  /*90b0*/  BRA `(.L_x_1995) ;  /* 0x000008e000007947 */ /* 0x000fea0003800000 */
.L_x_2006:
        /* <DEDUP_REMOVED lines=15> */
.L_x_2010:
[----:B------:R-:W-:Y:S01]  /*91b0*/  IMAD.MOV.U32 R0, RZ, RZ, 0x7f ;  /* 0x0000007fff007424 */ /* 0x000fe200078e00ff */
[----:B------:R-:W-:-:S04]  /*91c0*/  ISETP.GT.U32.AND P0, PT, R2, 0x7f800000, PT ;  /* 0x7f8000000200780c */ /* 0x000fc80003f04070 */
[----:B------:R-:W-:-:S04]  /*91d0*/  SEL R0, R0, 0x7c, P0 ;  /* 0x0000007c00007807 */ /* 0x000fc80000000000 */
.L_x_2011:
[----:B------:R-:W-:Y:S05]  /*91e0*/  BSYNC B0 ;  /* 0x0000000000007941 */ /* 0x000fea0003800000 */
.L_x_2009:
[----:B------:R-:W-:-:S04]  /*91f0*/  LOP3.LUT R2, R3, 0x80000000, RZ, 0xc0, !PT ;  /* 0x8000000003027812 */ /* 0x000fc800078ec0ff */
[----:B------:R-:W-:-:S04]  /*9200*/  SHF.R.U32.HI R3, RZ, 0x18, R2 ;  /* 0x00000018ff037819 */ /* 0x000fc80000011602 */
[----:B------:R-:W-:-:S05]  /*9210*/  LOP3.LUT R3, R0, R3, RZ, 0xfc, !PT ;  /* 0x0000000300037212 */ /* 0x000fca00078efcff */
[----:B------:R1:W-:Y:S01]  /*9220*/  STG.E.U8 [R16.64], R3 ;  /* 0x0000000310007986 */ /* 0x0003e2000c101124 */
[----:B------:R-:W-:Y:S05]  /*9230*/  BRA `(.L_x_1995) ;  /* 0x0000076000007947 */ /* 0x000fea0003800000 */
.L_x_2005:
[----:B------:R-:W1:Y:S01]  /*9240*/  F2F.F32.F64 R0, R4 ;  /* 0x0000000400007310 */ /* 0x000e620000301000 */
[----:B------:R-:W1:-:S14]  /*9250*/  DSETP.GEU.AND P0, PT, |R4|, c[0x2][0x90], PT ;  /* 0x008024000400762a */ /* 0x000e5c0003f0e200 */
[----:B-1----:R-:W-:-:S05]  /*9260*/  @!P0 FMUL R0, R0, 1.175494350822287508e-38 ;  /* 0x0080000000008820 */ /* 0x002fca0000400000 */
[----:B------:R-:W-:-:S05]  /*9270*/  F2FP.BF16.PACK_AB R0, RZ, R0 ;  /* 0x00000000ff00723e */ /* 0x000fca00000010ff */
[----:B------:R1:W-:Y:S01]  /*9280*/  STG.E.U16 [R16.64], R0 ;  /* 0x0000000010007986 */ /* 0x0003e2000c101524 */
[----:B------:R-:W-:Y:S05]  /*9290*/  BRA `(.L_x_1995) ;  /* 0x0000070000007947 */ /* 0x000fea0003800000 */
.L_x_2002:
        /* <DEDUP_REMOVED lines=11> */
.L_x_2014:
        /* <DEDUP_REMOVED lines=19> */
.L_x_2017:
[----:B------:R-:W-:-:S04]  /*9480*/  LOP3.LUT R2, R3, 0x80000000, RZ, 0xc0, !PT ;  /* 0x8000000003027812 */ /* 0x000fc800078ec0ff */
[----:B------:R-:W-:-:S04]  /*9490*/  SHF.R.U32.HI R3, RZ, 0x18, R2 ;  /* 0x00000018ff037819 */ /* 0x000fc80000011602 */
[----:B------:R-:W-:-:S04]  /*94a0*/  LOP3.LUT R0, R0, R3, RZ, 0xfc, !PT ;  /* 0x0000000300007212 */ /* 0x000fc800078efcff */
[----:B------:R-:W-:Y:S02]  /*94b0*/  PRMT R8, R0, 0x7610, R8 ;  /* 0x0000761000087816 */ /* 0x000fe40000000008 */
.L_x_2016:
[----:B------:R-:W-:Y:S05]  /*94c0*/  BSYNC B0 ;  /* 0x0000000000007941 */ /* 0x000fea0003800000 */
.L_x_2015:
[----:B------:R1:W-:Y:S01]  /*94d0*/  STG.E.U8 [R16.64], R8 ;  /* 0x0000000810007986 */ /* 0x0003e2000c101124 */
[----:B------:R-:W-:Y:S05]  /*94e0*/  BRA `(.L_x_1995) ;  /* 0x000004b000007947 */ /* 0x000fea0003800000 */
.L_x_2013:
        /* <DEDUP_REMOVED lines=19> */
.L_x_2020:
[----:B------:R-:W-:-:S04]  /*9620*/  LOP3.LUT R2, R3, 0x80000000, RZ, 0xc0, !PT ;  /* 0x8000000003027812 */ /* 0x000fc800078ec0ff */
[----:B------:R-:W-:-:S04]  /*9630*/  SHF.R.U32.HI R3, RZ, 0x18, R2 ;  /* 0x00000018ff037819 */ /* 0x000fc80000011602 */
[----:B------:R-:W-:-:S04]  /*9640*/  LOP3.LUT R0, R0, R3, RZ, 0xfc, !PT ;  /* 0x0000000300007212 */ /* 0x000fc800078efcff */
[----:B------:R-:W-:Y:S02]  /*9650*/  PRMT R8, R0, 0x7610, R8 ;  /* 0x0000761000087816 */ /* 0x000fe40000000008 */
.L_x_2019:
[----:B------:R-:W-:Y:S05]  /*9660*/  BSYNC B0 ;  /* 0x0000000000007941 */ /* 0x000fea0003800000 */
.L_x_2018:
[----:B------:R1:W-:Y:S01]  /*9670*/  STG.E.U8 [R16.64], R8 ;  /* 0x0000000810007986 */ /* 0x0003e2000c101124 */
[----:B------:R-:W-:Y:S05]  /*9680*/  BRA `(.L_x_1995) ;  /* 0x0000031000007947 */ /* 0x000fea0003800000 */
.L_x_2012:
        /* <DEDUP_REMOVED lines=24> */
.L_x_1994:
        /* <DEDUP_REMOVED lines=20> */
.L_x_2022:
[----:B------:R-:W1:Y:S02]  /*9950*/  F2I.U64.F64.TRUNC R4, R4 ;  /* 0x0000000400047311 */ /* 0x000e64000030d800 */
[----:B-1----:R1:W-:Y:S01]  /*9960*/  STG.E.64 [R16.64], R4 ;  /* 0x0000000410007986 */ /* 0x0023e2000c101b24 */
[----:B------:R-:W-:Y:S05]  /*9970*/  BRA `(.L_x_1995) ;  /* 0x0000002000007947 */ /* 0x000fea0003800000 */
.L_x_2021:
[----:B------:R-:W1:Y:S02]  /*9980*/  F2I.U32.F64.TRUNC R5, R4 ;  /* 0x0000000400057311 */ /* 0x000e64000030d000 */
[----:B-1----:R1:W-:Y:S02]  /*9990*/  STG.E [R16.64], R5 ;  /* 0x0000000510007986 */ /* 0x0023e4000c101924 */
.L_x_1995:
[----:B------:R-:W-:Y:S02]  /*99a0*/  IADD3 R19, R19, 0x80, RZ ;  /* 0x0000008013137810 */ /* 0x000fe40007ffe0ff */
.L_x_1880:
[----:B------:R-:W-:Y:S05]  /*99b0*/  BSYNC B6 ;  /* 0x0000000000067941 */ /* 0x000fea0003800000 */
.L_x_1879:
[----:B------:R-:W-:-:S13]  /*99c0*/  ISETP.GE.AND P0, PT, R19, c[0x0][0x160], PT ;  /* 0x0000580013007a0c */ /* 0x000fda0003f06270 */
[----:B------:R-:W-:Y:S05]  /*99d0*/  @P0 EXIT ;  /* 0x000000000000094d */ /* 0x000fea0003800000 */
        /* <DEDUP_REMOVED lines=228> */
.L_x_2023:
        /* <DEDUP_REMOVED lines=19> */
.L_x_2027:
[----:B------:R-:W2:Y:S02]  /*a950*/  LDG.E.U8 R2, [R2.64] ;  /* 0x0000002402027981 */ /* 0x000ea4000c1e1100 */
[----:B0-2---:R0:W1:Y:S01]  /*a960*/  I2F.F64.U16 R28, R2 ;  /* 0x00000002001c7312 */ /* 0x0050620000101800 */
[----:B------:R-:W-:Y:S05]  /*a970*/  BRA `(.L_x_2029) ;  /* 0x00000df000007947 */ /* 0x000fea0003800000 */
.L_x_2026:
        /* <DEDUP_REMOVED lines=9> */
.L_x_2031:
[----:B------:R-:W2:Y:S02]  /*aa10*/  LDG.E R2, [R2.64] ;  /* 0x0000002402027981 */ /* 0x000ea4000c1e1900 */
[----:B0-2---:R0:W1:Y:S01]  /*aa20*/  I2F.F64 R28, R2 ;  /* 0x00000002001c7312 */ /* 0x0050620000201c00 */
[----:B------:R-:W-:Y:S05]  /*aa30*/  BRA `(.L_x_2029) ;  /* 0x00000d3000007947 */ /* 0x000fea0003800000 */
.L_x_2030:
[----:B------:R-:W2:Y:S02]  /*aa40*/  LDG.E.U16 R2, [R2.64] ;  /* 0x0000002402027981 */ /* 0x000ea4000c1e1500 */
[----:B0-2---:R0:W1:Y:S01]  /*aa50*/  I2F.F64.S16 R28, R2 ;  /* 0x00000002001c7312 */ /* 0x0050620000101c00 */
[----:B------:R-:W-:Y:S05]  /*aa60*/  BRA `(.L_x_2029) ;  /* 0x00000d0000007947 */ /* 0x000fea0003800000 */
.L_x_2025:
        /* <DEDUP_REMOVED lines=10> */
.L_x_2033:
[----:B------:R-:W2:Y:S02]  /*ab10*/  LDG.E.U16 R0, [R2.64] ;  /* 0x0000002402007981 */ /* 0x000ea4000c1e1500 */
[----:B--2---:R-:W-:-:S05]  /*ab20*/  HADD2.F32 R0, -RZ, R0.H0_H0 ;  /* 0x20000000ff007230 */ /* 0x004fca0000004100 */
[----:B------:R-:W-:-:S04]  /*ab30*/  FMUL.FTZ R0, R0, 1 ;  /* 0x3f80000000007820 */ /* 0x000fc80000410000 */
[----:B0-----:R0:W1:Y:S01]  /*ab40*/  F2F.F64.F32 R28, R0 ;  /* 0x00000000001c7310 */ /* 0x0010620000201800 */
[----:B------:R-:W-:Y:S05]  /*ab50*/  BRA `(.L_x_2029) ;  /* 0x00000c1000007947 */ /* 0x000fea0003800000 */
.L_x_2032:
        /* <DEDUP_REMOVED lines=10> */
.L_x_2035:
[----:B------:R-:W2:Y:S02]  /*ac00*/  LDG.E.U16 R2, [R2.64] ;  /* 0x0000002402027981 */ /* 0x000ea4000c1e1500 */
[----:B--2---:R-:W-:-:S05]  /*ac10*/  HADD2.F32 R0, -RZ, R2.H0_H0 ;  /* 0x20000002ff007230 */ /* 0x004fca0000004100 */
[----:B------:R-:W-:-:S04]  /*ac20*/  FMUL.FTZ R0, R0, 1 ;  /* 0x3f80000000007820 */ /* 0x000fc80000410000 */
[----:B0-----:R0:W1:Y:S01]  /*ac30*/  F2F.F64.F32 R28, R0 ;  /* 0x00000000001c7310 */ /* 0x0010620000201800 */
[----:B------:R-:W-:Y:S05]  /*ac40*/  BRA `(.L_x_2029) ;  /* 0x00000b2000007947 */ /* 0x000fea0003800000 */
.L_x_2034:
[----:B0-----:R0:W5:Y:S01]  /*ac50*/  LDG.E.64 R28, [R2.64] ;  /* 0x00000024021c7981 */ /* 0x001162000c1e1b00 */
[----:B------:R-:W-:Y:S05]  /*ac60*/  BRA `(.L_x_2029) ;  /* 0x00000b0000007947 */ /* 0x000fea0003800000 */
.L_x_2024:
        /* <DEDUP_REMOVED lines=13> */
.L_x_2038:
[----:B0-----:R0:W5:Y:S01]  /*ad40*/  LDG.E.64 R28, [R2.64] ;  /* 0x00000024021c7981 */ /* 0x001162000c1e1b00 */
[----:B------:R-:W-:Y:S05]  /*ad50*/  BRA `(.L_x_2029) ;  /* 0x00000a1000007947 */ /* 0x000fea0003800000 */
.L_x_2037:
        /* <DEDUP_REMOVED lines=28> */
.L_x_2040:
        /* <DEDUP_REMOVED lines=15> */
.L_x_2039:
[----:B------:R-:W2:Y:S02]  /*b010*/  LDG.E.U16 R0, [R2.64] ;  /* 0x0000002402007981 */ /* 0x000ea4000c1e1500 */
[----:B--2---:R-:W-:-:S05]  /*b020*/  PRMT R0, RZ, 0x5410, R0 ;  /* 0x00005410ff007816 */ /* 0x004fca0000000000 */
[----:B------:R-:W-:-:S04]  /*b030*/  FMUL.FTZ R0, R0, 1 ;  /* 0x3f80000000007820 */ /* 0x000fc80000410000 */
[----:B0-----:R0:W1:Y:S01]  /*b040*/  F2F.F64.F32 R28, R0 ;  /* 0x00000000001c7310 */ /* 0x0010620000201800 */
[----:B------:R-:W-:Y:S05]  /*b050*/  BRA `(.L_x_2029) ;  /* 0x0000071000007947 */ /* 0x000fea0003800000 */
.L_x_2036:
        /* <DEDUP_REMOVED lines=11> */
.L_x_2043:
        /* <DEDUP_REMOVED lines=21> */
.L_x_2047:
[----:B------:R-:W-:Y:S05]  /*b260*/  BSYNC B1 ;  /* 0x0000000000017941 */ /* 0x000fea0003800000 */
.L_x_2046:
[----:B------:R-:W-:Y:S01]  /*b270*/  LEA R3, R0, 0x3b800000, 0x17 ;  /* 0x3b80000000037811 */ /* 0x000fe200078eb8ff */
[----:B------:R-:W-:-:S05]  /*b280*/  IMAD.SHL.U32 R0, R2, 0x100000, RZ ;  /* 0x0010000002007824 */ /* 0x000fca00078e00ff */
[----:B------:R-:W-:Y:S02]  /*b290*/  LOP3.LUT R0, R3, R0, R4, 0xfe, !PT ;  /* 0x0000000003007212 */ /* 0x000fe400078efe04 */
.L_x_2045:
[----:B------:R-:W-:Y:S05]  /*b2a0*/  BSYNC B0 ;  /* 0x0000000000007941 */ /* 0x000fea0003800000 */
.L_x_2044:
[----:B------:R-:W-:-:S04]  /*b2b0*/  FMUL.FTZ R0, R0, 1 ;  /* 0x3f80000000007820 */ /* 0x000fc80000410000 */
[----:B0-----:R0:W1:Y:S01]  /*b2c0*/  F2F.F64.F32 R28, R0 ;  /* 0x00000000001c7310 */ /* 0x0010620000201800 */
[----:B------:R-:W-:Y:S05]  /*b2d0*/  BRA `(.L_x_2029) ;  /* 0x0000049000007947 */ /* 0x000fea0003800000 */
.L_x_2042:
        /* <DEDUP_REMOVED lines=21> */
.L_x_2051:
[----:B------:R-:W-:Y:S05]  /*b430*/  BSYNC B1 ;  /* 0x0000000000017941 */ /* 0x000fea0003800000 */
.L_x_2050:
[----:B------:R-:W-:Y:S01]  /*b440*/  LEA R3, R0, 0x37800000, 0x17 ;  /* 0x3780000000037811 */ /* 0x000fe200078eb8ff */
[----:B------:R-:W-:-:S05]  /*b450*/  IMAD.SHL.U32 R0, R2, 0x200000, RZ ;  /* 0x0020000002007824 */ /* 0x000fca00078e00ff */
[----:B------:R-:W-:Y:S02]  /*b460*/  LOP3.LUT R0, R3, R0, R4, 0xfe, !PT ;  /* 0x0000000003007212 */ /* 0x000fe400078efe04 */
.L_x_2049:
[----:B------:R-:W-:Y:S05]  /*b470*/  BSYNC B0 ;  /* 0x0000000000007941 */ /* 0x000fea0003800000 */
.L_x_2048:
[----:B------:R-:W-:-:S04]  /*b480*/  FMUL.FTZ R0, R0, 1 ;  /* 0x3f80000000007820 */ /* 0x000fc80000410000 */
[----:B0-----:R0:W1:Y:S01]  /*b490*/  F2F.F64.F32 R28, R0 ;  /* 0x00000000001c7310 */ /* 0x0010620000201800 */
[----:B------:R-:W-:Y:S05]  /*b4a0*/  BRA `(.L_x_2029) ;  /* 0x000002c000007947 */ /* 0x000fea0003800000 */
.L_x_2041:
        /* <DEDUP_REMOVED lines=14> */
.L_x_2055:
[----:B------:R-:W-:Y:S05]  /*b590*/  BSYNC B0 ;  /* 0x0000000000007941 */ /* 0x000fea0003800000 */
.L_x_2054:
[----:B------:R-:W-:-:S04]  /*b5a0*/  FMUL.FTZ R0, R0, 1 ;  /* 0x3f80000000007820 */ /* 0x000fc80000410000 */
[----:B0-----:R0:W1:Y:S01]  /*b5b0*/  F2F.F64.F32 R28, R0 ;  /* 0x00000000001c7310 */ /* 0x0010620000201800 */
[----:B------:R-:W-:Y:S05]  /*b5c0*/  BRA `(.L_x_2029) ;  /* 0x000001a000007947 */ /* 0x000fea0003800000 */
.L_x_2028:
        /* <DEDUP_REMOVED lines=21> */
.L_x_2053:
[----:B0-----:R-:W2:Y:S02]  /*b720*/  LDG.E.64 R28, [R2.64] ;  /* 0x00000024021c7981 */ /* 0x001ea4000c1e1b00 */
[----:B--2---:R-:W0:Y:S01]  /*b730*/  I2F.F64.U64 R28, R28 ;  /* 0x0000001c001c7312 */ /* 0x004e220000301800 */
[----:B------:R-:W-:Y:S05]  /*b740*/  BRA `(.L_x_2029) ;  /* 0x0000002000007947 */ /* 0x000fea0003800000 */
.L_x_2052:
[----:B------:R-:W2:Y:S02]  /*b750*/  LDG.E R2, [R2.64] ;  /* 0x0000002402027981 */ /* 0x000ea4000c1e1900 */
[----:B0-2---:R0:W1:Y:S02]  /*b760*/  I2F.F64.U32 R28, R2 ;  /* 0x00000002001c7312 */ /* 0x0050640000201800 */
.L_x_2029:
        /* <DEDUP_REMOVED lines=65> */
.L_x_2059:
[----:B------:R-:W-:Y:S05]  /*bb80*/  BSYNC B1 ;  /* 0x0000000000017941 */ /* 0x000fea0003800000 */
.L_x_2058:
[----:B------:R-:W-:-:S04]  /*bb90*/  DADD R2, R18, R2 ;  /* 0x0000000012027229 */ /* 0x000fc80000000002 */
[----:B------:R-:W0:-:S06]  /*bba0*/  DSETP.GE.AND P0, PT, R26, c[0x2][0x58], PT ;  /* 0x008016001a00762a */ /* 0x000e0c0003f06000 */
[----:B0-----:R-:W-:Y:S02]  /*bbb0*/  FSEL R4, R2, RZ, !P0 ;  /* 0x000000ff02047208 */ /* 0x001fe40004000000 */
[----:B------:R-:W-:Y:S01]  /*bbc0*/  FSEL R5, R3, +QNAN , !P0 ;  /* 0x7ff0000003057808 */ /* 0x000fe20004000000 */
[----:B------:R-:W-:Y:S05]  /*bbd0*/  BRA `(.L_x_2060) ;  /* 0x000000b000007947 */ /* 0x000fea0003800000 */
.L_x_2057:
        /* <DEDUP_REMOVED lines=11> */
.L_x_2060:
[----:B------:R-:W-:Y:S05]  /*bc90*/  BSYNC B0 ;  /* 0x0000000000007941 */ /* 0x000fea0003800000 */
.L_x_2056:
        /* <DEDUP_REMOVED lines=14> */
[----:B-1----:R-:W-:Y:S01]  /*bd80*/  STG.E.U8 [R16.64], R5 ;  /* 0x0000000510007986 */ /* 0x002fe2000c101124 */
[----:B------:R-:W-:Y:S05]  /*bd90*/  EXIT ;  /* 0x000000000000794d */ /* 0x000fea0003800000 */
.L_x_2064:
[----:B------:R-:W1:Y:S02]  /*bda0*/  F2I.S64.F64.TRUNC R4, R4 ;  /* 0x0000000400047311 */ /* 0x000e64000030d900 */
[----:B-1----:R-:W-:-:S05]  /*bdb0*/  IMAD.MOV.U32 R3, RZ, RZ, R4 ;  /* 0x000000ffff037224 */ /* 0x002fca00078e0004 */
[----:B------:R-:W-:Y:S01]  /*bdc0*/  STG.E.U8 [R16.64], R3 ;  /* 0x0000000310007986 */ /* 0x000fe2000c101124 */
[----:B------:R-:W-:Y:S05]  /*bdd0*/  EXIT ;  /* 0x000000000000794d */ /* 0x000fea0003800000 */
.L_x_2063:
[----:B------:R-:W-:-:S13]  /*bde0*/  ISETP.NE.AND P0, PT, R0, 0x2, PT ;  /* 0x000000020000780c */ /* 0x000fda0003f05270 */
[----:B------:R-:W-:Y:S05]  /*bdf0*/  @!P0 BRA `(.L_x_2066) ;  /* 0x000000a000008947 */ /* 0x000fea0003800000 */
[----:B------:R-:W-:-:S13]  /*be00*/  ISETP.NE.AND P0, PT, R0, 0x3, PT ;  /* 0x000000030000780c */ /* 0x000fda0003f05270 */
[----:B------:R-:W-:Y:S05]  /*be10*/  @!P0 BRA `(.L_x_2067) ;  /* 0x0000005000008947 */ /* 0x000fea0003800000 */
[----:B------:R-:W-:-:S13]  /*be20*/  ISETP.NE.AND P0, PT, R0, 0x4, PT ;  /* 0x000000040000780c */ /* 0x000fda0003f05270 */
[----:B------:R-:W-:Y:S05]  /*be30*/  @P0 BRA `(.L_x_2065) ;  /* 0x00000ce000000947 */ /* 0x000fea0003800000 */
[----:B------:R-:W1:Y:S02]  /*be40*/  F2I.S64.F64.TRUNC R4, R4 ;  /* 0x0000000400047311 */ /* 0x000e64000030d900 */
[----:B-1----:R-:W-:Y:S01]  /*be50*/  STG.E.64 [R16.64], R4 ;  /* 0x0000000410007986 */ /* 0x002fe2000c101b24 */
[----:B------:R-:W-:Y:S05]  /*be60*/  EXIT ;  /* 0x000000000000794d */ /* 0x000fea0003800000 */
.L_x_2067:
[----:B------:R-:W1:Y:S02]  /*be70*/  F2I.F64.TRUNC R5, R4 ;  /* 0x0000000400057311 */ /* 0x000e64000030d100 */
[----:B-1----:R-:W-:Y:S01]  /*be80*/  STG.E [R16.64], R5 ;  /* 0x0000000510007986 */ /* 0x002fe2000c101924 */
[----:B------:R-:W-:Y:S05]  /*be90*/  EXIT ;  /* 0x000000000000794d */ /* 0x000fea0003800000 */
.L_x_2066:
[----:B------:R-:W1:Y:S02]  /*bea0*/  F2I.F64.TRUNC R5, R4 ;  /* 0x0000000400057311 */ /* 0x000e64000030d100 */
[----:B-1----:R-:W-:Y:S01]  /*beb0*/  STG.E.U16 [R16.64], R5 ;  /* 0x0000000510007986 */ /* 0x002fe2000c101524 */
[----:B------:R-:W-:Y:S05]  /*bec0*/  EXIT ;  /* 0x000000000000794d */ /* 0x000fea0003800000 */
.L_x_2062:
        /* <DEDUP_REMOVED lines=9> */
[----:B------:R-:W-:Y:S01]  /*bf60*/  STG.E [R16.64], R3 ;  /* 0x0000000310007986 */ /* 0x000fe2000c101924 */
[----:B------:R-:W-:Y:S05]  /*bf70*/  EXIT ;  /* 0x000000000000794d */ /* 0x000fea0003800000 */
.L_x_2069:
[----:B------:R-:W1:Y:S01]  /*bf80*/  F2F.F32.F64 R0, R4 ;  /* 0x0000000400007310 */ /* 0x000e620000301000 */
[----:B------:R-:W1:-:S14]  /*bf90*/  DSETP.GEU.AND P0, PT, |R4|, c[0x2][0x90], PT ;  /* 0x008024000400762a */ /* 0x000e5c0003f0e200 */
[----:B-1----:R-:W-:-:S05]  /*bfa0*/  @!P0 FMUL R0, R0, 1.175494350822287508e-38 ;  /* 0x0080000000008820 */ /* 0x002fca0000400000 */
[----:B------:R-:W-:-:S05]  /*bfb0*/  F2FP.PACK_AB R0, RZ, R0 ;  /* 0x00000000ff00723e */ /* 0x000fca00000000ff */
[----:B------:R-:W-:Y:S01]  /*bfc0*/  STG.E.U16 [R16.64], R0 ;  /* 0x0000000010007986 */ /* 0x000fe2000c101524 */
[----:B------:R-:W-:Y:S05]  /*bfd0*/  EXIT ;  /* 0x000000000000794d */ /* 0x000fea0003800000 */
.L_x_2068:
        /* <DEDUP_REMOVED lines=10> */
[----:B------:R-:W-:Y:S01]  /*c080*/  STG.E.64 [R16.64], R2 ;  /* 0x0000000210007986 */ /* 0x000fe2000c101b24 */
[----:B------:R-:W-:Y:S05]  /*c090*/  EXIT ;  /* 0x000000000000794d */ /* 0x000fea0003800000 */
.L_x_2071:
[----:B------:R-:W1:Y:S01]  /*c0a0*/  F2F.F32.F64 R0, R4 ;  /* 0x0000000400007310 */ /* 0x000e620000301000 */
[----:B------:R-:W1:-:S14]  /*c0b0*/  DSETP.GEU.AND P0, PT, |R4|, c[0x2][0x90], PT ;  /* 0x008024000400762a */ /* 0x000e5c0003f0e200 */
[----:B-1----:R-:W-:-:S05]  /*c0c0*/  @!P0 FMUL R0, R0, 1.175494350822287508e-38 ;  /* 0x0080000000008820 */ /* 0x002fca0000400000 */
[----:B------:R-:W-:-:S04]  /*c0d0*/  F2FP.PACK_AB R3, RZ, R0 ;  /* 0x00000000ff03723e */ /* 0x000fc800000000ff */
[----:B------:R-:W-:-:S05]  /*c0e0*/  PRMT R3, R3, 0x5410, RZ ;  /* 0x0000541003037816 */ /* 0x000fca00000000ff */
[----:B------:R-:W-:Y:S01]  /*c0f0*/  STG.E [R16.64], R3 ;  /* 0x0000000310007986 */ /* 0x000fe2000c101924 */
[----:B------:R-:W-:Y:S05]  /*c100*/  EXIT ;  /* 0x000000000000794d */ /* 0x000fea0003800000 */
.L_x_2070:
[----:B------:R-:W-:Y:S01]  /*c110*/  STG.E.64 [R16.64], R4 ;  /* 0x0000000410007986 */ /* 0x000fe2000c101b24 */
[----:B------:R-:W-:Y:S05]  /*c120*/  EXIT ;  /* 0x000000000000794d */ /* 0x000fea0003800000 */
.L_x_2061:
        /* <DEDUP_REMOVED lines=10> */
[----:B------:R-:W-:Y:S01]  /*c1d0*/  STG.E.U8 [R16.64], R3 ;  /* 0x0000000310007986 */ /* 0x000fe2000c101124 */
[----:B------:R-:W-:Y:S05]  /*c1e0*/  EXIT ;  /* 0x000000000000794d */ /* 0x000fea0003800000 */
.L_x_2074:
[----:B------:R-:W-:-:S05]  /*c1f0*/  CS2R R6, SRZ ;  /* 0x0000000000067805 */ /* 0x000fca000001ff00 */
[----:B------:R-:W-:Y:S01]  /*c200*/  STG.E.128 [R16.64], R4 ;  /* 0x0000000410007986 */ /* 0x000fe2000c101d24 */
[----:B------:R-:W-:Y:S05]  /*c210*/  EXIT ;  /* 0x000000000000794d */ /* 0x000fea0003800000 */
.L_x_2073:
        /* <DEDUP_REMOVED lines=23> */
.L_x_2078:
[----:B------:R-:W-:Y:S05]  /*c390*/  BSYNC B0 ;  /* 0x0000000000007941 */ /* 0x000fea0003800000 */
.L_x_2077:
[----:B------:R-:W-:-:S05]  /*c3a0*/  LOP3.LUT R3, R0, R3, RZ, 0xfc, !PT ;  /* 0x0000000300037212 */ /* 0x000fca00078efcff */
[----:B------:R-:W-:Y:S01]  /*c3b0*/  STG.E.U8 [R16.64], R3 ;  /* 0x0000000310007986 */ /* 0x000fe2000c101124 */
[----:B------:R-:W-:Y:S05]  /*c3c0*/  EXIT ;  /* 0x000000000000794d */ /* 0x000fea0003800000 */
.L_x_2076:
        /* <DEDUP_REMOVED lines=15> */
.L_x_2080:
[----:B------:R-:W-:Y:S01]  /*c4c0*/  IMAD.MOV.U32 R0, RZ, RZ, 0x7f ;  /* 0x0000007fff007424 */ /* 0x000fe200078e00ff */
[----:B------:R-:W-:-:S04]  /*c4d0*/  ISETP.GT.U32.AND P0, PT, R2, 0x7f800000, PT ;  /* 0x7f8000000200780c */ /* 0x000fc80003f04070 */
[----:B------:R-:W-:-:S04]  /*c4e0*/  SEL R0, R0, 0x7c, P0 ;  /* 0x0000007c00007807 */ /* 0x000fc80000000000 */
.L_x_2081:
[----:B------:R-:W-:Y:S05]  /*c4f0*/  BSYNC B0 ;  /* 0x0000000000007941 */ /* 0x000fea0003800000 */
.L_x_2079:
[----:B------:R-:W-:-:S04]  /*c500*/  LOP3.LUT R2, R3, 0x80000000, RZ, 0xc0, !PT ;  /* 0x8000000003027812 */ /* 0x000fc800078ec0ff */
[----:B------:R-:W-:-:S04]  /*c510*/  SHF.R.U32.HI R3, RZ, 0x18, R2 ;  /* 0x00000018ff037819 */ /* 0x000fc80000011602 */
[----:B------:R-:W-:-:S05]  /*c520*/  LOP3.LUT R3, R0, R3, RZ, 0xfc, !PT ;  /* 0x0000000300037212 */ /* 0x000fca00078efcff */
[----:B------:R-:W-:Y:S01]  /*c530*/  STG.E.U8 [R16.64], R3 ;  /* 0x0000000310007986 */ /* 0x000fe2000c101124 */
[----:B------:R-:W-:Y:S05]  /*c540*/  EXIT ;  /* 0x000000000000794d */ /* 0x000fea0003800000 */
.L_x_2075:
[----:B------:R-:W1:Y:S01]  /*c550*/  F2F.F32.F64 R0, R4 ;  /* 0x0000000400007310 */ /* 0x000e620000301000 */
[----:B------:R-:W1:-:S14]  /*c560*/  DSETP.GEU.AND P0, PT, |R4|, c[0x2][0x90], PT ;  /* 0x008024000400762a */ /* 0x000e5c0003f0e200 */
[----:B-1----:R-:W-:-:S05]  /*c570*/  @!P0 FMUL R0, R0, 1.175494350822287508e-38 ;  /* 0x0080000000008820 */ /* 0x002fca0000400000 */
[----:B------:R-:W-:-:S05]  /*c580*/  F2FP.BF16.PACK_AB R0, RZ, R0 ;  /* 0x00000000ff00723e */ /* 0x000fca00000010ff */
[----:B------:R-:W-:Y:S01]  /*c590*/  STG.E.U16 [R16.64], R0 ;  /* 0x0000000010007986 */ /* 0x000fe2000c101524 */
[----:B------:R-:W-:Y:S05]  /*c5a0*/  EXIT ;  /* 0x000000000000794d */ /* 0x000fea0003800000 */
.L_x_2072:
        /* <DEDUP_REMOVED lines=9> */
[----:B-1----:R-:W-:Y:S01]  /*c640*/  STG.E.U16 [R16.64], R5 ;  /* 0x0000000510007986 */ /* 0x002fe2000c101524 */
[----:B------:R-:W-:Y:S05]  /*c650*/  EXIT ;  /* 0x000000000000794d */ /* 0x000fea0003800000 */
.L_x_2084:
        /* <DEDUP_REMOVED lines=19> */
.L_x_2087:
[----:B------:R-:W-:-:S04]  /*c790*/  LOP3.LUT R2, R3, 0x80000000, RZ, 0xc0, !PT ;  /* 0x8000000003027812 */ /* 0x000fc800078ec0ff */
[----:B------:R-:W-:-:S04]  /*c7a0*/  SHF.R.U32.HI R3, RZ, 0x18, R2 ;  /* 0x00000018ff037819 */ /* 0x000fc80000011602 */
[----:B------:R-:W-:-:S04]  /*c7b0*/  LOP3.LUT R0, R0, R3, RZ, 0xfc, !PT ;  /* 0x0000000300007212 */ /* 0x000fc800078efcff */
[----:B------:R-:W-:Y:S02]  /*c7c0*/  PRMT R8, R0, 0x7610, R8 ;  /* 0x0000761000087816 */ /* 0x000fe40000000008 */
.L_x_2086:
[----:B------:R-:W-:Y:S05]  /*c7d0*/  BSYNC B0 ;  /* 0x0000000000007941 */ /* 0x000fea0003800000 */
.L_x_2085:
[----:B------:R-:W-:Y:S01]  /*c7e0*/  STG.E.U8 [R16.64], R8 ;  /* 0x0000000810007986 */ /* 0x000fe2000c101124 */
[----:B------:R-:W-:Y:S05]  /*c7f0*/  EXIT ;  /* 0x000000000000794d */ /* 0x000fea0003800000 */
.L_x_2083:
        /* <DEDUP_REMOVED lines=19> */
.L_x_2090:
[----:B------:R-:W-:-:S04]  /*c930*/  LOP3.LUT R2, R3, 0x80000000, RZ, 0xc0, !PT ;  /* 0x8000000003027812 */ /* 0x000fc800078ec0ff */
[----:B------:R-:W-:-:S04]  /*c940*/  SHF.R.U32.HI R3, RZ, 0x18, R2 ;  /* 0x00000018ff037819 */ /* 0x000fc80000011602 */
[----:B------:R-:W-:-:S04]  /*c950*/  LOP3.LUT R0, R0, R3, RZ, 0xfc, !PT ;  /* 0x0000000300007212 */ /* 0x000fc800078efcff */
[----:B------:R-:W-:Y:S02]  /*c960*/  PRMT R8, R0, 0x7610, R8 ;  /* 0x0000761000087816 */ /* 0x000fe40000000008 */
.L_x_2089:
[----:B------:R-:W-:Y:S05]  /*c970*/  BSYNC B0 ;  /* 0x0000000000007941 */ /* 0x000fea0003800000 */
.L_x_2088:
[----:B------:R-:W-:Y:S01]  /*c980*/  STG.E.U8 [R16.64], R8 ;  /* 0x0000000810007986 */ /* 0x000fe2000c101124 */
[----:B------:R-:W-:Y:S05]  /*c990*/  EXIT ;  /* 0x000000000000794d */ /* 0x000fea0003800000 */
.L_x_2082:
        /* <DEDUP_REMOVED lines=24> */
.L_x_2065:
        /* <DEDUP_REMOVED lines=19> */
[----:B------:R-:W-:Y:S05]  /*cc50*/  EXIT ;  /* 0x000000000000794d */ /* 0x000fea0003800000 */
.L_x_2092:
[----:B------:R-:W1:Y:S02]  /*cc60*/  F2I.U64.F64.TRUNC R4, R4 ;  /* 0x0000000400047311 */ /* 0x000e64000030d800 */
[----:B-1----:R-:W-:Y:S01]  /*cc70*/  STG.E.64 [R16.64], R4 ;  /* 0x0000000410007986 */ /* 0x002fe2000c101b24 */
[----:B------:R-:W-:Y:S05]  /*cc80*/  EXIT ;  /* 0x000000000000794d */ /* 0x000fea0003800000 */
.L_x_2091:
[----:B------:R-:W1:Y:S02]  /*cc90*/  F2I.U32.F64.TRUNC R5, R4 ;  /* 0x0000000400057311 */ /* 0x000e64000030d000 */
[----:B-1----:R-:W-:Y:S01]  /*cca0*/  STG.E [R16.64], R5 ;  /* 0x0000000510007986 */ /* 0x002fe2000c101924 */
[----:B------:R-:W-:Y:S05]  /*ccb0*/  EXIT ;  /* 0x000000000000794d */ /* 0x000fea0003800000 */
        .weak           $__internal_0_$__cuda_sm20_div_rn_f64_full
        .type           $__internal_0_$__cuda_sm20_div_rn_f64_full,@function
        .size           $__internal_0_$__cuda_sm20_div_rn_f64_full,(.L_x_2679 - $__internal_0_$__cuda_sm20_div_rn_f64_full)
$__internal_0_$__cuda_sm20_div_rn_f64_full:
[----:B------:R-:W-:Y:S01]  /*ccc0*/  FSETP.GEU.AND P0, PT, |R11|, 1.469367938527859385e-39, PT ;  /* 0x001000000b00780b */ /* 0x000fe20003f0e200 */
[----:B------:R-:W-:Y:S01]  /*ccd0*/  IMAD.MOV.U32 R20, RZ, RZ, 0x1 ;  /* 0x00000001ff147424 */ /* 0x000fe200078e00ff */
[----:B------:R-:W-:Y:S01]  /*cce0*/  FSETP.GEU.AND P2, PT, |R13|, 1.469367938527859385e-39, PT ;  /* 0x001000000d00780b */ /* 0x000fe20003f4e200 */
[----:B------:R-:W-:Y:S01]  /*ccf0*/  IMAD.MOV.U32 R14, RZ, RZ, R12 ;  /* 0x000000ffff0e7224 */ /* 0x000fe200078e000c */
[----:B------:R-:W-:Y:S01]  /*cd00*/  LOP3.LUT R8, R11, 0x800fffff, RZ, 0xc0, !PT ;  /* 0x800fffff0b087812 */ /* 0x000fe200078ec0ff */
[----:B------:R-:W-:Y:S01]  /*cd10*/  BSSY B2, `(.L_x_2093) ;  /* 0x0000053000027945 */ /* 0x000fe20003800000 */
[----:B------:R-:W-:-:S02]  /*cd20*/  LOP3.LUT R3, R13, 0x7ff00000, RZ, 0xc0, !PT ;  /* 0x7ff000000d037812 */ /* 0x000fc400078ec0ff */
[----:B------:R-:W-:Y:S01]  /*cd30*/  LOP3.LUT R9, R8, 0x3ff00000, RZ, 0xfc, !PT ;  /* 0x3ff0000008097812 */ /* 0x000fe200078efcff */
[----:B------:R-:W-:Y:S01]  /*cd40*/  IMAD.MOV.U32 R8, RZ, RZ, R10 ;  /* 0x000000ffff087224 */ /* 0x000fe200078e000a */
[----:B------:R-:W-:-:S03]  /*cd50*/  LOP3.LUT R6, R11, 0x7ff00000, RZ, 0xc0, !PT ;  /* 0x7ff000000b067812 */ /* 0x000fc600078ec0ff */
[----:B------:R-:W0:Y:S01]  /*cd60*/  @!P0 DMUL R8, R10, 8.98846567431157953865e+307 ;  /* 0x7fe000000a088828 */ /* 0x000e220000000000 */
[----:B------:R-:W-:Y:S01]  /*cd70*/  ISETP.GE.U32.AND P1, PT, R3, R6, PT ;  /* 0x000000060300720c */ /* 0x000fe20003f26070 */
[----:B------:R-:W-:Y:S01]  /*cd80*/  @!P2 IMAD.MOV.U32 R24, RZ, RZ, RZ ;  /* 0x000000ffff18a224 */ /* 0x000fe200078e00ff */
[----:B------:R-:W-:-:S03]  /*cd90*/  @!P2 LOP3.LUT R4, R11, 0x7ff00000, RZ, 0xc0, !PT ;  /* 0x7ff000000b04a812 */ /* 0x000fc600078ec0ff */
[----:B0-----:R-:W0:Y:S01]  /*cda0*/  MUFU.RCP64H R21, R9 ;  /* 0x0000000900157308 */ /* 0x001e220000001800 */
[----:B------:R-:W-:Y:S01]  /*cdb0*/  @!P2 ISETP.GE.U32.AND P3, PT, R3, R4, PT ;  /* 0x000000040300a20c */ /* 0x000fe20003f66070 */
[----:B------:R-:W-:Y:S02]  /*cdc0*/  IMAD.MOV.U32 R4, RZ, RZ, 0x1ca00000 ;  /* 0x1ca00000ff047424 */ /* 0x000fe400078e00ff */
[----:B------:R-:W-:-:S03]  /*cdd0*/  @!P0 LOP3.LUT R6, R9, 0x7ff00000, RZ, 0xc0, !PT ;  /* 0x7ff0000009068812 */ /* 0x000fc600078ec0ff */
[C---:B------:R-:W-:Y:S02]  /*cde0*/  @!P2 SEL R5, R4.reuse, 0x63400000, !P3 ;  /* 0x634000000405a807 */ /* 0x040fe40005800000 */
[----:B------:R-:W-:Y:S02]  /*cdf0*/  SEL R15, R4, 0x63400000, !P1 ;  /* 0x63400000040f7807 */ /* 0x000fe40004800000 */
[--C-:B------:R-:W-:Y:S02]  /*ce00*/  @!P2 LOP3.LUT R5, R5, 0x80000000, R13.reuse, 0xf8, !PT ;  /* 0x800000000505a812 */ /* 0x100fe400078ef80d */
[----:B------:R-:W-:Y:S02]  /*ce10*/  LOP3.LUT R15, R15, 0x800fffff, R13, 0xf8, !PT ;  /* 0x800fffff0f0f7812 */ /* 0x000fe400078ef80d */
[----:B------:R-:W-:Y:S01]  /*ce20*/  @!P2 LOP3.LUT R25, R5, 0x100000, RZ, 0xfc, !PT ;  /* 0x001000000519a812 */ /* 0x000fe200078efcff */
[----:B0-----:R-:W0:Y:S01]  /*ce30*/  DFMA R22, R20, -R8, 1 ;  /* 0x3ff000001416742b */ /* 0x001e220000000808 */
[----:B------:R-:W-:Y:S01]  /*ce40*/  IMAD.MOV.U32 R5, RZ, RZ, R3 ;  /* 0x000000ffff057224 */ /* 0x000fe200078e0003 */
[----:B------:R-:W-:-:S03]  /*ce50*/  IADD3 R7, R6, -0x1, RZ ;  /* 0xffffffff06077810 */ /* 0x000fc60007ffe0ff */
[----:B------:R-:W-:-:S04]  /*ce60*/  @!P2 DFMA R14, R14, 2, -R24 ;  /* 0x400000000e0ea82b */ /* 0x000fc80000000818 */
[----:B0-----:R-:W0:-:S06]  /*ce70*/  DFMA R22, R22, R22, R22 ;  /* 0x000000161616722b */ /* 0x001e0c0000000016 */
[----:B0-----:R-:W0:Y:S01]  /*ce80*/  DFMA R20, R20, R22, R20 ;  /* 0x000000161414722b */ /* 0x001e220000000014 */
[----:B------:R-:W-:-:S04]  /*ce90*/  @!P2 LOP3.LUT R5, R15, 0x7ff00000, RZ, 0xc0, !PT ;  /* 0x7ff000000f05a812 */ /* 0x000fc800078ec0ff */
[----:B------:R-:W-:Y:S01]  /*cea0*/  IADD3 R24, R5, -0x1, RZ ;  /* 0xffffffff05187810 */ /* 0x000fe20007ffe0ff */
[----:B0-----:R-:W0:-:S03]  /*ceb0*/  DFMA R22, R20, -R8, 1 ;  /* 0x3ff000001416742b */ /* 0x001e060000000808 */
[----:B------:R-:W-:-:S03]  /*cec0*/  ISETP.GT.U32.AND P0, PT, R24, 0x7feffffe, PT ;  /* 0x7feffffe1800780c */ /* 0x000fc60003f04070 */
[----:B0-----:R-:W0:Y:S01]  /*ced0*/  DFMA R20, R20, R22, R20 ;  /* 0x000000161414722b */ /* 0x001e220000000014 */
[----:B------:R-:W-:-:S05]  /*cee0*/  ISETP.GT.U32.OR P0, PT, R7, 0x7feffffe, P0 ;  /* 0x7feffffe0700780c */ /* 0x000fca0000704470 */
[----:B0-----:R-:W0:-:S06]  /*cef0*/  DMUL R22, R20, R14 ;  /* 0x0000000e14167228 */ /* 0x001e0c0000000000 */
[----:B0-----:R-:W0:-:S06]  /*cf00*/  DFMA R24, R22, -R8, R14 ;  /* 0x800000081618722b */ /* 0x001e0c000000000e */
[----:B0-----:R0:W1:Y:S01]  /*cf10*/  DFMA R24, R20, R24, R22 ;  /* 0x000000181418722b */ /* 0x0010620000000016 */
[----:B------:R-:W-:Y:S05]  /*cf20*/  @P0 BRA `(.L_x_2094) ;  /* 0x000001c000000947 */ /* 0x000fea0003800000 */
[----:B------:R-:W-:-:S04]  /*cf30*/  LOP3.LUT R6, R11, 0x7ff00000, RZ, 0xc0, !PT ;  /* 0x7ff000000b067812 */ /* 0x000fc800078ec0ff */
[C---:B------:R-:W-:Y:S01]  /*cf40*/  ISETP.GE.U32.AND P0, PT, R3.reuse, R6, PT ;  /* 0x000000060300720c */ /* 0x040fe20003f06070 */
[----:B------:R-:W-:Y:S02]  /*cf50*/  IMAD.IADD R5, R3, 0x1, -R6 ;  /* 0x0000000103057824 */ /* 0x000fe400078e0a06 */
[----:B------:R-:W-:Y:S01]  /*cf60*/  IMAD.MOV.U32 R6, RZ, RZ, RZ ;  /* 0x000000ffff067224 */ /* 0x000fe200078e00ff */
[----:B------:R-:W-:Y:S02]  /*cf70*/  SEL R4, R4, 0x63400000, !P0 ;  /* 0x6340000004047807 */ /* 0x000fe40004000000 */
[----:B------:R-:W-:-:S04]  /*cf80*/  IMNMX R5, R5, -0x46a00000, !PT ;  /* 0xb960000005057817 */ /* 0x000fc80007800200 */
[----:B------:R-:W-:-:S05]  /*cf90*/  IMNMX R5, R5, 0x46a00000, PT ;  /* 0x46a0000005057817 */ /* 0x000fca0003800200 */
[----:B------:R-:W-:-:S05]  /*cfa0*/  IMAD.IADD R4, R5, 0x1, -R4 ;  /* 0x0000000105047824 */ /* 0x000fca00078e0a04 */
[----:B------:R-:W-:-:S06]  /*cfb0*/  IADD3 R7, R4, 0x7fe00000, RZ ;  /* 0x7fe0000004077810 */ /* 0x000fcc0007ffe0ff */
[----:B01----:R-:W0:-:S10]  /*cfc0*/  DMUL R20, R24, R6 ;  /* 0x0000000618147228 */ /* 0x003e140000000000 */
[----:B0-----:R-:W-:-:S13]  /*cfd0*/  FSETP.GTU.AND P0, PT, |R21|, 1.469367938527859385e-39, PT ;  /* 0x001000001500780b */ /* 0x001fda0003f0c200 */
[----:B------:R-:W-:Y:S05]  /*cfe0*/  @P0 BRA `(.L_x_2095) ;  /* 0x0000025000000947 */ /* 0x000fea0003800000 */
[----:B------:R-:W0:-:S06]  /*cff0*/  DFMA R8, R24, -R8, R14 ;  /* 0x800000081808722b */ /* 0x000e0c000000000e */
[----:B0-----:R-:W-:-:S04]  /*d000*/  IMAD.MOV.U32 R8, RZ, RZ, RZ ;  /* 0x000000ffff087224 */ /* 0x001fc800078e00ff */
[C---:B------:R-:W-:Y:S02]  /*d010*/  FSETP.NEU.AND P0, PT, R9.reuse, RZ, PT ;  /* 0x000000ff0900720b */ /* 0x040fe40003f0d000 */
[----:B------:R-:W-:-:S04]  /*d020*/  LOP3.LUT R11, R9, 0x80000000, R11, 0x48, !PT ;  /* 0x80000000090b7812 */ /* 0x000fc800078e480b */
[----:B------:R-:W-:-:S07]  /*d030*/  LOP3.LUT R9, R11, R7, RZ, 0xfc, !PT ;  /* 0x000000070b097212 */ /* 0x000fce00078efcff */
[----:B------:R-:W-:Y:S05]  /*d040*/  @!P0 BRA `(.L_x_2095) ;  /* 0x000001f000008947 */ /* 0x000fea0003800000 */
[----:B------:R-:W-:Y:S01]  /*d050*/  IMAD.MOV R7, RZ, RZ, -R4 ;  /* 0x000000ffff077224 */ /* 0x000fe200078e0a04 */
[----:B------:R-:W0:Y:S01]  /*d060*/  DMUL.RP R8, R24, R8 ;  /* 0x0000000818087228 */ /* 0x000e220000008000 */
[----:B------:R-:W-:Y:S01]  /*d070*/  IMAD.MOV.U32 R6, RZ, RZ, RZ ;  /* 0x000000ffff067224 */ /* 0x000fe200078e00ff */
[----:B------:R-:W-:-:S05]  /*d080*/  IADD3 R3, -R4, -0x43300000, RZ ;  /* 0xbcd0000004037810 */ /* 0x000fca0007ffe1ff */
[----:B------:R-:W1:-:S03]  /*d090*/  DFMA R6, R20, -R6, R24 ;  /* 0x800000061406722b */ /* 0x000e460000000018 */
[----:B0-----:R-:W-:-:S07]  /*d0a0*/  LOP3.LUT R11, R9, R11, RZ, 0x3c, !PT ;  /* 0x0000000b090b7212 */ /* 0x001fce00078e3cff */
[----:B-1----:R-:W-:-:S04]  /*d0b0*/  FSETP.NEU.AND P0, PT, |R7|, R3, PT ;  /* 0x000000030700720b */ /* 0x002fc80003f0d200 */
[----:B------:R-:W-:Y:S02]  /*d0c0*/  FSEL R20, R8, R20, !P0 ;  /* 0x0000001408147208 */ /* 0x000fe40004000000 */
[----:B------:R-:W-:Y:S01]  /*d0d0*/  FSEL R21, R11, R21, !P0 ;  /* 0x000000150b157208 */ /* 0x000fe20004000000 */
[----:B------:R-:W-:Y:S05]  /*d0e0*/  BRA `(.L_x_2095) ;  /* 0x0000015000007947 */ /* 0x000fea0003800000 */
.L_x_2094:
[----:B------:R-:W2:-:S14]  /*d0f0*/  DSETP.NAN.AND P0, PT, R12, R12, PT ;  /* 0x0000000c0c00722a */ /* 0x000e9c0003f08000 */
[----:B--2---:R-:W-:Y:S05]  /*d100*/  @P0 BRA `(.L_x_2096) ;  /* 0x0000011000000947 */ /* 0x004fea0003800000 */
[----:B------:R-:W2:-:S14]  /*d110*/  DSETP.NAN.AND P0, PT, R10, R10, PT ;  /* 0x0000000a0a00722a */ /* 0x000e9c0003f08000 */
[----:B--2---:R-:W-:Y:S05]  /*d120*/  @P0 BRA `(.L_x_2097) ;  /* 0x000000c000000947 */ /* 0x004fea0003800000 */
[----:B------:R-:W-:Y:S01]  /*d130*/  ISETP.NE.AND P0, PT, R5, R6, PT ;  /* 0x000000060500720c */ /* 0x000fe20003f05270 */
[----:B0-----:R-:W-:Y:S02]  /*d140*/  IMAD.MOV.U32 R20, RZ, RZ, 0x0 ;  /* 0x00000000ff147424 */ /* 0x001fe400078e00ff */
[----:B------:R-:W-:-:S10]  /*d150*/  IMAD.MOV.U32 R21, RZ, RZ, -0x80000 ;  /* 0xfff80000ff157424 */ /* 0x000fd400078e00ff */
[----:B------:R-:W-:Y:S05]  /*d160*/  @!P0 BRA `(.L_x_2095) ;  /* 0x000000d000008947 */ /* 0x000fea0003800000 */
[----:B------:R-:W-:Y:S02]  /*d170*/  ISETP.NE.AND P0, PT, R5, 0x7ff00000, PT ;  /* 0x7ff000000500780c */ /* 0x000fe40003f05270 */
[----:B------:R-:W-:Y:S02]  /*d180*/  LOP3.LUT R21, R13, 0x80000000, R11, 0x48, !PT ;  /* 0x800000000d157812 */ /* 0x000fe400078e480b */
[----:B------:R-:W-:-:S13]  /*d190*/  ISETP.EQ.OR P0, PT, R6, RZ, !P0 ;  /* 0x000000ff0600720c */ /* 0x000fda0004702670 */
[----:B------:R-:W-:Y:S01]  /*d1a0*/  @P0 LOP3.LUT R3, R21, 0x7ff00000, RZ, 0xfc, !PT ;  /* 0x7ff0000015030812 */ /* 0x000fe200078efcff */
[----:B------:R-:W-:Y:S02]  /*d1b0*/  @!P0 IMAD.MOV.U32 R20, RZ, RZ, RZ ;  /* 0x000000ffff148224 */ /* 0x000fe400078e00ff */
[----:B------:R-:W-:Y:S02]  /*d1c0*/  @P0 IMAD.MOV.U32 R20, RZ, RZ, RZ ;  /* 0x000000ffff140224 */ /* 0x000fe400078e00ff */
[----:B------:R-:W-:Y:S01]  /*d1d0*/  @P0 IMAD.MOV.U32 R21, RZ, RZ, R3 ;  /* 0x000000ffff150224 */ /* 0x000fe200078e0003 */
[----:B------:R-:W-:Y:S05]  /*d1e0*/  BRA `(.L_x_2095) ;  /* 0x0000005000007947 */ /* 0x000fea0003800000 */
.L_x_2097:
[----:B0-----:R-:W-:Y:S01]  /*d1f0*/  LOP3.LUT R21, R11, 0x80000, RZ, 0xfc, !PT ;  /* 0x000800000b157812 */ /* 0x001fe200078efcff */
[----:B------:R-:W-:Y:S01]  /*d200*/  IMAD.MOV.U32 R20, RZ, RZ, R10 ;  /* 0x000000ffff147224 */ /* 0x000fe200078e000a */
[----:B------:R-:W-:Y:S05]  /*d210*/  BRA `(.L_x_2095) ;  /* 0x0000002000007947 */ /* 0x000fea0003800000 */
.L_x_2096:
[----:B0-----:R-:W-:Y:S01]  /*d220*/  LOP3.LUT R21, R13, 0x80000, RZ, 0xfc, !PT ;  /* 0x000800000d157812 */ /* 0x001fe200078efcff */
[----:B------:R-:W-:Y:S02]  /*d230*/  IMAD.MOV.U32 R20, RZ, RZ, R12 ;  /* 0x000000ffff147224 */ /* 0x000fe400078e000c */
.L_x_2095:
[----:B------:R-:W-:Y:S05]  /*d240*/  BSYNC B2 ;  /* 0x0000000000027941 */ /* 0x000fea0003800000 */
.L_x_2093:
[----:B------:R-:W-:Y:S02]  /*d250*/  IMAD.MOV.U32 R4, RZ, RZ, R0 ;  /* 0x000000ffff047224 */ /* 0x000fe400078e0000 */
[----:B------:R-:W-:-:S02]  /*d260*/  IMAD.MOV.U32 R5, RZ, RZ, 0x0 ;  /* 0x00000000ff057424 */ /* 0x000fc400078e00ff */
[----:B------:R-:W-:Y:S02]  /*d270*/  IMAD.MOV.U32 R3, RZ, RZ, R21 ;  /* 0x000000ffff037224 */ /* 0x000fe400078e0015 */
[----:B------:R-:W-:Y:S05]  /*d280*/  RET.REL.NODEC R4 `(_ZN2at6native18elementwise_kernelILi128ELi4EZNS0_15gpu_kernel_implIZZZNS0_16sinh_kernel_cudaERNS_18TensorIteratorBaseEENKUlvE0_clEvENKUlvE_clEvEUldE_EEvS4_RKT_EUliE_EEviT1_) ;  /* 0xffff2d7004007950 */ /* 0x000fea0003c3ffff */
.L_x_2098:
        /* <DEDUP_REMOVED lines=15> */
.L_x_2679:


//--------------------- .text._ZN2at6native27unrolled_elementwise_kernelIZZZNS0_16sinh_kernel_cudaERNS_18TensorIteratorBaseEENKUlvE0_clEvENKUlvE_clEvEUldE_St5arrayIPcLm2EELi4E23TrivialOffsetCalculatorILi1EjESB_NS0_6memory12LoadWithCastILi1EEENSC_13StoreWithCastILi1EEEEEviT_T0_T2_T3_T4_T5_ --------------------------
	.section	.text._ZN2at6native27unrolled_elementwise_kernelIZZZNS0_16sinh_kernel_cudaERNS_18TensorIteratorBaseEENKUlvE0_clEvENKUlvE_clEvEUldE_St5arrayIPcLm2EELi4E23TrivialOffsetCalculatorILi1EjESB_NS0_6memory12LoadWithCastILi1EEENSC_13StoreWithCastILi1EEEEEviT_T0_T2_T3_T4_T5_,"ax",@progbits
	.sectioninfo	@"SHI_REGISTERS=38"
	.align	128
        .global         _ZN2at6native27unrolled_elementwise_kernelIZZZNS0_16sinh_kernel_cudaERNS_18TensorIteratorBaseEENKUlvE0_clEvENKUlvE_clEvEUldE_St5arrayIPcLm2EELi4E23TrivialOffsetCalculatorILi1EjESB_NS0_6memory12LoadWithCastILi1EEENSC_13StoreWithCastILi1EEEEEviT_T0_T2_T3_T4_T5_
        .type           _ZN2at6native27unrolled_elementwise_kernelIZZZNS0_16sinh_kernel_cudaERNS_18TensorIteratorBaseEENKUlvE0_clEvENKUlvE_clEvEUldE_St5arrayIPcLm2EELi4E23TrivialOffsetCalculatorILi1EjESB_NS0_6memory12LoadWithCastILi1EEENSC_13StoreWithCastILi1EEEEEviT_T0_T2_T3_T4_T5_,@function
        .size           _ZN2at6native27unrolled_elementwise_kernelIZZZNS0_16sinh_kernel_cudaERNS_18TensorIteratorBaseEENKUlvE0_clEvENKUlvE_clEvEUldE_St5arrayIPcLm2EELi4E23TrivialOffsetCalculatorILi1EjESB_NS0_6memory12LoadWithCastILi1EEENSC_13StoreWithCastILi1EEEEEviT_T0_T2_T3_T4_T5_,(.L_x_2680 - _ZN2at6native27unrolled_elementwise_kernelIZZZNS0_16sinh_kernel_cudaERNS_18TensorIteratorBaseEENKUlvE0_clEvENKUlvE_clEvEUldE_St5arrayIPcLm2EELi4E23TrivialOffsetCalculatorILi1EjESB_NS0_6memory12LoadWithCastILi1EEENSC_13StoreWithCastILi1EEEEEviT_T0_T2_T3_T4_T5_)
        .other          _ZN2at6native27unrolled_elementwise_kernelIZZZNS0_16sinh_kernel_cudaERNS_18TensorIteratorBaseEENKUlvE0_clEvENKUlvE_clEvEUldE_St5arrayIPcLm2EELi4E23TrivialOffsetCalculatorILi1EjESB_NS0_6memory12LoadWithCastILi1EEENSC_13StoreWithCastILi1EEEEEviT_T0_T2_T3_T4_T5_,@"STO_CUDA_ENTRY STV_DEFAULT"
_ZN2at6native27unrolled_elementwise_kernelIZZZNS0_16sinh_kernel_cudaERNS_18TensorIteratorBaseEENKUlvE0_clEvENKUlvE_clEvEUldE_St5arrayIPcLm2EELi4E23TrivialOffsetCalculatorILi1EjESB_NS0_6memory12LoadWithCastILi1EEENSC_13StoreWithCastILi1EEEEEviT_T0_T2_T3_T4_T5_:
.text._ZN2at6native27unrolled_elementwise_kernelIZZZNS0_16sinh_kernel_cudaERNS_18TensorIteratorBaseEENKUlvE0_clEvENKUlvE_clEvEUldE_St5arrayIPcLm2EELi4E23TrivialOffsetCalculatorILi1EjESB_NS0_6memory12LoadWithCastILi1EEENSC_13StoreWithCastILi1EEEEEviT_T0_T2_T3_T4_T5_:
[----:B------:R-:W-:Y:S02]  /*0000*/  IMAD.MOV.U32 R1, RZ, RZ, c[0x0][0x28] ;  /* 0x00000a00ff017624 */ /* 0x000fe400078e00ff */
[----:B------:R-:W0:Y:S01]  /*0010*/  S2R R26, SR_CTAID.X ;  /* 0x00000000001a7919 */ /* 0x000e220000002500 */
[----:B------:R-:W-:Y:S01]  /*0020*/  IMAD.MOV.U32 R27, RZ, RZ, -0x200 ;  /* 0xfffffe00ff1b7424 */ /* 0x000fe200078e00ff */
[----:B------:R-:W1:Y:S01]  /*0030*/  LDC.U8 R28, c[0x0][0x17c] ;  /* 0x00005f00ff1c7b82 */ /* 0x000e620000000000 */
[----:B------:R-:W-:Y:S01]  /*0040*/  ULDC.64 UR36, c[0x0][0x118] ;  /* 0x0000460000247ab9 */ /* 0x000fe20000000a00 */
[----:B------:R-:W2:Y:S01]  /*0050*/  S2R R29, SR_TID.X ;  /* 0x00000000001d7919 */ /* 0x000ea20000002100 */
[----:B------:R-:W-:Y:S01]  /*0060*/  BSSY B6, `(.L_x_2099) ;  /* 0x00000fd000067945 */ /* 0x000fe20003800000 */
[----:B------:R-:W-:Y:S01]  /*0070*/  CS2R R24, SRZ ;  /* 0x0000000000187805 */ /* 0x000fe2000001ff00 */
[----:B------:R-:W-:Y:S01]  /*0080*/  CS2R R22, SRZ ;  /* 0x0000000000167805 */ /* 0x000fe2000001ff00 */
        /* <DEDUP_REMOVED lines=21> */
.L_x_2104:
[----:B------:R-:W2:Y:S02]  /*01e0*/  LDG.E.U8 R2, [R2.64] ;  /* 0x0000002402027981 */ /* 0x000ea4000c1e1100 */
[----:B--2---:R0:W1:Y:S01]  /*01f0*/  I2F.F64.U16 R22, R2 ;  /* 0x0000000200167312 */ /* 0x0040620000101800 */
[----:B------:R-:W-:Y:S05]  /*0200*/  BRA `(.L_x_2106) ;  /* 0x00000e0000007947 */ /* 0x000fea0003800000 */
.L_x_2103:
        /* <DEDUP_REMOVED lines=9> */
.L_x_2108:
[----:B------:R-:W2:Y:S02]  /*02a0*/  LDG.E R2, [R2.64] ;  /* 0x0000002402027981 */ /* 0x000ea4000c1e1900 */
[----:B--2---:R0:W1:Y:S01]  /*02b0*/  I2F.F64 R22, R2 ;  /* 0x0000000200167312 */ /* 0x0040620000201c00 */
[----:B------:R-:W-:Y:S05]  /*02c0*/  BRA `(.L_x_2106) ;  /* 0x00000d4000007947 */ /* 0x000fea0003800000 */
.L_x_2107:
[----:B------:R-:W2:Y:S02]  /*02d0*/  LDG.E.U16 R2, [R2.64] ;  /* 0x0000002402027981 */ /* 0x000ea4000c1e1500 */
[----:B--2---:R0:W1:Y:S01]  /*02e0*/  I2F.F64.S16 R22, R2 ;  /* 0x0000000200167312 */ /* 0x0040620000101c00 */
[----:B------:R-:W-:Y:S05]  /*02f0*/  BRA `(.L_x_2106) ;  /* 0x00000d1000007947 */ /* 0x000fea0003800000 */
.L_x_2102:
        /* <DEDUP_REMOVED lines=10> */
.L_x_2110:
[----:B------:R-:W2:Y:S02]  /*03a0*/  LDG.E.U16 R0, [R2.64] ;  /* 0x0000002402007981 */ /* 0x000ea4000c1e1500 */
[----:B--2---:R-:W-:-:S05]  /*03b0*/  HADD2.F32 R0, -RZ, R0.H0_H0 ;  /* 0x20000000ff007230 */ /* 0x004fca0000004100 */
[----:B------:R-:W-:-:S04]  /*03c0*/  FMUL.FTZ R0, R0, 1 ;  /* 0x3f80000000007820 */ /* 0x000fc80000410000 */
[----:B------:R0:W1:Y:S01]  /*03d0*/  F2F.F64.F32 R22, R0 ;  /* 0x0000000000167310 */ /* 0x0000620000201800 */
[----:B------:R-:W-:Y:S05]  /*03e0*/  BRA `(.L_x_2106) ;  /* 0x00000c2000007947 */ /* 0x000fea0003800000 */
.L_x_2109:
        /* <DEDUP_REMOVED lines=10> */
.L_x_2112:
[----:B------:R-:W2:Y:S02]  /*0490*/  LDG.E.U16 R2, [R2.64] ;  /* 0x0000002402027981 */ /* 0x000ea4000c1e1500 */
[----:B--2---:R-:W-:-:S05]  /*04a0*/  HADD2.F32 R0, -RZ, R2.H0_H0 ;  /* 0x20000002ff007230 */ /* 0x004fca0000004100 */
[----:B------:R-:W-:-:S04]  /*04b0*/  FMUL.FTZ R0, R0, 1 ;  /* 0x3f80000000007820 */ /* 0x000fc80000410000 */
[----:B------:R0:W1:Y:S01]  /*04c0*/  F2F.F64.F32 R22, R0 ;  /* 0x0000000000167310 */ /* 0x0000620000201800 */
[----:B------:R-:W-:Y:S05]  /*04d0*/  BRA `(.L_x_2106) ;  /* 0x00000b3000007947 */ /* 0x000fea0003800000 */
.L_x_2111:
[----:B------:R0:W5:Y:S01]  /*04e0*/  LDG.E.64 R22, [R2.64] ;  /* 0x0000002402167981 */ /* 0x000162000c1e1b00 */
[----:B------:R-:W-:Y:S05]  /*04f0*/  BRA `(.L_x_2106) ;  /* 0x00000b1000007947 */ /* 0x000fea0003800000 */
.L_x_2101:
        /* <DEDUP_REMOVED lines=13> */
.L_x_2115:
[----:B------:R0:W5:Y:S01]  /*05d0*/  LDG.E.64 R22, [R2.64] ;  /* 0x0000002402167981 */ /* 0x000162000c1e1b00 */
[----:B------:R-:W-:Y:S05]  /*05e0*/  BRA `(.L_x_2106) ;  /* 0x00000a2000007947 */ /* 0x000fea0003800000 */
.L_x_2114:
        /* <DEDUP_REMOVED lines=28> */
.L_x_2117:
        /* <DEDUP_REMOVED lines=16> */
.L_x_2116:
[----:B------:R-:W2:Y:S02]  /*08b0*/  LDG.E.U16 R0, [R2.64] ;  /* 0x0000002402007981 */ /* 0x000ea4000c1e1500 */
[----:B--2---:R-:W-:-:S05]  /*08c0*/  PRMT R0, RZ, 0x5410, R0 ;  /* 0x00005410ff007816 */ /* 0x004fca0000000000 */
[----:B------:R-:W-:-:S04]  /*08d0*/  FMUL.FTZ R0, R0, 1 ;  /* 0x3f80000000007820 */ /* 0x000fc80000410000 */
[----:B------:R0:W1:Y:S01]  /*08e0*/  F2F.F64.F32 R22, R0 ;  /* 0x0000000000167310 */ /* 0x0000620000201800 */
[----:B------:R-:W-:Y:S05]  /*08f0*/  BRA `(.L_x_2106) ;  /* 0x0000071000007947 */ /* 0x000fea0003800000 */
.L_x_2113:
        /* <DEDUP_REMOVED lines=11> */
.L_x_2120:
        /* <DEDUP_REMOVED lines=21> */
.L_x_2124:
[----:B------:R-:W-:Y:S05]  /*0b00*/  BSYNC B1 ;  /* 0x0000000000017941 */ /* 0x000fea0003800000 */
.L_x_2123:
[----:B------:R-:W-:Y:S01]  /*0b10*/  LEA R3, R0, 0x3b800000, 0x17 ;  /* 0x3b80000000037811 */ /* 0x000fe200078eb8ff */
[----:B------:R-:W-:-:S05]  /*0b20*/  IMAD.SHL.U32 R0, R2, 0x100000, RZ ;  /* 0x0010000002007824 */ /* 0x000fca00078e00ff */
[----:B------:R-:W-:Y:S02]  /*0b30*/  LOP3.LUT R0, R3, R0, R4, 0xfe, !PT ;  /* 0x0000000003007212 */ /* 0x000fe400078efe04 */
.L_x_2122:
[----:B------:R-:W-:Y:S05]  /*0b40*/  BSYNC B0 ;  /* 0x0000000000007941 */ /* 0x000fea0003800000 */
.L_x_2121:
[----:B------:R-:W-:-:S04]  /*0b50*/  FMUL.FTZ R0, R0, 1 ;  /* 0x3f80000000007820 */ /* 0x000fc80000410000 */
[----:B------:R0:W1:Y:S01]  /*0b60*/  F2F.F64.F32 R22, R0 ;  /* 0x0000000000167310 */ /* 0x0000620000201800 */
[----:B------:R-:W-:Y:S05]  /*0b70*/  BRA `(.L_x_2106) ;  /* 0x0000049000007947 */ /* 0x000fea0003800000 */
.L_x_2119:
        /* <DEDUP_REMOVED lines=21> */
.L_x_2128:
[----:B------:R-:W-:Y:S05]  /*0cd0*/  BSYNC B1 ;  /* 0x0000000000017941 */ /* 0x000fea0003800000 */
.L_x_2127:
[----:B------:R-:W-:Y:S01]  /*0ce0*/  LEA R3, R0, 0x37800000, 0x17 ;  /* 0x3780000000037811 */ /* 0x000fe200078eb8ff */
[----:B------:R-:W-:-:S05]  /*0cf0*/  IMAD.SHL.U32 R0, R2, 0x200000, RZ ;  /* 0x0020000002007824 */ /* 0x000fca00078e00ff */
[----:B------:R-:W-:Y:S02]  /*0d00*/  LOP3.LUT R0, R3, R0, R4, 0xfe, !PT ;  /* 0x0000000003007212 */ /* 0x000fe400078efe04 */
.L_x_2126:
[----:B------:R-:W-:Y:S05]  /*0d10*/  BSYNC B0 ;  /* 0x0000000000007941 */ /* 0x000fea0003800000 */
.L_x_2125:
[----:B------:R-:W-:-:S04]  /*0d20*/  FMUL.FTZ R0, R0, 1 ;  /* 0x3f80000000007820 */ /* 0x000fc80000410000 */
[----:B------:R0:W1:Y:S01]  /*0d30*/  F2F.F64.F32 R22, R0 ;  /* 0x0000000000167310 */ /* 0x0000620000201800 */
[----:B------:R-:W-:Y:S05]  /*0d40*/  BRA `(.L_x_2106) ;  /* 0x000002c000007947 */ /* 0x000fea0003800000 */
.L_x_2118:
        /* <DEDUP_REMOVED lines=14> */
.L_x_2132:
[----:B------:R-:W-:Y:S05]  /*0e30*/  BSYNC B0 ;  /* 0x0000000000007941 */ /* 0x000fea0003800000 */
.L_x_2131:
[----:B------:R-:W-:-:S04]  /*0e40*/  FMUL.FTZ R0, R0, 1 ;  /* 0x3f80000000007820 */ /* 0x000fc80000410000 */
[----:B------:R0:W1:Y:S01]  /*0e50*/  F2F.F64.F32 R22, R0 ;  /* 0x0000000000167310 */ /* 0x0000620000201800 */
[----:B------:R-:W-:Y:S05]  /*0e60*/  BRA `(.L_x_2106) ;  /* 0x000001a000007947 */ /* 0x000fea0003800000 */
.L_x_2105:
        /* <DEDUP_REMOVED lines=19> */
[----:B------:R-:W-:Y:S01]  /*0fa0*/  CS2R R22, SRZ ;  /* 0x0000000000167805 */ /* 0x000fe2000001ff00 */
[----:B------:R-:W-:Y:S05]  /*0fb0*/  BRA `(.L_x_2106) ;  /* 0x0000005000007947 */ /* 0x000fea0003800000 */
.L_x_2130:
[----:B------:R-:W2:Y:S02]  /*0fc0*/  LDG.E.64 R22, [R2.64] ;  /* 0x0000002402167981 */ /* 0x000ea4000c1e1b00 */
[----:B--2---:R-:W0:Y:S01]  /*0fd0*/  I2F.F64.U64 R22, R22 ;  /* 0x0000001600167312 */ /* 0x004e220000301800 */
[----:B------:R-:W-:Y:S05]  /*0fe0*/  BRA `(.L_x_2106) ;  /* 0x0000002000007947 */ /* 0x000fea0003800000 */
.L_x_2129:
[----:B------:R-:W2:Y:S02]  /*0ff0*/  LDG.E R2, [R2.64] ;  /* 0x0000002402027981 */ /* 0x000ea4000c1e1900 */
[----:B--2---:R0:W1:Y:S02]  /*1000*/  I2F.F64.U32 R22, R2 ;  /* 0x0000000200167312 */ /* 0x0040640000201800 */
.L_x_2106:
[----:B------:R-:W2:Y:S02]  /*1010*/  S2R R29, SR_TID.X ;  /* 0x00000000001d7919 */ /* 0x000ea40000002100 */
[----:B--2---:R-:W-:Y:S02]  /*1020*/  IADD3 R29, R29, 0x80, RZ ;  /* 0x000000801d1d7810 */ /* 0x004fe40007ffe0ff */
.L_x_2100:
[----:B-1----:R-:W-:Y:S05]  /*1030*/  BSYNC B6 ;  /* 0x0000000000067941 */ /* 0x002fea0003800000 */
.L_x_2099:
        /* <DEDUP_REMOVED lines=22> */
.L_x_2138:
[----:B------:R-:W2:Y:S02]  /*11a0*/  LDG.E.U8 R2, [R2.64] ;  /* 0x0000002402027981 */ /* 0x000ea4000c1e1100 */
[----:B--2---:R0:W1:Y:S01]  /*11b0*/  I2F.F64.U16 R24, R2 ;  /* 0x0000000200187312 */ /* 0x0040620000101800 */
[----:B------:R-:W-:Y:S05]  /*11c0*/  BRA `(.L_x_2140) ;  /* 0x00000df000007947 */ /* 0x000fea0003800000 */
.L_x_2137:
        /* <DEDUP_REMOVED lines=9> */
.L_x_2142:
[----:B------:R-:W2:Y:S02]  /*1260*/  LDG.E R2, [R2.64] ;  /* 0x0000002402027981 */ /* 0x000ea4000c1e1900 */
[----:B--2---:R0:W1:Y:S01]  /*1270*/  I2F.F64 R24, R2 ;  /* 0x0000000200187312 */ /* 0x0040620000201c00 */
[----:B------:R-:W-:Y:S05]  /*1280*/  BRA `(.L_x_2140) ;  /* 0x00000d3000007947 */ /* 0x000fea0003800000 */
.L_x_2141:
[----:B------:R-:W2:Y:S02]  /*1290*/  LDG.E.U16 R2, [R2.64] ;  /* 0x0000002402027981 */ /* 0x000ea4000c1e1500 */
[----:B--2---:R0:W1:Y:S01]  /*12a0*/  I2F.F64.S16 R24, R2 ;  /* 0x0000000200187312 */ /* 0x0040620000101c00 */
[----:B------:R-:W-:Y:S05]  /*12b0*/  BRA `(.L_x_2140) ;  /* 0x00000d0000007947 */ /* 0x000fea0003800000 */
.L_x_2136:
        /* <DEDUP_REMOVED lines=10> */
.L_x_2144:
[----:B------:R-:W2:Y:S02]  /*1360*/  LDG.E.U16 R0, [R2.64] ;  /* 0x0000002402007981 */ /* 0x000ea4000c1e1500 */
[----:B--2---:R-:W-:-:S05]  /*1370*/  HADD2.F32 R0, -RZ, R0.H0_H0 ;  /* 0x20000000ff007230 */ /* 0x004fca0000004100 */
[----:B------:R-:W-:-:S04]  /*1380*/  FMUL.FTZ R0, R0, 1 ;  /* 0x3f80000000007820 */ /* 0x000fc80000410000 */
[----:B------:R0:W1:Y:S01]  /*1390*/  F2F.F64.F32 R24, R0 ;  /* 0x0000000000187310 */ /* 0x0000620000201800 */
[----:B------:R-:W-:Y:S05]  /*13a0*/  BRA `(.L_x_2140) ;  /* 0x00000c1000007947 */ /* 0x000fea0003800000 */
.L_x_2143:
        /* <DEDUP_REMOVED lines=10> */
.L_x_2146:
[----:B------:R-:W2:Y:S02]  /*1450*/  LDG.E.U16 R2, [R2.64] ;  /* 0x0000002402027981 */ /* 0x000ea4000c1e1500 */
[----:B--2---:R-:W-:-:S05]  /*1460*/  HADD2.F32 R0, -RZ, R2.H0_H0 ;  /* 0x20000002ff007230 */ /* 0x004fca0000004100 */
[----:B------:R-:W-:-:S04]  /*1470*/  FMUL.FTZ R0, R0, 1 ;  /* 0x3f80000000007820 */ /* 0x000fc80000410000 */
[----:B------:R0:W1:Y:S01]  /*1480*/  F2F.F64.F32 R24, R0 ;  /* 0x0000000000187310 */ /* 0x0000620000201800 */
[----:B------:R-:W-:Y:S05]  /*1490*/  BRA `(.L_x_2140) ;  /* 0x00000b2000007947 */ /* 0x000fea0003800000 */
.L_x_2145:
[----:B------:R0:W5:Y:S01]  /*14a0*/  LDG.E.64 R24, [R2.64] ;  /* 0x0000002402187981 */ /* 0x000162000c1e1b00 */
[----:B------:R-:W-:Y:S05]  /*14b0*/  BRA `(.L_x_2140) ;  /* 0x00000b0000007947 */ /* 0x000fea0003800000 */
.L_x_2135:
        /* <DEDUP_REMOVED lines=13> */
.L_x_2149:
[----:B------:R0:W5:Y:S01]  /*1590*/  LDG.E.64 R24, [R2.64] ;  /* 0x0000002402187981 */ /* 0x000162000c1e1b00 */
[----:B------:R-:W-:Y:S05]  /*15a0*/  BRA `(.L_x_2140) ;  /* 0x00000a1000007947 */ /* 0x000fea0003800000 */
.L_x_2148:
        /* <DEDUP_REMOVED lines=28> */
.L_x_2151:
        /* <DEDUP_REMOVED lines=15> */
.L_x_2150:
[----:B------:R-:W2:Y:S02]  /*1860*/  LDG.E.U16 R0, [R2.64] ;  /* 0x0000002402007981 */ /* 0x000ea4000c1e1500 */
[----:B--2---:R-:W-:-:S05]  /*1870*/  PRMT R0, RZ, 0x5410, R0 ;  /* 0x00005410ff007816 */ /* 0x004fca0000000000 */
[----:B------:R-:W-:-:S04]  /*1880*/  FMUL.FTZ R0, R0, 1 ;  /* 0x3f80000000007820 */ /* 0x000fc80000410000 */
[----:B------:R0:W1:Y:S01]  /*1890*/  F2F.F64.F32 R24, R0 ;  /* 0x0000000000187310 */ /* 0x0000620000201800 */
[----:B------:R-:W-:Y:S05]  /*18a0*/  BRA `(.L_x_2140) ;  /* 0x0000071000007947 */ /* 0x000fea0003800000 */
.L_x_2147:
        /* <DEDUP_REMOVED lines=11> */
.L_x_2154:
        /* <DEDUP_REMOVED lines=21> */
.L_x_2158:
[----:B------:R-:W-:Y:S05]  /*1ab0*/  BSYNC B1 ;  /* 0x0000000000017941 */ /* 0x000fea0003800000 */
.L_x_2157:
[----:B------:R-:W-:Y:S01]  /*1ac0*/  LEA R3, R0, 0x3b800000, 0x17 ;  /* 0x3b80000000037811 */ /* 0x000fe200078eb8ff */
[----:B------:R-:W-:-:S05]  /*1ad0*/  IMAD.SHL.U32 R0, R2, 0x100000, RZ ;  /* 0x0010000002007824 */ /* 0x000fca00078e00ff */
[----:B------:R-:W-:Y:S02]  /*1ae0*/  LOP3.LUT R0, R3, R0, R4, 0xfe, !PT ;  /* 0x0000000003007212 */ /* 0x000fe400078efe04 */
.L_x_2156:
[----:B------:R-:W-:Y:S05]  /*1af0*/  BSYNC B0 ;  /* 0x0000000000007941 */ /* 0x000fea0003800000 */
.L_x_2155:
[----:B------:R-:W-:-:S04]  /*1b00*/  FMUL.FTZ R0, R0, 1 ;  /* 0x3f80000000007820 */ /* 0x000fc80000410000 */
[----:B------:R0:W1:Y:S01]  /*1b10*/  F2F.F64.F32 R24, R0 ;  /* 0x0000000000187310 */ /* 0x0000620000201800 */
[----:B------:R-:W-:Y:S05]  /*1b20*/  BRA `(.L_x_2140) ;  /* 0x0000049000007947 */ /* 0x000fea0003800000 */
.L_x_2153:
        /* <DEDUP_REMOVED lines=21> */
.L_x_2162:
[----:B------:R-:W-:Y:S05]  /*1c80*/  BSYNC B1 ;  /* 0x0000000000017941 */ /* 0x000fea0003800000 */
.L_x_2161:
[----:B------:R-:W-:Y:S01]  /*1c90*/  LEA R3, R0, 0x37800000, 0x17 ;  /* 0x3780000000037811 */ /* 0x000fe200078eb8ff */
[----:B------:R-:W-:-:S05]  /*1ca0*/  IMAD.SHL.U32 R0, R2, 0x200000, RZ ;  /* 0x0020000002007824 */ /* 0x000fca00078e00ff */
[----:B------:R-:W-:Y:S02]  /*1cb0*/  LOP3.LUT R0, R3, R0, R4, 0xfe, !PT ;  /* 0x0000000003007212 */ /* 0x000fe400078efe04 */
.L_x_2160:
[----:B------:R-:W-:Y:S05]  /*1cc0*/  BSYNC B0 ;  /* 0x0000000000007941 */ /* 0x000fea0003800000 */
.L_x_2159:
[----:B------:R-:W-:-:S04]  /*1cd0*/  FMUL.FTZ R0, R0, 1 ;  /* 0x3f80000000007820 */ /* 0x000fc80000410000 */
[----:B------:R0:W1:Y:S01]  /*1ce0*/  F2F.F64.F32 R24, R0 ;  /* 0x0000000000187310 */ /* 0x0000620000201800 */
[----:B------:R-:W-:Y:S05]  /*1cf0*/  BRA `(.L_x_2140) ;  /* 0x000002c000007947 */ /* 0x000fea0003800000 */
.L_x_2152:
        /* <DEDUP_REMOVED lines=14> */
.L_x_2166:
[----:B------:R-:W-:Y:S05]  /*1de0*/  BSYNC B0 ;  /* 0x0000000000007941 */ /* 0x000fea0003800000 */
.L_x_2165:
[----:B------:R-:W-:-:S04]  /*1df0*/  FMUL.FTZ R0, R0, 1 ;  /* 0x3f80000000007820 */ /* 0x000fc80000410000 */
[----:B------:R0:W1:Y:S01]  /*1e00*/  F2F.F64.F32 R24, R0 ;  /* 0x0000000000187310 */ /* 0x0000620000201800 */
[----:B------:R-:W-:Y:S05]  /*1e10*/  BRA `(.L_x_2140) ;  /* 0x000001a000007947 */ /* 0x000fea0003800000 */
.L_x_2139:
        /* <DEDUP_REMOVED lines=19> */
[----:B------:R-:W-:Y:S01]  /*1f50*/  CS2R R24, SRZ ;  /* 0x0000000000187805 */ /* 0x000fe2000001ff00 */
[----:B------:R-:W-:Y:S05]  /*1f60*/  BRA `(.L_x_2140) ;  /* 0x0000005000007947 */ /* 0x000fea0003800000 */
.L_x_2164:
[----:B------:R-:W2:Y:S02]  /*1f70*/  LDG.E.64 R24, [R2.64] ;  /* 0x0000002402187981 */ /* 0x000ea4000c1e1b00 */
[----:B--2---:R-:W0:Y:S01]  /*1f80*/  I2F.F64.U64 R24, R24 ;  /* 0x0000001800187312 */ /* 0x004e220000301800 */
[----:B------:R-:W-:Y:S05]  /*1f90*/  BRA `(.L_x_2140) ;  /* 0x0000002000007947 */ /* 0x000fea0003800000 */
.L_x_2163:
[----:B------:R-:W2:Y:S02]  /*1fa0*/  LDG.E R2, [R2.64] ;  /* 0x0000002402027981 */ /* 0x000ea4000c1e1900 */
[----:B--2---:R0:W1:Y:S02]  /*1fb0*/  I2F.F64.U32 R24, R2 ;  /* 0x0000000200187312 */ /* 0x0040640000201800 */
.L_x_2140:
[----:B------:R-:W-:-:S03]  /*1fc0*/  IADD3 R29, R29, 0x80, RZ ;  /* 0x000000801d1d7810 */ /* 0x000fc60007ffe0ff */
.L_x_2134:
[----:B------:R-:W-:Y:S05]  /*1fd0*/  BSYNC B6 ;  /* 0x0000000000067941 */ /* 0x000fea0003800000 */
.L_x_2133:
[----:B------:R-:W-:Y:S01]  /*1fe0*/  ISETP.GE.AND P0, PT, R29, R27, PT ;  /* 0x0000001b1d00720c */ /* 0x000fe20003f06270 */
[----:B------:R-:W-:Y:S01]  /*1ff0*/  BSSY B6, `(.L_x_2167) ;  /* 0x00000fa000067945 */ /* 0x000fe20003800000 */
[----:B------:R-:W-:Y:S01]  /*2000*/  CS2R R16, SRZ ;  /* 0x0000000000107805 */ /* 0x000fe2000001ff00 */
[----:B------:R-:W-:-:S10]  /*2010*/  CS2R R18, SRZ ;  /* 0x0000000000127805 */ /* 0x000fd4000001ff00 */
        /* <DEDUP_REMOVED lines=18> */
[----:B--2---:R0:W2:Y:S01]  /*2140*/  I2F.F64.S16 R18, R2 ;  /* 0x0000000200127312 */ /* 0x0040a20000101c00 */
[----:B------:R-:W-:Y:S05]  /*2150*/  BRA `(.L_x_2174) ;  /* 0x00000e2000007947 */ /* 0x000fea0003800000 */
.L_x_2172:
[----:B------:R-:W2:Y:S02]  /*2160*/  LDG.E.U8 R2, [R2.64] ;  /* 0x0000002402027981 */ /* 0x000ea4000c1e1100 */
[----:B--2---:R0:W2:Y:S01]  /*2170*/  I2F.F64.U16 R18, R2 ;  /* 0x0000000200127312 */ /* 0x0040a20000101800 */
[----:B------:R-:W-:Y:S05]  /*2180*/  BRA `(.L_x_2174) ;  /* 0x00000df000007947 */ /* 0x000fea0003800000 */
.L_x_2171:
        /* <DEDUP_REMOVED lines=9> */
.L_x_2176:
[----:B------:R-:W2:Y:S02]  /*2220*/  LDG.E R2, [R2.64] ;  /* 0x0000002402027981 */ /* 0x000ea4000c1e1900 */
[----:B--2---:R0:W2:Y:S01]  /*2230*/  I2F.F64 R18, R2 ;  /* 0x0000000200127312 */ /* 0x0040a20000201c00 */
[----:B------:R-:W-:Y:S05]  /*2240*/  BRA `(.L_x_2174) ;  /* 0x00000d3000007947 */ /* 0x000fea0003800000 */
.L_x_2175:
[----:B------:R-:W2:Y:S02]  /*2250*/  LDG.E.U16 R2, [R2.64] ;  /* 0x0000002402027981 */ /* 0x000ea4000c1e1500 */
[----:B--2---:R0:W2:Y:S01]  /*2260*/  I2F.F64.S16 R18, R2 ;  /* 0x0000000200127312 */ /* 0x0040a20000101c00 */
[----:B------:R-:W-:Y:S05]  /*2270*/  BRA `(.L_x_2174) ;  /* 0x00000d0000007947 */ /* 0x000fea0003800000 */
.L_x_2170:
        /* <DEDUP_REMOVED lines=10> */
.L_x_2178:
[----:B------:R-:W2:Y:S02]  /*2320*/  LDG.E.U16 R0, [R2.64] ;  /* 0x0000002402007981 */ /* 0x000ea4000c1e1500 */
[----:B--2---:R-:W-:-:S05]  /*2330*/  HADD2.F32 R0, -RZ, R0.H0_H0 ;  /* 0x20000000ff007230 */ /* 0x004fca0000004100 */
[----:B------:R-:W-:-:S04]  /*2340*/  FMUL.FTZ R0, R0, 1 ;  /* 0x3f80000000007820 */ /* 0x000fc80000410000 */
[----:B------:R0:W2:Y:S01]  /*2350*/  F2F.F64.F32 R18, R0 ;  /* 0x0000000000127310 */ /* 0x0000a20000201800 */
[----:B------:R-:W-:Y:S05]  /*2360*/  BRA `(.L_x_2174) ;  /* 0x00000c1000007947 */ /* 0x000fea0003800000 */
.L_x_2177:
        /* <DEDUP_REMOVED lines=10> */
.L_x_2180:
[----:B------:R-:W2:Y:S02]  /*2410*/  LDG.E.U16 R2, [R2.64] ;  /* 0x0000002402027981 */ /* 0x000ea4000c1e1500 */
[----:B--2---:R-:W-:-:S05]  /*2420*/  HADD2.F32 R0, -RZ, R2.H0_H0 ;  /* 0x20000002ff007230 */ /* 0x004fca0000004100 */
[----:B------:R-:W-:-:S04]  /*2430*/  FMUL.FTZ R0, R0, 1 ;  /* 0x3f80000000007820 */ /* 0x000fc80000410000 */
[----:B------:R0:W2:Y:S01]  /*2440*/  F2F.F64.F32 R18, R0 ;  /* 0x0000000000127310 */ /* 0x0000a20000201800 */
[----:B------:R-:W-:Y:S05]  /*2450*/  BRA `(.L_x_2174) ;  /* 0x00000b2000007947 */ /* 0x000fea0003800000 */
.L_x_2179:
[----:B------:R0:W5:Y:S01]  /*2460*/  LDG.E.64 R18, [R2.64] ;  /* 0x0000002402127981 */ /* 0x000162000c1e1b00 */
[----:B------:R-:W-:Y:S05]  /*2470*/  BRA `(.L_x_2174) ;  /* 0x00000b0000007947 */ /* 0x000fea0003800000 */
.L_x_2169:
        /* <DEDUP_REMOVED lines=13> */
.L_x_2183:
[----:B------:R0:W5:Y:S01]  /*2550*/  LDG.E.64 R18, [R2.64] ;  /* 0x0000002402127981 */ /* 0x000162000c1e1b00 */
[----:B------:R-:W-:Y:S05]  /*2560*/  BRA `(.L_x_2174) ;  /* 0x00000a1000007947 */ /* 0x000fea0003800000 */
.L_x_2182:
        /* <DEDUP_REMOVED lines=26> */
[----:B------:R0:W2:Y:S01]  /*2710*/  F2F.F64.F32 R18, R5 ;  /* 0x0000000500127310 */ /* 0x0000a20000201800 */
[----:B------:R-:W-:Y:S05]  /*2720*/  BRA `(.L_x_2174) ;  /* 0x0000085000007947 */ /* 0x000fea0003800000 */
.L_x_2185:
        /* <DEDUP_REMOVED lines=13> */
[----:B------:R0:W2:Y:S01]  /*2800*/  F2F.F64.F32 R18, R4 ;  /* 0x0000000400127310 */ /* 0x0000a20000201800 */
[----:B------:R-:W-:Y:S05]  /*2810*/  BRA `(.L_x_2174) ;  /* 0x0000076000007947 */ /* 0x000fea0003800000 */
.L_x_2184:
[----:B------:R-:W2:Y:S02]  /*2820*/  LDG.E.U16 R0, [R2.64] ;  /* 0x0000002402007981 */ /* 0x000ea4000c1e1500 */
[----:B--2---:R-:W-:-:S05]  /*2830*/  PRMT R0, RZ, 0x5410, R0 ;  /* 0x00005410ff007816 */ /* 0x004fca0000000000 */
[----:B------:R-:W-:-:S04]  /*2840*/  FMUL.FTZ R0, R0, 1 ;  /* 0x3f80000000007820 */ /* 0x000fc80000410000 */
[----:B------:R0:W2:Y:S01]  /*2850*/  F2F.F64.F32 R18, R0 ;  /* 0x0000000000127310 */ /* 0x0000a20000201800 */
[----:B------:R-:W-:Y:S05]  /*2860*/  BRA `(.L_x_2174) ;  /* 0x0000071000007947 */ /* 0x000fea0003800000 */
.L_x_2181:
        /* <DEDUP_REMOVED lines=9> */
[----:B--2---:R0:W2:Y:S01]  /*2900*/  I2F.F64.U16 R18, R2 ;  /* 0x0000000200127312 */ /* 0x0040a20000101800 */
[----:B------:R-:W-:Y:S05]  /*2910*/  BRA `(.L_x_2174) ;  /* 0x0000066000007947 */ /* 0x000fea0003800000 */
.L_x_2188:
        /* <DEDUP_REMOVED lines=21> */
.L_x_2192:
[----:B------:R-:W-:Y:S05]  /*2a70*/  BSYNC B1 ;  /* 0x0000000000017941 */ /* 0x000fea0003800000 */
.L_x_2191:
[----:B------:R-:W-:Y:S01]  /*2a80*/  LEA R3, R0, 0x3b800000, 0x17 ;  /* 0x3b80000000037811 */ /* 0x000fe200078eb8ff */
[----:B------:R-:W-:-:S05]  /*2a90*/  IMAD.SHL.U32 R0, R2, 0x100000, RZ ;  /* 0x0010000002007824 */ /* 0x000fca00078e00ff */
[----:B------:R-:W-:Y:S02]  /*2aa0*/  LOP3.LUT R0, R3, R0, R4, 0xfe, !PT ;  /* 0x0000000003007212 */ /* 0x000fe400078efe04 */
.L_x_2190:
[----:B------:R-:W-:Y:S05]  /*2ab0*/  BSYNC B0 ;  /* 0x0000000000007941 */ /* 0x000fea0003800000 */
.L_x_2189:
[----:B------:R-:W-:-:S04]  /*2ac0*/  FMUL.FTZ R0, R0, 1 ;  /* 0x3f80000000007820 */ /* 0x000fc80000410000 */
[----:B------:R0:W2:Y:S01]  /*2ad0*/  F2F.F64.F32 R18, R0 ;  /* 0x0000000000127310 */ /* 0x0000a20000201800 */
[----:B------:R-:W-:Y:S05]  /*2ae0*/  BRA `(.L_x_2174) ;  /* 0x0000049000007947 */ /* 0x000fea0003800000 */
.L_x_2187:
        /* <DEDUP_REMOVED lines=21> */
.L_x_2196:
[----:B------:R-:W-:Y:S05]  /*2c40*/  BSYNC B1 ;  /* 0x0000000000017941 */ /* 0x000fea0003800000 */
.L_x_2195:
[----:B------:R-:W-:Y:S01]  /*2c50*/  LEA R3, R0, 0x37800000, 0x17 ;  /* 0x3780000000037811 */ /* 0x000fe200078eb8ff */
[----:B------:R-:W-:-:S05]  /*2c60*/  IMAD.SHL.U32 R0, R2, 0x200000, RZ ;  /* 0x0020000002007824 */ /* 0x000fca00078e00ff */
[----:B------:R-:W-:Y:S02]  /*2c70*/  LOP3.LUT R0, R3, R0, R4, 0xfe, !PT ;  /* 0x0000000003007212 */ /* 0x000fe400078efe04 */
.L_x_2194:
[----:B------:R-:W-:Y:S05]  /*2c80*/  BSYNC B0 ;  /* 0x0000000000007941 */ /* 0x000fea0003800000 */
.L_x_2193:
[----:B------:R-:W-:-:S04]  /*2c90*/  FMUL.FTZ R0, R0, 1 ;  /* 0x3f80000000007820 */ /* 0x000fc80000410000 */
[----:B------:R0:W2:Y:S01]  /*2ca0*/  F2F.F64.F32 R18, R0 ;  /* 0x0000000000127310 */ /* 0x0000a20000201800 */
[----:B------:R-:W-:Y:S05]  /*2cb0*/  BRA `(.L_x_2174) ;  /* 0x000002c000007947 */ /* 0x000fea0003800000 */
.L_x_2186:
        /* <DEDUP_REMOVED lines=14> */
.L_x_2200:
[----:B------:R-:W-:Y:S05]  /*2da0*/  BSYNC B0 ;  /* 0x0000000000007941 */ /* 0x000fea0003800000 */
.L_x_2199:
[----:B------:R-:W-:-:S04]  /*2db0*/  FMUL.FTZ R0, R0, 1 ;  /* 0x3f80000000007820 */ /* 0x000fc80000410000 */
[----:B------:R0:W2:Y:S01]  /*2dc0*/  F2F.F64.F32 R18, R0 ;  /* 0x0000000000127310 */ /* 0x0000a20000201800 */
[----:B------:R-:W-:Y:S05]  /*2dd0*/  BRA `(.L_x_2174) ;  /* 0x000001a000007947 */ /* 0x000fea0003800000 */
.L_x_2173:
        /* <DEDUP_REMOVED lines=18> */
[----:B01---5:R-:W-:Y:S05]  /*2f00*/  CALL.ABS.NOINC R2 ;  /* 0x0000000002007343 */ /* 0x023fea0003c00000 */
[----:B------:R-:W-:Y:S01]  /*2f10*/  CS2R R18, SRZ ;  /* 0x0000000000127805 */ /* 0x000fe2000001ff00 */
[----:B------:R-:W-:Y:S05]  /*2f20*/  BRA `(.L_x_2174) ;  /* 0x0000005000007947 */ /* 0x000fea0003800000 */
.L_x_2198:
[----:B------:R-:W2:Y:S02]  /*2f30*/  LDG.E.64 R18, [R2.64] ;  /* 0x0000002402127981 */ /* 0x000ea4000c1e1b00 */
[----:B--2---:R-:W0:Y:S01]  /*2f40*/  I2F.F64.U64 R18, R18 ;  /* 0x0000001200127312 */ /* 0x004e220000301800 */
[----:B------:R-:W-:Y:S05]  /*2f50*/  BRA `(.L_x_2174) ;  /* 0x0000002000007947 */ /* 0x000fea0003800000 */
.L_x_2197:
[----:B------:R-:W2:Y:S02]  /*2f60*/  LDG.E R2, [R2.64] ;  /* 0x0000002402027981 */ /* 0x000ea4000c1e1900 */
[----:B--2---:R0:W2:Y:S02]  /*2f70*/  I2F.F64.U32 R18, R2 ;  /* 0x0000000200127312 */ /* 0x0040a40000201800 */
.L_x_2174:
[----:B------:R-:W-:-:S03]  /*2f80*/  IADD3 R29, R29, 0x80, RZ ;  /* 0x000000801d1d7810 */ /* 0x000fc60007ffe0ff */
.L_x_2168:
[----:B------:R-:W-:Y:S05]  /*2f90*/  BSYNC B6 ;  /* 0x0000000000067941 */ /* 0x000fea0003800000 */
.L_x_2167:
[----:B------:R-:W-:Y:S01]  /*2fa0*/  ISETP.GE.AND P0, PT, R29, R27, PT ;  /* 0x0000001b1d00720c */ /* 0x000fe20003f06270 */
[----:B------:R-:W-:-:S12]  /*2fb0*/  BSSY B6, `(.L_x_2201) ;  /* 0x00000f5000067945 */ /* 0x000fd80003800000 */
[----:B------:R-:W-:Y:S05]  /*2fc0*/  @P0 BRA `(.L_x_2202) ;  /* 0x00000f3000000947 */ /* 0x000fea0003800000 */
        /* <DEDUP_REMOVED lines=16> */
[----:B---3--:R0:W3:Y:S01]  /*30d0*/  I2F.F64.S16 R16, R2 ;  /* 0x0000000200107312 */ /* 0x0080e20000101c00 */
[----:B------:R-:W-:Y:S05]  /*30e0*/  BRA `(.L_x_2202) ;  /* 0x00000e1000007947 */ /* 0x000fea0003800000 */
.L_x_2206:
[----:B------:R-:W3:Y:S02]  /*30f0*/  LDG.E.U8 R2, [R2.64] ;  /* 0x0000002402027981 */ /* 0x000ee4000c1e1100 */
[----:B---3--:R0:W3:Y:S01]  /*3100*/  I2F.F64.U16 R16, R2 ;  /* 0x0000000200107312 */ /* 0x0080e20000101800 */
[----:B------:R-:W-:Y:S05]  /*3110*/  BRA `(.L_x_2202) ;  /* 0x00000de000007947 */ /* 0x000fea0003800000 */
.L_x_2205:
[----:B------:R-:W-:-:S13]  /*3120*/  ISETP.NE.AND P0, PT, R0, 0x2, PT ;  /* 0x000000020000780c */ /* 0x000fda0003f05270 */
[----:B------:R-:W-:Y:S05]  /*3130*/  @!P0 BRA `(.L_x_2208) ;  /* 0x000000a000008947 */ /* 0x000fea0003800000 */
[----:B------:R-:W-:-:S13]  /*3140*/  ISETP.NE.AND P0, PT, R0, 0x3, PT ;  /* 0x000000030000780c */ /* 0x000fda0003f05270 */
[----:B------:R-:W-:Y:S05]  /*3150*/  @!P0 BRA `(.L_x_2209) ;  /* 0x0000005000008947 */ /* 0x000fea0003800000 */
[----:B------:R-:W-:-:S13]  /*3160*/  ISETP.NE.AND P0, PT, R0, 0x4, PT ;  /* 0x000000040000780c */ /* 0x000fda0003f05270 */
[----:B------:R-:W-:Y:S05]  /*3170*/  @P0 BRA `(.L_x_2207) ;  /* 0x00000bf000000947 */ /* 0x000fea0003800000 */
[----:B------:R-:W3:Y:S02]  /*3180*/  LDG.E.64 R16, [R2.64] ;  /* 0x0000002402107981 */ /* 0x000ee4000c1e1b00 */
[----:B---3--:R-:W0:Y:S01]  /*3190*/  I2F.F64.S64 R16, R16 ;  /* 0x0000001000107312 */ /* 0x008e220000301c00 */
[----:B------:R-:W-:Y:S05]  /*31a0*/  BRA `(.L_x_2202) ;  /* 0x00000d5000007947 */ /* 0x000fea0003800000 */
.L_x_2209:
[----:B------:R-:W3:Y:S02]  /*31b0*/  LDG.E R2, [R2.64] ;  /* 0x0000002402027981 */ /* 0x000ee4000c1e1900 */
[----:B---3--:R0:W3:Y:S01]  /*31c0*/  I2F.F64 R16, R2 ;  /* 0x0000000200107312 */ /* 0x0080e20000201c00 */
[----:B------:R-:W-:Y:S05]  /*31d0*/  BRA `(.L_x_2202) ;  /* 0x00000d2000007947 */ /* 0x000fea0003800000 */
.L_x_2208:
[----:B------:R-:W3:Y:S02]  /*31e0*/  LDG.E.U16 R2, [R2.64] ;  /* 0x0000002402027981 */ /* 0x000ee4000c1e1500 */
[----:B---3--:R0:W3:Y:S01]  /*31f0*/  I2F.F64.S16 R16, R2 ;  /* 0x0000000200107312 */ /* 0x0080e20000101c00 */
[----:B------:R-:W-:Y:S05]  /*3200*/  BRA `(.L_x_2202) ;  /* 0x00000cf000007947 */ /* 0x000fea0003800000 */
.L_x_2204:
[----:B------:R-:W-:-:S13]  /*3210*/  ISETP.GT.AND P0, PT, R0, 0x6, PT ;  /* 0x000000060000780c */ /* 0x000fda0003f04270 */
[----:B------:R-:W-:Y:S05]  /*3220*/  @P0 BRA `(.L_x_2210) ;  /* 0x000000d000000947 */ /* 0x000fea0003800000 */
[----:B------:R-:W-:-:S13]  /*3230*/  ISETP.NE.AND P0, PT, R0, 0x5, PT ;  /* 0x000000050000780c */ /* 0x000fda0003f05270 */
[----:B------:R-:W-:Y:S05]  /*3240*/  @!P0 BRA `(.L_x_2211) ;  /* 0x0000006000008947 */ /* 0x000fea0003800000 */
[----:B------:R-:W-:-:S13]  /*3250*/  ISETP.NE.AND P0, PT, R0, 0x6, PT ;  /* 0x000000060000780c */ /* 0x000fda0003f05270 */
[----:B------:R-:W-:Y:S05]  /*3260*/  @P0 BRA `(.L_x_2207) ;  /* 0x00000b0000000947 */ /* 0x000fea0003800000 */
[----:B------:R-:W3:Y:S02]  /*3270*/  LDG.E R16, [R2.64] ;  /* 0x0000002402107981 */ /* 0x000ee4000c1e1900 */
[----:B---3--:R-:W-:-:S06]  /*3280*/  FMUL.FTZ R16, R16, 1 ;  /* 0x3f80000010107820 */ /* 0x008fcc0000410000 */
[----:B------:R-:W0:Y:S01]  /*3290*/  F2F.F64.F32 R16, R16 ;  /* 0x0000001000107310 */ /* 0x000e220000201800 */
[----:B------:R-:W-:Y:S05]  /*32a0*/  BRA `(.L_x_2202) ;  /* 0x00000c5000007947 */ /* 0x000fea0003800000 */
.L_x_2211:
[----:B------:R-:W3:Y:S02]  /*32b0*/  LDG.E.U16 R0, [R2.64] ;  /* 0x0000002402007981 */ /* 0x000ee4000c1e1500 */
[----:B---3--:R-:W-:-:S05]  /*32c0*/  HADD2.F32 R0, -RZ, R0.H0_H0 ;  /* 0x20000000ff007230 */ /* 0x008fca0000004100 */
[----:B------:R-:W-:-:S04]  /*32d0*/  FMUL.FTZ R0, R0, 1 ;  /* 0x3f80000000007820 */ /* 0x000fc80000410000 */
[----:B------:R0:W3:Y:S01]  /*32e0*/  F2F.F64.F32 R16, R0 ;  /* 0x0000000000107310 */ /* 0x0000e20000201800 */
[----:B------:R-:W-:Y:S05]  /*32f0*/  BRA `(.L_x_2202) ;  /* 0x00000c0000007947 */ /* 0x000fea0003800000 */
.L_x_2210:
[----:B------:R-:W-:-:S13]  /*3300*/  ISETP.NE.AND P0, PT, R0, 0x7, PT ;  /* 0x000000070000780c */ /* 0x000fda0003f05270 */
[----:B------:R-:W-:Y:S05]  /*3310*/  @!P0 BRA `(.L_x_2212) ;  /* 0x000000d000008947 */ /* 0x000fea0003800000 */
        /* <DEDUP_REMOVED lines=8> */
.L_x_2213:
[----:B------:R-:W3:Y:S02]  /*33a0*/  LDG.E.U16 R2, [R2.64] ;  /* 0x0000002402027981 */ /* 0x000ee4000c1e1500 */
[----:B---3--:R-:W-:-:S05]  /*33b0*/  HADD2.F32 R0, -RZ, R2.H0_H0 ;  /* 0x20000002ff007230 */ /* 0x008fca0000004100 */
[----:B------:R-:W-:-:S04]  /*33c0*/  FMUL.FTZ R0, R0, 1 ;  /* 0x3f80000000007820 */ /* 0x000fc80000410000 */
[----:B------:R0:W3:Y:S01]  /*33d0*/  F2F.F64.F32 R16, R0 ;  /* 0x0000000000107310 */ /* 0x0000e20000201800 */
[----:B------:R-:W-:Y:S05]  /*33e0*/  BRA `(.L_x_2202) ;  /* 0x00000b1000007947 */ /* 0x000fea0003800000 */
.L_x_2212:
[----:B------:R0:W5:Y:S01]  /*33f0*/  LDG.E.64 R16, [R2.64] ;  /* 0x0000002402107981 */ /* 0x000162000c1e1b00 */
[----:B------:R-:W-:Y:S05]  /*3400*/  BRA `(.L_x_2202) ;  /* 0x00000af000007947 */ /* 0x000fea0003800000 */
.L_x_2203:
        /* <DEDUP_REMOVED lines=8> */
[----:B------:R-:W3:Y:S01]  /*3490*/  LDG.E.U8 R2, [R2.64] ;  /* 0x0000002402027981 */ /* 0x000ee2000c1e1100 */
[----:B------:R-:W-:Y:S01]  /*34a0*/  IMAD.MOV.U32 R16, RZ, RZ, RZ ;  /* 0x000000ffff107224 */ /* 0x000fe200078e00ff */
[----:B---3--:R-:W-:-:S04]  /*34b0*/  ISETP.NE.AND P0, PT, R2, RZ, PT ;  /* 0x000000ff0200720c */ /* 0x008fc80003f05270 */
[----:B------:R-:W-:Y:S01]  /*34c0*/  FSEL R17, RZ, 1.875, !P0 ;  /* 0x3ff00000ff117808 */ /* 0x000fe20004000000 */
[----:B------:R-:W-:Y:S05]  /*34d0*/  BRA `(.L_x_2202) ;  /* 0x00000a2000007947 */ /* 0x000fea0003800000 */
.L_x_2216:
[----:B------:R0:W5:Y:S01]  /*34e0*/  LDG.E.64 R16, [R2.64] ;  /* 0x0000002402107981 */ /* 0x000162000c1e1b00 */
[----:B------:R-:W-:Y:S05]  /*34f0*/  BRA `(.L_x_2202) ;  /* 0x00000a0000007947 */ /* 0x000fea0003800000 */
.L_x_2215:
        /* <DEDUP_REMOVED lines=26> */
[----:B------:R0:W3:Y:S01]  /*36a0*/  F2F.F64.F32 R16, R5 ;  /* 0x0000000500107310 */ /* 0x0000e20000201800 */
[----:B------:R-:W-:Y:S05]  /*36b0*/  BRA `(.L_x_2202) ;  /* 0x0000084000007947 */ /* 0x000fea0003800000 */
.L_x_2218:
[----:B------:R-:W3:Y:S02]  /*36c0*/  LDG.E.U8 R2, [R2.64] ;  /* 0x0000002402027981 */ /* 0x000ee4000c1e1100 */
[C---:B---3--:R-:W-:Y:S02]  /*36d0*/  IMAD.SHL.U32 R0, R2.reuse, 0x2000000, RZ ;  /* 0x0200000002007824 */ /* 0x048fe400078e00ff */
        /* <DEDUP_REMOVED lines=11> */
[----:B------:R0:W3:Y:S01]  /*3790*/  F2F.F64.F32 R16, R4 ;  /* 0x0000000400107310 */ /* 0x0000e20000201800 */
[----:B------:R-:W-:Y:S05]  /*37a0*/  BRA `(.L_x_2202) ;  /* 0x0000075000007947 */ /* 0x000fea0003800000 */
.L_x_2217:
[----:B------:R-:W3:Y:S02]  /*37b0*/  LDG.E.U16 R0, [R2.64] ;  /* 0x0000002402007981 */ /* 0x000ee4000c1e1500 */
[----:B---3--:R-:W-:-:S05]  /*37c0*/  PRMT R0, RZ, 0x5410, R0 ;  /* 0x00005410ff007816 */ /* 0x008fca0000000000 */
[----:B------:R-:W-:-:S04]  /*37d0*/  FMUL.FTZ R0, R0, 1 ;  /* 0x3f80000000007820 */ /* 0x000fc80000410000 */
[----:B------:R0:W3:Y:S01]  /*37e0*/  F2F.F64.F32 R16, R0 ;  /* 0x0000000000107310 */ /* 0x0000e20000201800 */
[----:B------:R-:W-:Y:S05]  /*37f0*/  BRA `(.L_x_2202) ;  /* 0x0000070000007947 */ /* 0x000fea0003800000 */
.L_x_2214:
        /* <DEDUP_REMOVED lines=9> */
[----:B---3--:R0:W3:Y:S01]  /*3890*/  I2F.F64.U16 R16, R2 ;  /* 0x0000000200107312 */ /* 0x0080e20000101800 */
[----:B------:R-:W-:Y:S05]  /*38a0*/  BRA `(.L_x_2202) ;  /* 0x0000065000007947 */ /* 0x000fea0003800000 */
.L_x_2221:
[----:B------:R-:W3:Y:S01]  /*38b0*/  LDG.E.U8 R2, [R2.64] ;  /* 0x0000002402027981 */ /* 0x000ee2000c1e1100 */
[----:B------:R-:W-:Y:S01]  /*38c0*/  BSSY B0, `(.L_x_2222) ;  /* 0x0000018000007945 */ /* 0x000fe20003800000 */
[----:B------:R-:W-:Y:S01]  /*38d0*/  IMAD.MOV.U32 R0, RZ, RZ, RZ ;  /* 0x000000ffff007224 */ /* 0x000fe200078e00ff */
        /* <DEDUP_REMOVED lines=18> */
.L_x_2225:
[----:B------:R-:W-:Y:S05]  /*3a00*/  BSYNC B1 ;  /* 0x0000000000017941 */ /* 0x000fea0003800000 */
.L_x_2224:
[----:B------:R-:W-:Y:S01]  /*3a10*/  LEA R3, R0, 0x3b800000, 0x17 ;  /* 0x3b80000000037811 */ /* 0x000fe200078eb8ff */
[----:B------:R-:W-:-:S05]  /*3a20*/  IMAD.SHL.U32 R0, R2, 0x100000, RZ ;  /* 0x0010000002007824 */ /* 0x000fca00078e00ff */
[----:B------:R-:W-:Y:S02]  /*3a30*/  LOP3.LUT R0, R3, R0, R4, 0xfe, !PT ;  /* 0x0000000003007212 */ /* 0x000fe400078efe04 */
.L_x_2223:
[----:B------:R-:W-:Y:S05]  /*3a40*/  BSYNC B0 ;  /* 0x0000000000007941 */ /* 0x000fea0003800000 */
.L_x_2222:
[----:B------:R-:W-:-:S04]  /*3a50*/  FMUL.FTZ R0, R0, 1 ;  /* 0x3f80000000007820 */ /* 0x000fc80000410000 */
[----:B------:R0:W3:Y:S01]  /*3a60*/  F2F.F64.F32 R16, R0 ;  /* 0x0000000000107310 */ /* 0x0000e20000201800 */
[----:B------:R-:W-:Y:S05]  /*3a70*/  BRA `(.L_x_2202) ;  /* 0x0000048000007947 */ /* 0x000fea0003800000 */
.L_x_2220:
        /* <DEDUP_REMOVED lines=21> */
.L_x_2229:
[----:B------:R-:W-:Y:S05]  /*3bd0*/  BSYNC B1 ;  /* 0x0000000000017941 */ /* 0x000fea0003800000 */
.L_x_2228:
[----:B------:R-:W-:Y:S01]  /*3be0*/  LEA R3, R0, 0x37800000, 0x17 ;  /* 0x3780000000037811 */ /* 0x000fe200078eb8ff */
[----:B------:R-:W-:-:S05]  /*3bf0*/  IMAD.SHL.U32 R0, R2, 0x200000, RZ ;  /* 0x0020000002007824 */ /* 0x000fca00078e00ff */
[----:B------:R-:W-:Y:S02]  /*3c00*/  LOP3.LUT R0, R3, R0, R4, 0xfe, !PT ;  /* 0x0000000003007212 */ /* 0x000fe400078efe04 */
.L_x_2227:
[----:B------:R-:W-:Y:S05]  /*3c10*/  BSYNC B0 ;  /* 0x0000000000007941 */ /* 0x000fea0003800000 */
.L_x_2226:
[----:B------:R-:W-:-:S04]  /*3c20*/  FMUL.FTZ R0, R0, 1 ;  /* 0x3f80000000007820 */ /* 0x000fc80000410000 */
[----:B------:R0:W3:Y:S01]  /*3c30*/  F2F.F64.F32 R16, R0 ;  /* 0x0000000000107310 */ /* 0x0000e20000201800 */
[----:B------:R-:W-:Y:S05]  /*3c40*/  BRA `(.L_x_2202) ;  /* 0x000002b000007947 */ /* 0x000fea0003800000 */
.L_x_2219:
[----:B------:R-:W-:-:S13]  /*3c50*/  ISETP.NE.AND P0, PT, R0, 0x1c, PT ;  /* 0x0000001c0000780c */ /* 0x000fda0003f05270 */
[----:B------:R-:W-:Y:S05]  /*3c60*/  @!P0 BRA `(.L_x_2230) ;  /* 0x0000027000008947 */ /* 0x000fea0003800000 */
[----:B------:R-:W-:-:S13]  /*3c70*/  ISETP.NE.AND P0, PT, R0, 0x1d, PT ;  /* 0x0000001d0000780c */ /* 0x000fda0003f05270 */
[----:B------:R-:W-:Y:S05]  /*3c80*/  @!P0 BRA `(.L_x_2231) ;  /* 0x0000022000008947 */ /* 0x000fea0003800000 */
[----:B------:R-:W-:-:S13]  /*3c90*/  ISETP.NE.AND P0, PT, R0, 0x2c, PT ;  /* 0x0000002c0000780c */ /* 0x000fda0003f05270 */
[----:B------:R-:W-:Y:S05]  /*3ca0*/  @P0 BRA `(.L_x_2207) ;  /* 0x000000c000000947 */ /* 0x000fea0003800000 */
[----:B------:R-:W3:Y:S01]  /*3cb0*/  LDG.E.U8 R2, [R2.64] ;  /* 0x0000002402027981 */ /* 0x000ee2000c1e1100 */
[----:B------:R-:W-:Y:S01]  /*3cc0*/  BSSY B0, `(.L_x_2232) ;  /* 0x0000007000007945 */ /* 0x000fe20003800000 */
[----:B------:R-:W-:Y:S01]  /*3cd0*/  IMAD.MOV.U32 R0, RZ, RZ, 0x400000 ;  /* 0x00400000ff007424 */ /* 0x000fe200078e00ff */
[----:B---3--:R-:W-:-:S13]  /*3ce0*/  ISETP.NE.AND P0, PT, R2, RZ, PT ;  /* 0x000000ff0200720c */ /* 0x008fda0003f05270 */
[----:B------:R-:W-:Y:S05]  /*3cf0*/  @!P0 BRA `(.L_x_2233) ;  /* 0x0000003000008947 */ /* 0x000fea0003800000 */
[----:B------:R-:W-:-:S13]  /*3d00*/  ISETP.NE.AND P0, PT, R2, 0xff, PT ;  /* 0x000000ff0200780c */ /* 0x000fda0003f05270 */
[----:B------:R-:W-:Y:S02]  /*3d10*/  @!P0 IMAD.MOV.U32 R0, RZ, RZ, 0x7f800001 ;  /* 0x7f800001ff008424 */ /* 0x000fe400078e00ff */
[----:B------:R-:W-:Y:S02]  /*3d20*/  @P0 IMAD.SHL.U32 R0, R2, 0x800000, RZ ;  /* 0x0080000002000824 */ /* 0x000fe400078e00ff */
.L_x_2233:
[----:B------:R-:W-:Y:S05]  /*3d30*/  BSYNC B0 ;  /* 0x0000000000007941 */ /* 0x000fea0003800000 */
.L_x_2232:
[----:B------:R-:W-:-:S04]  /*3d40*/  FMUL.FTZ R0, R0, 1 ;  /* 0x3f80000000007820 */ /* 0x000fc80000410000 */
[----:B------:R0:W3:Y:S01]  /*3d50*/  F2F.F64.F32 R16, R0 ;  /* 0x0000000000107310 */ /* 0x0000e20000201800 */
[----:B------:R-:W-:Y:S05]  /*3d60*/  BRA `(.L_x_2202) ;  /* 0x0000019000007947 */ /* 0x000fea0003800000 */
.L_x_2207:
        /* <DEDUP_REMOVED lines=18> */
[----:B012--5:R-:W-:Y:S05]  /*3e90*/  CALL.ABS.NOINC R2 ;  /* 0x0000000002007343 */ /* 0x027fea0003c00000 */
[----:B------:R-:W-:Y:S05]  /*3ea0*/  BRA `(.L_x_2202) ;  /* 0x0000005000007947 */ /* 0x000fea0003800000 */
.L_x_2231:
[----:B------:R-:W3:Y:S02]  /*3eb0*/  LDG.E.64 R16, [R2.64] ;  /* 0x0000002402107981 */ /* 0x000ee4000c1e1b00 */
[----:B---3--:R-:W0:Y:S01]  /*3ec0*/  I2F.F64.U64 R16, R16 ;  /* 0x0000001000107312 */ /* 0x008e220000301800 */
[----:B------:R-:W-:Y:S05]  /*3ed0*/  BRA `(.L_x_2202) ;  /* 0x0000002000007947 */ /* 0x000fea0003800000 */
.L_x_2230:
[----:B------:R-:W3:Y:S02]  /*3ee0*/  LDG.E R2, [R2.64] ;  /* 0x0000002402027981 */ /* 0x000ee4000c1e1900 */
[----:B---3--:R0:W3:Y:S02]  /*3ef0*/  I2F.F64.U32 R16, R2 ;  /* 0x0000000200107312 */ /* 0x0080e40000201800 */
.L_x_2202:
[----:B------:R-:W-:Y:S05]  /*3f00*/  BSYNC B6 ;  /* 0x0000000000067941 */ /* 0x000fea0003800000 */
.L_x_2201:
[----:B0-----:R-:W0:Y:S01]  /*3f10*/  S2R R0, SR_TID.X ;  /* 0x0000000000007919 */ /* 0x001e220000002100 */
[----:B------:R-:W-:Y:S01]  /*3f20*/  BSSY B1, `(.L_x_2234) ;  /* 0x0000056000017945 */ /* 0x000fe20003800000 */
[----:B0-----:R-:W-:-:S13]  /*3f30*/  ISETP.GE.AND P0, PT, R0, R27, PT ;  /* 0x0000001b0000720c */ /* 0x001fda0003f06270 */
[----:B------:R-:W-:Y:S05]  /*3f40*/  @P0 BRA `(.L_x_2235) ;  /* 0x0000053000000947 */ /* 0x000fea0003800000 */
[----:B-----5:R-:W-:Y:S01]  /*3f50*/  LOP3.LUT R29, R23, 0x7fffffff, RZ, 0xc0, !PT ;  /* 0x7fffffff171d7812 */ /* 0x020fe200078ec0ff */
        /* <DEDUP_REMOVED lines=13> */
[----:B0-----:R0:W4:-:S04]  /*4030*/  DADD R4, R2, -6.75539944105574400000e+15 ;  /* 0xc338000002047429 */ /* 0x0011080000000000 */
[----:B0-----:R-:W-:Y:S02]  /*4040*/  IADD3 R2, R2, -0x1, RZ ;  /* 0xffffffff02027810 */ /* 0x001fe40007ffe0ff */
[----:B----4-:R-:W0:Y:S02]  /*4050*/  DFMA R6, R4, c[0x2][0x0], R28 ;  /* 0x0080000004067a2b */ /* 0x010e24000000001c */
[----:B------:R-:W-:-:S04]  /*4060*/  SEL R2, R2, RZ, P0 ;  /* 0x000000ff02027207 */ /* 0x000fc80000000000 */
[----:B0-----:R0:W4:Y:S01]  /*4070*/  DFMA R4, R4, c[0x2][0x8], R6 ;  /* 0x0080020004047a2b */ /* 0x0011220000000006 */
[----:B------:R-:W-:Y:S01]  /*4080*/  IADD3 R3, R2, -0x1, RZ ;  /* 0xffffffff02037810 */ /* 0x000fe20007ffe0ff */
[----:B0-----:R-:W-:Y:S02]  /*4090*/  IMAD.MOV.U32 R6, RZ, RZ, 0x6acd15b6 ;  /* 0x6acd15b6ff067424 */ /* 0x001fe400078e00ff */
[----:B------:R-:W-:-:S06]  /*40a0*/  IMAD.MOV.U32 R7, RZ, RZ, 0x3e21f407 ;  /* 0x3e21f407ff077424 */ /* 0x000fcc00078e00ff */
[----:B----4-:R-:W-:Y:S02]  /*40b0*/  FSEL R5, R29, R5, !P0 ;  /* 0x000000051d057208 */ /* 0x010fe40004000000 */
        /* <DEDUP_REMOVED lines=40> */
[----:B-123--:R-:W-:Y:S05]  /*4340*/  CALL.REL.NOINC `($__internal_1_$__cuda_sm20_div_rn_f64_full) ;  /* 0x0000559000007944 */ /* 0x00efea0003c00000 */
.L_x_2239:
[----:B------:R-:W-:Y:S05]  /*4350*/  BSYNC B3 ;  /* 0x0000000000037941 */ /* 0x000fea0003800000 */
.L_x_2238:
[----:B------:R-:W-:-:S04]  /*4360*/  DADD R4, R4, R32 ;  /* 0x0000000004047229 */ /* 0x000fc80000000020 */
[----:B------:R-:W0:-:S06]  /*4370*/  DSETP.GE.AND P0, PT, R28, c[0x2][0x58], PT ;  /* 0x008016001c00762a */ /* 0x000e0c0003f06000 */
[----:B0-----:R-:W-:Y:S02]  /*4380*/  FSEL R4, R4, RZ, !P0 ;  /* 0x000000ff04047208 */ /* 0x001fe40004000000 */
[----:B------:R-:W-:Y:S01]  /*4390*/  FSEL R5, R5, +QNAN , !P0 ;  /* 0x7ff0000005057808 */ /* 0x000fe20004000000 */
[----:B------:R-:W-:Y:S05]  /*43a0*/  BRA `(.L_x_2240) ;  /* 0x000000b000007947 */ /* 0x000fea0003800000 */
.L_x_2237:
        /* <DEDUP_REMOVED lines=10> */
[----:B0-----:R0:W4:-:S06]  /*4450*/  DFMA R4, R28, R4, R28 ;  /* 0x000000041c04722b */ /* 0x00110c000000001c */
.L_x_2240:
[----:B------:R-:W-:Y:S05]  /*4460*/  BSYNC B2 ;  /* 0x0000000000027941 */ /* 0x000fea0003800000 */
.L_x_2236:
[----:B----4-:R-:W-:Y:S02]  /*4470*/  LOP3.LUT R5, R5, 0x80000000, R23, 0xb8, !PT ;  /* 0x8000000005057812 */ /* 0x010fe400078eb817 */
.L_x_2235:
[----:B------:R-:W-:Y:S05]  /*4480*/  BSYNC B1 ;  /* 0x0000000000017941 */ /* 0x000fea0003800000 */
.L_x_2234:
[----:B------:R-:W4:Y:S01]  /*4490*/  S2R R31, SR_TID.X ;  /* 0x00000000001f7919 */ /* 0x000f220000002100 */
[----:B------:R-:W-:Y:S01]  /*44a0*/  BSSY B1, `(.L_x_2241) ;  /* 0x0000057000017945 */ /* 0x000fe20003800000 */
[----:B----4-:R-:W-:-:S04]  /*44b0*/  IADD3 R2, R31, 0x80, RZ ;  /* 0x000000801f027810 */ /* 0x010fc80007ffe0ff */
[----:B------:R-:W-:-:S13]  /*44c0*/  ISETP.GE.AND P0, PT, R2, R27, PT ;  /* 0x0000001b0200720c */ /* 0x000fda0003f06270 */
[----:B------:R-:W-:Y:S05]  /*44d0*/  @P0 BRA `(.L_x_2242) ;  /* 0x0000053000000947 */ /* 0x000fea0003800000 */
        /* <DEDUP_REMOVED lines=45> */
[----:B------:R-:W-:-:S03]  /*47b0*/  @P1 FSEL R13, R7, R9, !P0 ;  /* 0x00000009070d1208 */ /* 0x000fc60004000000 */
[----:B------:R-:W-:Y:S01]  /*47c0*/  IMAD.MOV.U32 R22, RZ, RZ, R12 ;  /* 0x000000ffff167224 */ /* 0x000fe200078e000c */
[----:B------:R-:W-:Y:S01]  /*47d0*/  FSETP.GEU.AND P1, PT, |R13|, 6.5827683646048100446e-37, PT ;  /* 0x036000000d00780b */ /* 0x000fe20003f2e200 */
[----:B------:R-:W-:-:S06]  /*47e0*/  IMAD.MOV.U32 R23, RZ, RZ, R13 ;  /* 0x000000ffff177224 */ /* 0x000fcc00078e000d */
        /* <DEDUP_REMOVED lines=13> */
[----:B------:R-:W-:Y:S02]  /*48c0*/  MOV R0, 0x48e0 ;  /* 0x000048e000007802 */ /* 0x000fe40000000f00 */
[----:B--23--:R-:W-:Y:S05]  /*48d0*/  CALL.REL.NOINC `($__internal_1_$__cuda_sm20_div_rn_f64_full) ;  /* 0x0000500000007944 */ /* 0x00cfea0003c00000 */
.L_x_2246:
[----:B------:R-:W-:Y:S05]  /*48e0*/  BSYNC B3 ;  /* 0x0000000000037941 */ /* 0x000fea0003800000 */
.L_x_2245:
[----:B------:R-:W-:-:S04]  /*48f0*/  DADD R22, R22, R32 ;  /* 0x0000000016167229 */ /* 0x000fc80000000020 */
[----:B------:R-:W0:-:S06]  /*4900*/  DSETP.GE.AND P0, PT, R28, c[0x2][0x58], PT ;  /* 0x008016001c00762a */ /* 0x000e0c0003f06000 */
[----:B0-----:R-:W-:Y:S02]  /*4910*/  FSEL R28, R22, RZ, !P0 ;  /* 0x000000ff161c7208 */ /* 0x001fe40004000000 */
[----:B------:R-:W-:Y:S01]  /*4920*/  FSEL R29, R23, +QNAN , !P0 ;  /* 0x7ff00000171d7808 */ /* 0x000fe20004000000 */
[----:B------:R-:W-:Y:S05]  /*4930*/  BRA `(.L_x_2247) ;  /* 0x000000b000007947 */ /* 0x000fea0003800000 */
.L_x_2244:
        /* <DEDUP_REMOVED lines=11> */
.L_x_2247:
[----:B------:R-:W-:Y:S05]  /*49f0*/  BSYNC B2 ;  /* 0x0000000000027941 */ /* 0x000fea0003800000 */
.L_x_2243:
[----:B-1----:R-:W-:Y:S02]  /*4a00*/  LOP3.LUT R29, R29, 0x80000000, R25, 0xb8, !PT ;  /* 0x800000001d1d7812 */ /* 0x002fe400078eb819 */
.L_x_2242:
[----:B------:R-:W-:Y:S05]  /*4a10*/  BSYNC B1 ;  /* 0x0000000000017941 */ /* 0x000fea0003800000 */
.L_x_2241:
[----:B------:R-:W-:Y:S01]  /*4a20*/  IADD3 R0, R31, 0x100, RZ ;  /* 0x000001001f007810 */ /* 0x000fe20007ffe0ff */
[----:B------:R-:W-:Y:S03]  /*4a30*/  BSSY B1, `(.L_x_2248) ;  /* 0x0000057000017945 */ /* 0x000fe60003800000 */
[----:B------:R-:W-:-:S13]  /*4a40*/  ISETP.GE.AND P0, PT, R0, R27, PT ;  /* 0x0000001b0000720c */ /* 0x000fda0003f06270 */
[----:B------:R-:W-:Y:S05]  /*4a50*/  @P0 BRA `(.L_x_2249) ;  /* 0x0000054000000947 */ /* 0x000fea0003800000 */
[----:B--2--5:R-:W-:Y:S01]  /*4a60*/  LOP3.LUT R23, R19, 0x7fffffff, RZ, 0xc0, !PT ;  /* 0x7fffffff13177812 */ /* 0x024fe200078ec0ff */
        /* <DEDUP_REMOVED lines=9> */
[----:B------:R-:W2:Y:S01]  /*4b00*/  DFMA R6, R22, R6, 6.75539944105574400000e+15 ;  /* 0x433800001606742b */ /* 0x000ea20000000006 */
[C---:B------:R-:W-:Y:S01]  /*4b10*/  ISETP.GE.U32.AND P0, PT, R0.reuse, 0x7fb3e647, PT ;  /* 0x7fb3e6470000780c */ /* 0x040fe20003f06070 */
[----:B------:R-:W-:Y:S01]  /*4b20*/  IMAD.MOV.U32 R15, RZ, RZ, 0x3ff00000 ;  /* 0x3ff00000ff0f7424 */ /* 0x000fe200078e00ff */
[----:B------:R-:W-:-:S03]  /*4b30*/  ISETP.NE.AND P1, PT, R0, RZ, PT ;  /* 0x000000ff0000720c */ /* 0x000fc60003f25270 */
[----:B0-2---:R0:W2:-:S04]  /*4b40*/  DADD R8, R6, -6.75539944105574400000e+15 ;  /* 0xc338000006087429 */ /* 0x0050880000000000 */
[----:B0-----:R-:W-:Y:S02]  /*4b50*/  IADD3 R6, R6, -0x1, RZ ;  /* 0xffffffff06067810 */ /* 0x001fe40007ffe0ff */
[----:B--2---:R-:W0:Y:S02]  /*4b60*/  DFMA R10, R8, c[0x2][0x0], R22 ;  /* 0x00800000080a7a2b */ /* 0x004e240000000016 */
[----:B------:R-:W-:-:S04]  /*4b70*/  SEL R6, R6, RZ, P0 ;  /* 0x000000ff06067207 */ /* 0x000fc80000000000 */
[----:B0-----:R0:W2:Y:S01]  /*4b80*/  DFMA R10, R8, c[0x2][0x8], R10 ;  /* 0x00800200080a7a2b */ /* 0x0010a2000000000a */
[----:B------:R-:W-:Y:S01]  /*4b90*/  IADD3 R7, R6, -0x1, RZ ;  /* 0xffffffff06077810 */ /* 0x000fe20007ffe0ff */
[----:B0-----:R-:W-:Y:S02]  /*4ba0*/  IMAD.MOV.U32 R8, RZ, RZ, 0x6acd15b6 ;  /* 0x6acd15b6ff087424 */ /* 0x001fe400078e00ff */
[----:B------:R-:W-:-:S06]  /*4bb0*/  IMAD.MOV.U32 R9, RZ, RZ, 0x3e21f407 ;  /* 0x3e21f407ff097424 */ /* 0x000fcc00078e00ff */
[----:B--2---:R-:W-:Y:S02]  /*4bc0*/  FSEL R13, R23, R11, !P0 ;  /* 0x0000000b170d7208 */ /* 0x004fe40004000000 */
        /* <DEDUP_REMOVED lines=23> */
[----:B-1----:R-:W-:Y:S01]  /*4d40*/  IMAD.MOV.U32 R24, RZ, RZ, R12 ;  /* 0x000000ffff187224 */ /* 0x002fe200078e000c */
        /* <DEDUP_REMOVED lines=16> */
[----:B---3--:R-:W-:Y:S05]  /*4e50*/  CALL.REL.NOINC `($__internal_1_$__cuda_sm20_div_rn_f64_full) ;  /* 0x00004a8000007944 */ /* 0x008fea0003c00000 */
.L_x_2253:
[----:B------:R-:W-:Y:S05]  /*4e60*/  BSYNC B3 ;  /* 0x0000000000037941 */ /* 0x000fea0003800000 */
.L_x_2252:
[----:B------:R-:W-:-:S04]  /*4e70*/  DADD R24, R24, R32 ;  /* 0x0000000018187229 */ /* 0x000fc80000000020 */
[----:B------:R-:W0:-:S06]  /*4e80*/  DSETP.GE.AND P0, PT, R22, c[0x2][0x58], PT ;  /* 0x008016001600762a */ /* 0x000e0c0003f06000 */
[----:B0-----:R-:W-:Y:S02]  /*4e90*/  FSEL R8, R24, RZ, !P0 ;  /* 0x000000ff18087208 */ /* 0x001fe40004000000 */
[----:B------:R-:W-:Y:S01]  /*4ea0*/  FSEL R9, R25, +QNAN , !P0 ;  /* 0x7ff0000019097808 */ /* 0x000fe20004000000 */
[----:B------:R-:W-:Y:S05]  /*4eb0*/  BRA `(.L_x_2254) ;  /* 0x000000b000007947 */ /* 0x000fea0003800000 */
.L_x_2251:
[----:B------:R-:W2:Y:S01]  /*4ec0*/  DMUL R6, R22, R22 ;  /* 0x0000001616067228 */ /* 0x000ea20000000000 */
[----:B0-----:R-:W-:Y:S02]  /*4ed0*/  IMAD.MOV.U32 R8, RZ, RZ, -0x54d8b3ad ;  /* 0xab274c53ff087424 */ /* 0x001fe400078e00ff */
[----:B------:R-:W-:-:S06]  /*4ee0*/  IMAD.MOV.U32 R9, RZ, RZ, 0x3d6b4c75 ;  /* 0x3d6b4c75ff097424 */ /* 0x000fcc00078e00ff */
[----:B--2---:R-:W0:-:S06]  /*4ef0*/  DFMA R8, R6, R8, c[0x2][0x60] ;  /* 0x008018000608762b */ /* 0x004e0c0000000008 */
[----:B0-----:R-:W0:-:S06]  /*4f00*/  DFMA R8, R6, R8, c[0x2][0x68] ;  /* 0x00801a000608762b */ /* 0x001e0c0000000008 */
[----:B0-----:R-:W0:-:S06]  /*4f10*/  DFMA R8, R6, R8, c[0x2][0x70] ;  /* 0x00801c000608762b */ /* 0x001e0c0000000008 */
[----:B0-----:R-:W0:-:S06]  /*4f20*/  DFMA R8, R6, R8, c[0x2][0x78] ;  /* 0x00801e000608762b */ /* 0x001e0c0000000008 */
[----:B0-----:R-:W0:-:S06]  /*4f30*/  DFMA R8, R6, R8, c[0x2][0x80] ;  /* 0x008020000608762b */ /* 0x001e0c0000000008 */
[----:B0-----:R-:W0:-:S06]  /*4f40*/  DFMA R8, R6, R8, c[0x2][0x88] ;  /* 0x008022000608762b */ /* 0x001e0c0000000008 */
[----:B0-----:R-:W0:-:S06]  /*4f50*/  DMUL R8, R6, R8 ;  /* 0x0000000806087228 */ /* 0x001e0c0000000000 */
[----:B0-----:R0:W2:-:S06]  /*4f60*/  DFMA R8, R22, R8, R22 ;  /* 0x000000081608722b */ /* 0x00108c0000000016 */
.L_x_2254:
[----:B------:R-:W-:Y:S05]  /*4f70*/  BSYNC B2 ;  /* 0x0000000000027941 */ /* 0x000fea0003800000 */
.L_x_2250:
[----:B-12---:R-:W-:Y:S01]  /*4f80*/  LOP3.LUT R25, R9, 0x80000000, R19, 0xb8, !PT ;  /* 0x8000000009197812 */ /* 0x006fe200078eb813 */
[----:B------:R-:W-:Y:S02]  /*4f90*/  IMAD.MOV.U32 R24, RZ, RZ, R8 ;  /* 0x000000ffff187224 */ /* 0x000fe400078e0008 */
.L_x_2249:
[----:B------:R-:W-:Y:S05]  /*4fa0*/  BSYNC B1 ;  /* 0x0000000000017941 */ /* 0x000fea0003800000 */
.L_x_2248:
[----:B------:R-:W-:Y:S01]  /*4fb0*/  IADD3 R0, R31, 0x180, RZ ;  /* 0x000001801f007810 */ /* 0x000fe20007ffe0ff */
[----:B------:R-:W-:Y:S03]  /*4fc0*/  BSSY B1, `(.L_x_2255) ;  /* 0x0000057000017945 */ /* 0x000fe60003800000 */
[----:B------:R-:W-:-:S13]  /*4fd0*/  ISETP.GE.AND P0, PT, R0, R27, PT ;  /* 0x0000001b0000720c */ /* 0x000fda0003f06270 */
[----:B------:R-:W-:Y:S05]  /*4fe0*/  @P0 BRA `(.L_x_2256) ;  /* 0x0000054000000947 */ /* 0x000fea0003800000 */
[----:B0--3-5:R-:W-:Y:S01]  /*4ff0*/  LOP3.LUT R23, R17, 0x7fffffff, RZ, 0xc0, !PT ;  /* 0x7fffffff11177812 */ /* 0x029fe200078ec0ff */
        /* <DEDUP_REMOVED lines=13> */
[----:B0-----:R0:W3:-:S04]  /*50d0*/  DADD R8, R6, -6.75539944105574400000e+15 ;  /* 0xc338000006087429 */ /* 0x0010c80000000000 */
[----:B0-----:R-:W-:Y:S02]  /*50e0*/  IADD3 R6, R6, -0x1, RZ ;  /* 0xffffffff06067810 */ /* 0x001fe40007ffe0ff */
[----:B---3--:R-:W0:Y:S02]  /*50f0*/  DFMA R10, R8, c[0x2][0x0], R22 ;  /* 0x00800000080a7a2b */ /* 0x008e240000000016 */
[----:B------:R-:W-:-:S04]  /*5100*/  SEL R6, R6, RZ, P0 ;  /* 0x000000ff06067207 */ /* 0x000fc80000000000 */
[----:B0-----:R0:W3:Y:S01]  /*5110*/  DFMA R10, R8, c[0x2][0x8], R10 ;  /* 0x00800200080a7a2b */ /* 0x0010e2000000000a */
[----:B------:R-:W-:Y:S01]  /*5120*/  IADD3 R7, R6, -0x1, RZ ;  /* 0xffffffff06077810 */ /* 0x000fe20007ffe0ff */
[----:B0-----:R-:W-:Y:S02]  /*5130*/  IMAD.MOV.U32 R8, RZ, RZ, 0x6acd15b6 ;  /* 0x6acd15b6ff087424 */ /* 0x001fe400078e00ff */
[----:B------:R-:W-:-:S06]  /*5140*/  IMAD.MOV.U32 R9, RZ, RZ, 0x3e21f407 ;  /* 0x3e21f407ff097424 */ /* 0x000fcc00078e00ff */
[----:B---3--:R-:W-:Y:S02]  /*5150*/  FSEL R13, R23, R11, !P0 ;  /* 0x0000000b170d7208 */ /* 0x008fe40004000000 */
        /* <DEDUP_REMOVED lines=23> */
[----:B--2---:R-:W-:Y:S01]  /*52d0*/  IMAD.MOV.U32 R18, RZ, RZ, R12 ;  /* 0x000000ffff127224 */ /* 0x004fe200078e000c */
        /* <DEDUP_REMOVED lines=16> */
[----:B-1----:R-:W-:Y:S05]  /*53e0*/  CALL.REL.NOINC `($__internal_1_$__cuda_sm20_div_rn_f64_full) ;  /* 0x000044f000007944 */ /* 0x002fea0003c00000 */
.L_x_2260:
[----:B------:R-:W-:Y:S05]  /*53f0*/  BSYNC B3 ;  /* 0x0000000000037941 */ /* 0x000fea0003800000 */
.L_x_2259:
[----:B------:R-:W-:-:S04]  /*5400*/  DADD R18, R18, R32 ;  /* 0x0000000012127229 */ /* 0x000fc80000000020 */
[----:B------:R-:W0:-:S06]  /*5410*/  DSETP.GE.AND P0, PT, R22, c[0x2][0x58], PT ;  /* 0x008016001600762a */ /* 0x000e0c0003f06000 */
[----:B0-----:R-:W-:Y:S02]  /*5420*/  FSEL R8, R18, RZ, !P0 ;  /* 0x000000ff12087208 */ /* 0x001fe40004000000 */
[----:B------:R-:W-:Y:S01]  /*5430*/  FSEL R9, R19, +QNAN , !P0 ;  /* 0x7ff0000013097808 */ /* 0x000fe20004000000 */
[----:B------:R-:W-:Y:S05]  /*5440*/  BRA `(.L_x_2261) ;  /* 0x000000b000007947 */ /* 0x000fea0003800000 */
.L_x_2258:
        /* <DEDUP_REMOVED lines=10> */
[----:B0-----:R0:W3:-:S06]  /*54f0*/  DFMA R8, R22, R8, R22 ;  /* 0x000000081608722b */ /* 0x0010cc0000000016 */
.L_x_2261:
[----:B------:R-:W-:Y:S05]  /*5500*/  BSYNC B2 ;  /* 0x0000000000027941 */ /* 0x000fea0003800000 */
.L_x_2257:
[----:B---3--:R-:W-:Y:S01]  /*5510*/  LOP3.LUT R17, R9, 0x80000000, R17, 0xb8, !PT ;  /* 0x8000000009117812 */ /* 0x008fe200078eb811 */
[----:B------:R-:W-:Y:S02]  /*5520*/  IMAD.MOV.U32 R16, RZ, RZ, R8 ;  /* 0x000000ffff107224 */ /* 0x000fe400078e0008 */
.L_x_2256:
[----:B------:R-:W-:Y:S05]  /*5530*/  BSYNC B1 ;  /* 0x0000000000017941 */ /* 0x000fea0003800000 */
.L_x_2255:
[----:B------:R-:W4:Y:S01]  /*5540*/  S2R R0, SR_CTAID.X ;  /* 0x0000000000007919 */ /* 0x000f220000002500 */
[----:B------:R-:W-:Y:S01]  /*5550*/  IMAD.MOV.U32 R3, RZ, RZ, -0x200 ;  /* 0xfffffe00ff037424 */ /* 0x000fe200078e00ff */
[----:B0----5:R-:W0:Y:S01]  /*5560*/  LDC.U8 R23, c[0x0][0x184] ;  /* 0x00006100ff177b82 */ /* 0x021e220000000000 */
[----:B------:R-:W-:Y:S01]  /*5570*/  BSSY B6, `(.L_x_2262) ;  /* 0x000011d000067945 */ /* 0x000fe20003800000 */
[----:B--2---:R-:W2:Y:S01]  /*5580*/  S2R R19, SR_TID.X ;  /* 0x0000000000137919 */ /* 0x004ea20000002100 */
[----:B----4-:R-:W-:-:S05]  /*5590*/  IMAD R22, R0, R3, c[0x0][0x160] ;  /* 0x0000580000167624 */ /* 0x010fca00078e0203 */
[----:B--2---:R-:W-:-:S13]  /*55a0*/  ISETP.GE.AND P0, PT, R19, R22, PT ;  /* 0x000000161300720c */ /* 0x004fda0003f06270 */
        /* <DEDUP_REMOVED lines=17> */
[----:B------:R-:W0:Y:S01]  /*56c0*/  F2I.F64.TRUNC R5, R4 ;  /* 0x0000000400057311 */ /* 0x000e22000030d100 */
[----:B------:R-:W-:Y:S01]  /*56d0*/  IMAD.MOV.U32 R19, RZ, RZ, R2 ;  /* 0x000000ffff137224 */ /* 0x000fe200078e0002 */
[----:B0-----:R0:W-:Y:S01]  /*56e0*/  STG.E.U8 [R8.64], R5 ;  /* 0x0000000508007986 */ /* 0x0011e2000c101124 */
[----:B------:R-:W-:Y:S05]  /*56f0*/  BRA `(.L_x_2263) ;  /* 0x0000104000007947 */ /* 0x000fea0003800000 */
.L_x_2267:
[----:B------:R-:W0:Y:S01]  /*5700*/  F2I.S64.F64.TRUNC R4, R4 ;  /* 0x0000000400047311 */ /* 0x000e22000030d900 */
[----:B------:R-:W-:Y:S02]  /*5710*/  IMAD.MOV.U32 R19, RZ, RZ, R2 ;  /* 0x000000ffff137224 */ /* 0x000fe400078e0002 */
[----:B0-----:R-:W-:-:S05]  /*5720*/  IMAD.MOV.U32 R3, RZ, RZ, R4 ;  /* 0x000000ffff037224 */ /* 0x001fca00078e0004 */
[----:B------:R0:W-:Y:S01]  /*5730*/  STG.E.U8 [R8.64], R3 ;  /* 0x0000000308007986 */ /* 0x0001e2000c101124 */
[----:B------:R-:W-:Y:S05]  /*5740*/  BRA `(.L_x_2263) ;  /* 0x00000ff000007947 */ /* 0x000fea0003800000 */
.L_x_2266:
[----:B------:R-:W-:-:S13]  /*5750*/  ISETP.NE.AND P0, PT, R0, 0x2, PT ;  /* 0x000000020000780c */ /* 0x000fda0003f05270 */
[----:B------:R-:W-:Y:S05]  /*5760*/  @!P0 BRA `(.L_x_2269) ;  /* 0x000000c000008947 */ /* 0x000fea0003800000 */
[----:B------:R-:W-:-:S13]  /*5770*/  ISETP.NE.AND P0, PT, R0, 0x3, PT ;  /* 0x000000030000780c */ /* 0x000fda0003f05270 */
[----:B------:R-:W-:Y:S05]  /*5780*/  @!P0 BRA `(.L_x_2270) ;  /* 0x0000006000008947 */ /* 0x000fea0003800000 */
[----:B------:R-:W-:-:S13]  /*5790*/  ISETP.NE.AND P0, PT, R0, 0x4, PT ;  /* 0x000000040000780c */ /* 0x000fda0003f05270 */
[----:B------:R-:W-:Y:S05]  /*57a0*/  @P0 BRA `(.L_x_2268) ;  /* 0x00000dd000000947 */ /* 0x000fea0003800000 */
[----:B------:R-:W0:Y:S01]  /*57b0*/  F2I.S64.F64.TRUNC R4, R4 ;  /* 0x0000000400047311 */ /* 0x000e22000030d900 */
[----:B------:R-:W-:Y:S01]  /*57c0*/  IMAD.MOV.U32 R19, RZ, RZ, R2 ;  /* 0x000000ffff137224 */ /* 0x000fe200078e0002 */
[----:B0-----:R0:W-:Y:S01]  /*57d0*/  STG.E.64 [R8.64], R4 ;  /* 0x0000000408007986 */ /* 0x0011e2000c101b24 */
[----:B------:R-:W-:Y:S05]  /*57e0*/  BRA `(.L_x_2263) ;  /* 0x00000f5000007947 */ /* 0x000fea0003800000 */
.L_x_2270:
[----:B------:R-:W0:Y:S01]  /*57f0*/  F2I.F64.TRUNC R5, R4 ;  /* 0x0000000400057311 */ /* 0x000e22000030d100 */
[----:B------:R-:W-:Y:S01]  /*5800*/  IMAD.MOV.U32 R19, RZ, RZ, R2 ;  /* 0x000000ffff137224 */ /* 0x000fe200078e0002 */
[----:B0-----:R0:W-:Y:S01]  /*5810*/  STG.E [R8.64], R5 ;  /* 0x0000000508007986 */ /* 0x0011e2000c101924 */
[----:B------:R-:W-:Y:S05]  /*5820*/  BRA `(.L_x_2263) ;  /* 0x00000f1000007947 */ /* 0x000fea0003800000 */
.L_x_2269:
[----:B------:R-:W0:Y:S01]  /*5830*/  F2I.F64.TRUNC R5, R4 ;  /* 0x0000000400057311 */ /* 0x000e22000030d100 */
[----:B------:R-:W-:Y:S01]  /*5840*/  IMAD.MOV.U32 R19, RZ, RZ, R2 ;  /* 0x000000ffff137224 */ /* 0x000fe200078e0002 */
[----:B0-----:R0:W-:Y:S01]  /*5850*/  STG.E.U16 [R8.64], R5 ;  /* 0x0000000508007986 */ /* 0x0011e2000c101524 */
[----:B------:R-:W-:Y:S05]  /*5860*/  BRA `(.L_x_2263) ;  /* 0x00000ed000007947 */ /* 0x000fea0003800000 */
.L_x_2265:
[----:B------:R-:W-:-:S13]  /*5870*/  ISETP.GT.AND P0, PT, R0, 0x6, PT ;  /* 0x000000060000780c */ /* 0x000fda0003f04270 */
[----:B------:R-:W-:Y:S05]  /*5880*/  @P0 BRA `(.L_x_2271) ;  /* 0x0000011000000947 */ /* 0x000fea0003800000 */
[----:B------:R-:W-:-:S13]  /*5890*/  ISETP.NE.AND P0, PT, R0, 0x5, PT ;  /* 0x000000050000780c */ /* 0x000fda0003f05270 */
[----:B------:R-:W-:Y:S05]  /*58a0*/  @!P0 BRA `(.L_x_2272) ;  /* 0x0000008000008947 */ /* 0x000fea0003800000 */
[----:B------:R-:W-:-:S13]  /*58b0*/  ISETP.NE.AND P0, PT, R0, 0x6, PT ;  /* 0x000000060000780c */ /* 0x000fda0003f05270 */
[----:B------:R-:W-:Y:S05]  /*58c0*/  @P0 BRA `(.L_x_2268) ;  /* 0x00000cb000000947 */ /* 0x000fea0003800000 */
[----:B------:R-:W0:Y:S01]  /*58d0*/  F2F.F32.F64 R3, R4 ;  /* 0x0000000400037310 */ /* 0x000e220000301000 */
[----:B------:R-:W0:Y:S01]  /*58e0*/  DSETP.GEU.AND P0, PT, |R4|, c[0x2][0x90], PT ;  /* 0x008024000400762a */ /* 0x000e220003f0e200 */
[----:B------:R-:W-:-:S13]  /*58f0*/  IMAD.MOV.U32 R19, RZ, RZ, R2 ;  /* 0x000000ffff137224 */ /* 0x000fda00078e0002 */
[----:B0-----:R-:W-:-:S05]  /*5900*/  @!P0 FMUL R3, R3, 1.175494350822287508e-38 ;  /* 0x0080000003038820 */ /* 0x001fca0000400000 */
[----:B------:R0:W-:Y:S01]  /*5910*/  STG.E [R8.64], R3 ;  /* 0x0000000308007986 */ /* 0x0001e2000c101924 */
[----:B------:R-:W-:Y:S05]  /*5920*/  BRA `(.L_x_2263) ;  /* 0x00000e1000007947 */ /* 0x000fea0003800000 */
.L_x_2272:
[----:B------:R-:W0:Y:S01]  /*5930*/  F2F.F32.F64 R0, R4 ;  /* 0x0000000400007310 */ /* 0x000e220000301000 */
[----:B------:R-:W0:Y:S01]  /*5940*/  DSETP.GEU.AND P0, PT, |R4|, c[0x2][0x90], PT ;  /* 0x008024000400762a */ /* 0x000e220003f0e200 */
[----:B------:R-:W-:-:S13]  /*5950*/  IMAD.MOV.U32 R19, RZ, RZ, R2 ;  /* 0x000000ffff137224 */ /* 0x000fda00078e0002 */
[----:B0-----:R-:W-:-:S05]  /*5960*/  @!P0 FMUL R0, R0, 1.175494350822287508e-38 ;  /* 0x0080000000008820 */ /* 0x001fca0000400000 */
[----:B------:R-:W-:-:S05]  /*5970*/  F2FP.PACK_AB R0, RZ, R0 ;  /* 0x00000000ff00723e */ /* 0x000fca00000000ff */
[----:B------:R0:W-:Y:S01]  /*5980*/  STG.E.U16 [R8.64], R0 ;  /* 0x0000000008007986 */ /* 0x0001e2000c101524 */
[----:B------:R-:W-:Y:S05]  /*5990*/  BRA `(.L_x_2263) ;  /* 0x00000da000007947 */ /* 0x000fea0003800000 */
.L_x_2271:
[----:B------:R-:W-:-:S13]  /*59a0*/  ISETP.NE.AND P0, PT, R0, 0x7, PT ;  /* 0x000000070000780c */ /* 0x000fda0003f05270 */
[----:B------:R-:W-:Y:S05]  /*59b0*/  @!P0 BRA `(.L_x_2273) ;  /* 0x0000013000008947 */ /* 0x000fea0003800000 */
[----:B------:R-:W-:-:S13]  /*59c0*/  ISETP.NE.AND P0, PT, R0, 0x8, PT ;  /* 0x000000080000780c */ /* 0x000fda0003f05270 */
[----:B------:R-:W-:Y:S05]  /*59d0*/  @!P0 BRA `(.L_x_2274) ;  /* 0x0000009000008947 */ /* 0x000fea0003800000 */
[----:B------:R-:W-:-:S13]  /*59e0*/  ISETP.NE.AND P0, PT, R0, 0x9, PT ;  /* 0x000000090000780c */ /* 0x000fda0003f05270 */
[----:B------:R-:W-:Y:S05]  /*59f0*/  @P0 BRA `(.L_x_2268) ;  /* 0x00000b8000000947 */ /* 0x000fea0003800000 */
[----:B------:R-:W0:Y:S01]  /*5a00*/  F2F.F32.F64 R6, R4 ;  /* 0x0000000400067310 */ /* 0x000e220000301000 */
[----:B------:R-:W0:Y:S01]  /*5a10*/  DSETP.GEU.AND P0, PT, |R4|, c[0x2][0x90], PT ;  /* 0x008024000400762a */ /* 0x000e220003f0e200 */
[----:B------:R-:W-:Y:S02]  /*5a20*/  IMAD.MOV.U32 R7, RZ, RZ, RZ ;  /* 0x000000ffff077224 */ /* 0x000fe400078e00ff */
[----:B------:R-:W-:-:S11]  /*5a30*/  IMAD.MOV.U32 R19, RZ, RZ, R2 ;  /* 0x000000ffff137224 */ /* 0x000fd600078e0002 */
[----:B0-----:R-:W-:-:S05]  /*5a40*/  @!P0 FMUL R6, R6, 1.175494350822287508e-38 ;  /* 0x0080000006068820 */ /* 0x001fca0000400000 */
[----:B------:R0:W-:Y:S01]  /*5a50*/  STG.E.64 [R8.64], R6 ;  /* 0x0000000608007986 */ /* 0x0001e2000c101b24 */
[----:B------:R-:W-:Y:S05]  /*5a60*/  BRA `(.L_x_2263) ;  /* 0x00000cd000007947 */ /* 0x000fea0003800000 */
.L_x_2274:
[----:B------:R-:W0:Y:S01]  /*5a70*/  F2F.F32.F64 R0, R4 ;  /* 0x0000000400007310 */ /* 0x000e220000301000 */
[----:B------:R-:W0:Y:S01]  /*5a80*/  DSETP.GEU.AND P0, PT, |R4|, c[0x2][0x90], PT ;  /* 0x008024000400762a */ /* 0x000e220003f0e200 */
[----:B------:R-:W-:-:S13]  /*5a90*/  IMAD.MOV.U32 R19, RZ, RZ, R2 ;  /* 0x000000ffff137224 */ /* 0x000fda00078e0002 */
[----:B0-----:R-:W-:-:S05]  /*5aa0*/  @!P0 FMUL R0, R0, 1.175494350822287508e-38 ;  /* 0x0080000000008820 */ /* 0x001fca0000400000 */
[----:B------:R-:W-:-:S04]  /*5ab0*/  F2FP.PACK_AB R3, RZ, R0 ;  /* 0x00000000ff03723e */ /* 0x000fc800000000ff */
[----:B------:R-:W-:-:S05]  /*5ac0*/  PRMT R3, R3, 0x5410, RZ ;  /* 0x0000541003037816 */ /* 0x000fca00000000ff */
[----:B------:R0:W-:Y:S01]  /*5ad0*/  STG.E [R8.64], R3 ;  /* 0x0000000308007986 */ /* 0x0001e2000c101924 */
[----:B------:R-:W-:Y:S05]  /*5ae0*/  BRA `(.L_x_2263) ;  /* 0x00000c5000007947 */ /* 0x000fea0003800000 */
.L_x_2273:
[----:B------:R0:W-:Y:S01]  /*5af0*/  STG.E.64 [R8.64], R4 ;  /* 0x0000000408007986 */ /* 0x0001e2000c101b24 */
[----:B------:R-:W-:Y:S01]  /*5b00*/  IMAD.MOV.U32 R19, RZ, RZ, R2 ;  /* 0x000000ffff137224 */ /* 0x000fe200078e0002 */
[----:B------:R-:W-:Y:S05]  /*5b10*/  BRA `(.L_x_2263) ;  /* 0x00000c2000007947 */ /* 0x000fea0003800000 */
.L_x_2264:
        /* <DEDUP_REMOVED lines=8> */
[----:B------:R-:W0:Y:S01]  /*5ba0*/  DSETP.NEU.AND P0, PT, R4, RZ, PT ;  /* 0x000000ff0400722a */ /* 0x000e220003f0d000 */
[----:B------:R-:W-:-:S05]  /*5bb0*/  IMAD.MOV.U32 R19, RZ, RZ, R2 ;  /* 0x000000ffff137224 */ /* 0x000fca00078e0002 */
[----:B0-----:R-:W-:-:S05]  /*5bc0*/  SEL R3, RZ, 0x1, !P0 ;  /* 0x00000001ff037807 */ /* 0x001fca0004000000 */
[----:B------:R0:W-:Y:S01]  /*5bd0*/  STG.E.U8 [R8.64], R3 ;  /* 0x0000000308007986 */ /* 0x0001e2000c101124 */
[----:B------:R-:W-:Y:S05]  /*5be0*/  BRA `(.L_x_2263) ;  /* 0x00000b5000007947 */ /* 0x000fea0003800000 */
.L_x_2277:
[----:B------:R-:W-:Y:S01]  /*5bf0*/  CS2R R6, SRZ ;  /* 0x0000000000067805 */ /* 0x000fe2000001ff00 */
[----:B------:R-:W-:-:S04]  /*5c00*/  IMAD.MOV.U32 R19, RZ, RZ, R2 ;  /* 0x000000ffff137224 */ /* 0x000fc800078e0002 */
[----:B------:R0:W-:Y:S01]  /*5c10*/  STG.E.128 [R8.64], R4 ;  /* 0x0000000408007986 */ /* 0x0001e2000c101d24 */
[----:B------:R-:W-:Y:S05]  /*5c20*/  BRA `(.L_x_2263) ;  /* 0x00000b1000007947 */ /* 0x000fea0003800000 */
.L_x_2276:
        /* <DEDUP_REMOVED lines=8> */
[----:B------:R-:W-:-:S13]  /*5cb0*/  BSSY B0, `(.L_x_2280) ;  /* 0x000000f000007945 */ /* 0x000fda0003800000 */
[----:B0-----:R-:W-:-:S05]  /*5cc0*/  @!P0 FMUL R11, R11, 1.175494350822287508e-38 ;  /* 0x008000000b0b8820 */ /* 0x001fca0000400000 */
        /* <DEDUP_REMOVED lines=13> */
.L_x_2281:
[----:B------:R-:W-:Y:S05]  /*5da0*/  BSYNC B0 ;  /* 0x0000000000007941 */ /* 0x000fea0003800000 */
.L_x_2280:
[----:B------:R-:W-:Y:S01]  /*5db0*/  LOP3.LUT R7, R0, R7, RZ, 0xfc, !PT ;  /* 0x0000000700077212 */ /* 0x000fe200078efcff */
[----:B------:R-:W-:-:S04]  /*5dc0*/  IMAD.MOV.U32 R19, RZ, RZ, R2 ;  /* 0x000000ffff137224 */ /* 0x000fc800078e0002 */
[----:B------:R0:W-:Y:S01]  /*5dd0*/  STG.E.U8 [R8.64], R7 ;  /* 0x0000000708007986 */ /* 0x0001e2000c101124 */
[----:B------:R-:W-:Y:S05]  /*5de0*/  BRA `(.L_x_2263) ;  /* 0x0000095000007947 */ /* 0x000fea0003800000 */
.L_x_2279:
[----:B------:R-:W0:Y:S01]  /*5df0*/  F2F.F32.F64 R7, R4 ;  /* 0x0000000400077310 */ /* 0x000e220000301000 */
        /* <DEDUP_REMOVED lines=14> */
.L_x_2283:
[----:B------:R-:W-:Y:S01]  /*5ee0*/  IMAD.MOV.U32 R0, RZ, RZ, 0x7f ;  /* 0x0000007fff007424 */ /* 0x000fe200078e00ff */
[----:B------:R-:W-:-:S04]  /*5ef0*/  ISETP.GT.U32.AND P0, PT, R3, 0x7f800000, PT ;  /* 0x7f8000000300780c */ /* 0x000fc80003f04070 */
[----:B------:R-:W-:-:S04]  /*5f00*/  SEL R0, R0, 0x7c, P0 ;  /* 0x0000007c00007807 */ /* 0x000fc80000000000 */
.L_x_2284:
[----:B------:R-:W-:Y:S05]  /*5f10*/  BSYNC B0 ;  /* 0x0000000000007941 */ /* 0x000fea0003800000 */
.L_x_2282:
[----:B------:R-:W-:Y:S01]  /*5f20*/  LOP3.LUT R3, R7, 0x80000000, RZ, 0xc0, !PT ;  /* 0x8000000007037812 */ /* 0x000fe200078ec0ff */
[----:B------:R-:W-:-:S03]  /*5f30*/  IMAD.MOV.U32 R19, RZ, RZ, R2 ;  /* 0x000000ffff137224 */ /* 0x000fc600078e0002 */
[----:B------:R-:W-:-:S04]  /*5f40*/  SHF.R.U32.HI R3, RZ, 0x18, R3 ;  /* 0x00000018ff037819 */ /* 0x000fc80000011603 */
[----:B------:R-:W-:-:S05]  /*5f50*/  LOP3.LUT R3, R0, R3, RZ, 0xfc, !PT ;  /* 0x0000000300037212 */ /* 0x000fca00078efcff */
[----:B------:R0:W-:Y:S01]  /*5f60*/  STG.E.U8 [R8.64], R3 ;  /* 0x0000000308007986 */ /* 0x0001e2000c101124 */
[----:B------:R-:W-:Y:S05]  /*5f70*/  BRA `(.L_x_2263) ;  /* 0x000007c000007947 */ /* 0x000fea0003800000 */
.L_x_2278:
[----:B------:R-:W0:Y:S01]  /*5f80*/  F2F.F32.F64 R0, R4 ;  /* 0x0000000400007310 */ /* 0x000e220000301000 */
[----:B------:R-:W0:Y:S01]  /*5f90*/  DSETP.GEU.AND P0, PT, |R4|, c[0x2][0x90], PT ;  /* 0x008024000400762a */ /* 0x000e220003f0e200 */
[----:B------:R-:W-:-:S13]  /*5fa0*/  IMAD.MOV.U32 R19, RZ, RZ, R2 ;  /* 0x000000ffff137224 */ /* 0x000fda00078e0002 */
[----:B0-----:R-:W-:-:S05]  /*5fb0*/  @!P0 FMUL R0, R0, 1.175494350822287508e-38 ;  /* 0x0080000000008820 */ /* 0x001fca0000400000 */
[----:B------:R-:W-:-:S05]  /*5fc0*/  F2FP.BF16.PACK_AB R0, RZ, R0 ;  /* 0x00000000ff00723e */ /* 0x000fca00000010ff */
[----:B------:R0:W-:Y:S01]  /*5fd0*/  STG.E.U16 [R8.64], R0 ;  /* 0x0000000008007986 */ /* 0x0001e2000c101524 */
[----:B------:R-:W-:Y:S05]  /*5fe0*/  BRA `(.L_x_2263) ;  /* 0x0000075000007947 */ /* 0x000fea0003800000 */
.L_x_2275:
        /* <DEDUP_REMOVED lines=8> */
[----:B------:R-:W0:Y:S01]  /*6070*/  F2I.U32.F64.TRUNC R5, R4 ;  /* 0x0000000400057311 */ /* 0x000e22000030d000 */
[----:B------:R-:W-:Y:S01]  /*6080*/  IMAD.MOV.U32 R19, RZ, RZ, R2 ;  /* 0x000000ffff137224 */ /* 0x000fe200078e0002 */
[----:B0-----:R0:W-:Y:S01]  /*6090*/  STG.E.U16 [R8.64], R5 ;  /* 0x0000000508007986 */ /* 0x0011e2000c101524 */
[----:B------:R-:W-:Y:S05]  /*60a0*/  BRA `(.L_x_2263) ;  /* 0x0000069000007947 */ /* 0x000fea0003800000 */
.L_x_2287:
[----:B------:R-:W0:Y:S01]  /*60b0*/  F2F.F32.F64 R7, R4 ;  /* 0x0000000400077310 */ /* 0x000e220000301000 */
        /* <DEDUP_REMOVED lines=18> */
.L_x_2290:
[----:B------:R-:W-:-:S04]  /*61e0*/  LOP3.LUT R0, R7, 0x80000000, RZ, 0xc0, !PT ;  /* 0x8000000007007812 */ /* 0x000fc800078ec0ff */
[----:B------:R-:W-:-:S04]  /*61f0*/  SHF.R.U32.HI R0, RZ, 0x18, R0 ;  /* 0x00000018ff007819 */ /* 0x000fc80000011600 */
[----:B------:R-:W-:Y:S02]  /*6200*/  LOP3.LUT R0, R3, R0, RZ, 0xfc, !PT ;  /* 0x0000000003007212 */ /* 0x000fe400078efcff */
.L_x_2289:
[----:B------:R-:W-:Y:S05]  /*6210*/  BSYNC B0 ;  /* 0x0000000000007941 */ /* 0x000fea0003800000 */
.L_x_2288:
[----:B------:R0:W-:Y:S01]  /*6220*/  STG.E.U8 [R8.64], R0 ;  /* 0x0000000008007986 */ /* 0x0001e2000c101124 */
[----:B------:R-:W-:Y:S01]  /*6230*/  IMAD.MOV.U32 R19, RZ, RZ, R2 ;  /* 0x000000ffff137224 */ /* 0x000fe200078e0002 */
[----:B------:R-:W-:Y:S05]  /*6240*/  BRA `(.L_x_2263) ;  /* 0x000004f000007947 */ /* 0x000fea0003800000 */
.L_x_2286:
        /* <DEDUP_REMOVED lines=19> */
.L_x_2293:
[----:B------:R-:W-:-:S04]  /*6380*/  LOP3.LUT R0, R7, 0x80000000, RZ, 0xc0, !PT ;  /* 0x8000000007007812 */ /* 0x000fc800078ec0ff */
[----:B------:R-:W-:-:S04]  /*6390*/  SHF.R.U32.HI R0, RZ, 0x18, R0 ;  /* 0x00000018ff007819 */ /* 0x000fc80000011600 */
[----:B------:R-:W-:Y:S02]  /*63a0*/  LOP3.LUT R0, R3, R0, RZ, 0xfc, !PT ;  /* 0x0000000003007212 */ /* 0x000fe400078efcff */
.L_x_2292:
[----:B------:R-:W-:Y:S05]  /*63b0*/  BSYNC B0 ;  /* 0x0000000000007941 */ /* 0x000fea0003800000 */
.L_x_2291:
[----:B------:R0:W-:Y:S01]  /*63c0*/  STG.E.U8 [R8.64], R0 ;  /* 0x0000000008007986 */ /* 0x0001e2000c101124 */
[----:B------:R-:W-:Y:S01]  /*63d0*/  IMAD.MOV.U32 R19, RZ, RZ, R2 ;  /* 0x000000ffff137224 */ /* 0x000fe200078e0002 */
[----:B------:R-:W-:Y:S05]  /*63e0*/  BRA `(.L_x_2263) ;  /* 0x0000035000007947 */ /* 0x000fea0003800000 */
.L_x_2285:
        /* <DEDUP_REMOVED lines=8> */
[----:B------:R-:W-:-:S13]  /*6470*/  IMAD.MOV.U32 R19, RZ, RZ, R2 ;  /* 0x000000ffff137224 */ /* 0x000fda00078e0002 */
[----:B0-----:R-:W-:Y:S01]  /*6480*/  @!P0 FMUL R10, R10, 1.175494350822287508e-38 ;  /* 0x008000000a0a8820 */ /* 0x001fe20000400000 */
        /* <DEDUP_REMOVED lines=15> */
.L_x_2268:
        /* <DEDUP_REMOVED lines=18> */
[----:B01-3--:R-:W-:Y:S05]  /*66a0*/  CALL.ABS.NOINC R14 ;  /* 0x000000000e007343 */ /* 0x00bfea0003c00000 */
[----:B------:R-:W-:Y:S01]  /*66b0*/  IMAD.MOV.U32 R19, RZ, RZ, R2 ;  /* 0x000000ffff137224 */ /* 0x000fe200078e0002 */
[----:B------:R-:W-:Y:S05]  /*66c0*/  BRA `(.L_x_2263) ;  /* 0x0000007000007947 */ /* 0x000fea0003800000 */
.L_x_2295:
[----:B------:R-:W0:Y:S01]  /*66d0*/  F2I.U64.F64.TRUNC R4, R4 ;  /* 0x0000000400047311 */ /* 0x000e22000030d800 */
[----:B------:R-:W-:Y:S01]  /*66e0*/  IMAD.MOV.U32 R19, RZ, RZ, R2 ;  /* 0x000000ffff137224 */ /* 0x000fe200078e0002 */
[----:B0-----:R0:W-:Y:S01]  /*66f0*/  STG.E.64 [R8.64], R4 ;  /* 0x0000000408007986 */ /* 0x0011e2000c101b24 */
[----:B------:R-:W-:Y:S05]  /*6700*/  BRA `(.L_x_2263) ;  /* 0x0000003000007947 */ /* 0x000fea0003800000 */
.L_x_2294:
[----:B------:R-:W0:Y:S01]  /*6710*/  F2I.U32.F64.TRUNC R5, R4 ;  /* 0x0000000400057311 */ /* 0x000e22000030d000 */
[----:B------:R-:W-:Y:S01]  /*6720*/  IMAD.MOV.U32 R19, RZ, RZ, R2 ;  /* 0x000000ffff137224 */ /* 0x000fe200078e0002 */
[----:B0-----:R0:W-:Y:S06]  /*6730*/  STG.E [R8.64], R5 ;  /* 0x0000000508007986 */ /* 0x0011ec000c101924 */
.L_x_2263:
[----:B0-----:R-:W-:Y:S05]  /*6740*/  BSYNC B6 ;  /* 0x0000000000067941 */ /* 0x001fea0003800000 */
.L_x_2262:
[----:B------:R-:W-:Y:S01]  /*6750*/  ISETP.GE.AND P0, PT, R19, R22, PT ;  /* 0x000000161300720c */ /* 0x000fe20003f06270 */
[----:B------:R-:W-:-:S12]  /*6760*/  BSSY B6, `(.L_x_2296) ;  /* 0x0000210000067945 */ /* 0x000fd80003800000 */
[----:B------:R-:W-:Y:S05]  /*6770*/  @P0 BRA `(.L_x_2297) ;  /* 0x000020e000000947 */ /* 0x000fea0003800000 */
[----:B------:R-:W0:Y:S01]  /*6780*/  S2R R0, SR_CTAID.X ;  /* 0x0000000000007919 */ /* 0x000e220000002500 */
[----:B------:R-:W-:Y:S01]  /*6790*/  PRMT R3, R23, 0x9910, RZ ;  /* 0x0000991017037816 */ /* 0x000fe200000000ff */
[----:B0-----:R-:W-:-:S04]  /*67a0*/  IMAD R0, R0, 0x200, R19 ;  /* 0x0000020000007824 */ /* 0x001fc800078e0213 */
        /* <DEDUP_REMOVED lines=14> */
[----:B------:R-:W0:Y:S02]  /*6890*/  F2I.F64.TRUNC R29, R28 ;  /* 0x0000001c001d7311 */ /* 0x000e24000030d100 */
[----:B0-----:R0:W-:Y:S01]  /*68a0*/  STG.E.U8 [R2.64], R29 ;  /* 0x0000001d02007986 */ /* 0x0011e2000c101124 */
[----:B------:R-:W-:Y:S05]  /*68b0*/  BRA `(.L_x_2303) ;  /* 0x00000f1000007947 */ /* 0x000fea0003800000 */
.L_x_2301:
[----:B------:R-:W0:Y:S02]  /*68c0*/  F2I.S64.F64.TRUNC R28, R28 ;  /* 0x0000001c001c7311 */ /* 0x000e24000030d900 */
[----:B0-----:R-:W-:-:S05]  /*68d0*/  IMAD.MOV.U32 R5, RZ, RZ, R28 ;  /* 0x000000ffff057224 */ /* 0x001fca00078e001c */
[----:B------:R0:W-:Y:S01]  /*68e0*/  STG.E.U8 [R2.64], R5 ;  /* 0x0000000502007986 */ /* 0x0001e2000c101124 */
[----:B------:R-:W-:Y:S05]  /*68f0*/  BRA `(.L_x_2303) ;  /* 0x00000ed000007947 */ /* 0x000fea0003800000 */
.L_x_2300:
[----:B------:R-:W-:-:S13]  /*6900*/  ISETP.NE.AND P0, PT, R0, 0x2, PT ;  /* 0x000000020000780c */ /* 0x000fda0003f05270 */
[----:B------:R-:W-:Y:S05]  /*6910*/  @!P0 BRA `(.L_x_2304) ;  /* 0x000000a000008947 */ /* 0x000fea0003800000 */
[----:B------:R-:W-:-:S13]  /*6920*/  ISETP.NE.AND P0, PT, R0, 0x3, PT ;  /* 0x000000030000780c */ /* 0x000fda0003f05270 */
[----:B------:R-:W-:Y:S05]  /*6930*/  @!P0 BRA `(.L_x_2305) ;  /* 0x0000005000008947 */ /* 0x000fea0003800000 */
[----:B------:R-:W-:-:S13]  /*6940*/  ISETP.NE.AND P0, PT, R0, 0x4, PT ;  /* 0x000000040000780c */ /* 0x000fda0003f05270 */
[----:B------:R-:W-:Y:S05]  /*6950*/  @P0 BRA `(.L_x_2302) ;  /* 0x00000ce000000947 */ /* 0x000fea0003800000 */
[----:B------:R-:W0:Y:S02]  /*6960*/  F2I.S64.F64.TRUNC R28, R28 ;  /* 0x0000001c001c7311 */ /* 0x000e24000030d900 */
[----:B0-----:R0:W-:Y:S01]  /*6970*/  STG.E.64 [R2.64], R28 ;  /* 0x0000001c02007986 */ /* 0x0011e2000c101b24 */
[----:B------:R-:W-:Y:S05]  /*6980*/  BRA `(.L_x_2303) ;  /* 0x00000e4000007947 */ /* 0x000fea0003800000 */
.L_x_2305:
[----:B------:R-:W0:Y:S02]  /*6990*/  F2I.F64.TRUNC R29, R28 ;  /* 0x0000001c001d7311 */ /* 0x000e24000030d100 */
[----:B0-----:R0:W-:Y:S01]  /*69a0*/  STG.E [R2.64], R29 ;  /* 0x0000001d02007986 */ /* 0x0011e2000c101924 */
[----:B------:R-:W-:Y:S05]  /*69b0*/  BRA `(.L_x_2303) ;  /* 0x00000e1000007947 */ /* 0x000fea0003800000 */
.L_x_2304:
[----:B------:R-:W0:Y:S02]  /*69c0*/  F2I.F64.TRUNC R29, R28 ;  /* 0x0000001c001d7311 */ /* 0x000e24000030d100 */
[----:B0-----:R0:W-:Y:S01]  /*69d0*/  STG.E.U16 [R2.64], R29 ;  /* 0x0000001d02007986 */ /* 0x0011e2000c101524 */
[----:B------:R-:W-:Y:S05]  /*69e0*/  BRA `(.L_x_2303) ;  /* 0x00000de000007947 */ /* 0x000fea0003800000 */
.L_x_2299:
[----:B------:R-:W-:-:S13]  /*69f0*/  ISETP.GT.AND P0, PT, R0, 0x6, PT ;  /* 0x000000060000780c */ /* 0x000fda0003f04270 */
[----:B------:R-:W-:Y:S05]  /*6a00*/  @P0 BRA `(.L_x_2306) ;  /* 0x000000f000000947 */ /* 0x000fea0003800000 */
[----:B------:R-:W-:-:S13]  /*6a10*/  ISETP.NE.AND P0, PT, R0, 0x5, PT ;  /* 0x000000050000780c */ /* 0x000fda0003f05270 */
[----:B------:R-:W-:Y:S05]  /*6a20*/  @!P0 BRA `(.L_x_2307) ;  /* 0x0000007000008947 */ /* 0x000fea0003800000 */
[----:B------:R-:W-:-:S13]  /*6a30*/  ISETP.NE.AND P0, PT, R0, 0x6, PT ;  /* 0x000000060000780c */ /* 0x000fda0003f05270 */
[----:B------:R-:W-:Y:S05]  /*6a40*/  @P0 BRA `(.L_x_2302) ;  /* 0x00000bf000000947 */ /* 0x000fea0003800000 */
[----:B------:R-:W0:Y:S01]  /*6a50*/  F2F.F32.F64 R5, R28 ;  /* 0x0000001c00057310 */ /* 0x000e220000301000 */
[----:B------:R-:W0:-:S14]  /*6a60*/  DSETP.GEU.AND P0, PT, |R28|, c[0x2][0x90], PT ;  /* 0x008024001c00762a */ /* 0x000e1c0003f0e200 */
[----:B0-----:R-:W-:-:S05]  /*6a70*/  @!P0 FMUL R5, R5, 1.175494350822287508e-38 ;  /* 0x0080000005058820 */ /* 0x001fca0000400000 */
[----:B------:R0:W-:Y:S01]  /*6a80*/  STG.E [R2.64], R5 ;  /* 0x0000000502007986 */ /* 0x0001e2000c101924 */
[----:B------:R-:W-:Y:S05]  /*6a90*/  BRA `(.L_x_2303) ;  /* 0x00000d3000007947 */ /* 0x000fea0003800000 */
.L_x_2307:
[----:B------:R-:W0:Y:S01]  /*6aa0*/  F2F.F32.F64 R0, R28 ;  /* 0x0000001c00007310 */ /* 0x000e220000301000 */
[----:B------:R-:W0:-:S14]  /*6ab0*/  DSETP.GEU.AND P0, PT, |R28|, c[0x2][0x90], PT ;  /* 0x008024001c00762a */ /* 0x000e1c0003f0e200 */
[----:B0-----:R-:W-:-:S05]  /*6ac0*/  @!P0 FMUL R0, R0, 1.175494350822287508e-38 ;  /* 0x0080000000008820 */ /* 0x001fca0000400000 */
[----:B------:R-:W-:-:S05]  /*6ad0*/  F2FP.PACK_AB R0, RZ, R0 ;  /* 0x00000000ff00723e */ /* 0x000fca00000000ff */
[----:B------:R0:W-:Y:S01]  /*6ae0*/  STG.E.U16 [R2.64], R0 ;  /* 0x0000000002007986 */ /* 0x0001e2000c101524 */
[----:B------:R-:W-:Y:S05]  /*6af0*/  BRA `(.L_x_2303) ;  /* 0x00000cd000007947 */ /* 0x000fea0003800000 */
.L_x_2306:
        /* <DEDUP_REMOVED lines=8> */
[----:B------:R-:W-:-:S13]  /*6b80*/  IMAD.MOV.U32 R5, RZ, RZ, RZ ;  /* 0x000000ffff057224 */ /* 0x000fda00078e00ff */
[----:B0-----:R-:W-:-:S05]  /*6b90*/  @!P0 FMUL R4, R4, 1.175494350822287508e-38 ;  /* 0x0080000004048820 */ /* 0x001fca0000400000 */
[----:B------:R0:W-:Y:S01]  /*6ba0*/  STG.E.64 [R2.64], R4 ;  /* 0x0000000402007986 */ /* 0x0001e2000c101b24 */
[----:B------:R-:W-:Y:S05]  /*6bb0*/  BRA `(.L_x_2303) ;  /* 0x00000c1000007947 */ /* 0x000fea0003800000 */
.L_x_2309:
[----:B------:R-:W0:Y:S01]  /*6bc0*/  F2F.F32.F64 R0, R28 ;  /* 0x0000001c00007310 */ /* 0x000e220000301000 */
[----:B------:R-:W0:-:S14]  /*6bd0*/  DSETP.GEU.AND P0, PT, |R28|, c[0x2][0x90], PT ;  /* 0x008024001c00762a */ /* 0x000e1c0003f0e200 */
[----:B0-----:R-:W-:-:S05]  /*6be0*/  @!P0 FMUL R0, R0, 1.175494350822287508e-38 ;  /* 0x0080000000008820 */ /* 0x001fca0000400000 */
[----:B------:R-:W-:-:S04]  /*6bf0*/  F2FP.PACK_AB R5, RZ, R0 ;  /* 0x00000000ff05723e */ /* 0x000fc800000000ff */
[----:B------:R-:W-:-:S05]  /*6c00*/  PRMT R5, R5, 0x5410, RZ ;  /* 0x0000541005057816 */ /* 0x000fca00000000ff */
[----:B------:R0:W-:Y:S01]  /*6c10*/  STG.E [R2.64], R5 ;  /* 0x0000000502007986 */ /* 0x0001e2000c101924 */
[----:B------:R-:W-:Y:S05]  /*6c20*/  BRA `(.L_x_2303) ;  /* 0x00000ba000007947 */ /* 0x000fea0003800000 */
.L_x_2308:
[----:B------:R0:W-:Y:S01]  /*6c30*/  STG.E.64 [R2.64], R28 ;  /* 0x0000001c02007986 */ /* 0x0001e2000c101b24 */
[----:B------:R-:W-:Y:S05]  /*6c40*/  BRA `(.L_x_2303) ;  /* 0x00000b8000007947 */ /* 0x000fea0003800000 */
.L_x_2298:
        /* <DEDUP_REMOVED lines=8> */
[----:B------:R-:W0:-:S06]  /*6cd0*/  DSETP.NEU.AND P0, PT, R28, RZ, PT ;  /* 0x000000ff1c00722a */ /* 0x000e0c0003f0d000 */
[----:B0-----:R-:W-:-:S05]  /*6ce0*/  SEL R5, RZ, 0x1, !P0 ;  /* 0x00000001ff057807 */ /* 0x001fca0004000000 */
[----:B------:R0:W-:Y:S01]  /*6cf0*/  STG.E.U8 [R2.64], R5 ;  /* 0x0000000502007986 */ /* 0x0001e2000c101124 */
[----:B------:R-:W-:Y:S05]  /*6d00*/  BRA `(.L_x_2303) ;  /* 0x00000ac000007947 */ /* 0x000fea0003800000 */
.L_x_2312:
[----:B------:R-:W-:-:S05]  /*6d10*/  CS2R R30, SRZ ;  /* 0x00000000001e7805 */ /* 0x000fca000001ff00 */
[----:B------:R0:W-:Y:S01]  /*6d20*/  STG.E.128 [R2.64], R28 ;  /* 0x0000001c02007986 */ /* 0x0001e2000c101d24 */
[----:B------:R-:W-:Y:S05]  /*6d30*/  BRA `(.L_x_2303) ;  /* 0x00000a9000007947 */ /* 0x000fea0003800000 */
.L_x_2311:
        /* <DEDUP_REMOVED lines=23> */
.L_x_2316:
[----:B------:R-:W-:Y:S05]  /*6eb0*/  BSYNC B0 ;  /* 0x0000000000007941 */ /* 0x000fea0003800000 */
.L_x_2315:
[----:B------:R-:W-:-:S05]  /*6ec0*/  LOP3.LUT R5, R0, R5, RZ, 0xfc, !PT ;  /* 0x0000000500057212 */ /* 0x000fca00078efcff */
[----:B------:R0:W-:Y:S01]  /*6ed0*/  STG.E.U8 [R2.64], R5 ;  /* 0x0000000502007986 */ /* 0x0001e2000c101124 */
[----:B------:R-:W-:Y:S05]  /*6ee0*/  BRA `(.L_x_2303) ;  /* 0x000008e000007947 */ /* 0x000fea0003800000 */
.L_x_2314:
        /* <DEDUP_REMOVED lines=15> */
.L_x_2318:
[----:B------:R-:W-:Y:S01]  /*6fe0*/  IMAD.MOV.U32 R0, RZ, RZ, 0x7f ;  /* 0x0000007fff007424 */ /* 0x000fe200078e00ff */
[----:B------:R-:W-:-:S04]  /*6ff0*/  ISETP.GT.U32.AND P0, PT, R4, 0x7f800000, PT ;  /* 0x7f8000000400780c */ /* 0x000fc80003f04070 */
[----:B------:R-:W-:-:S04]  /*7000*/  SEL R0, R0, 0x7c, P0 ;  /* 0x0000007c00007807 */ /* 0x000fc80000000000 */
.L_x_2319:
[----:B------:R-:W-:Y:S05]  /*7010*/  BSYNC B0 ;  /* 0x0000000000007941 */ /* 0x000fea0003800000 */
.L_x_2317:
[----:B------:R-:W-:-:S04]  /*7020*/  LOP3.LUT R4, R5, 0x80000000, RZ, 0xc0, !PT ;  /* 0x8000000005047812 */ /* 0x000fc800078ec0ff */
[----:B------:R-:W-:-:S04]  /*7030*/  SHF.R.U32.HI R5, RZ, 0x18, R4 ;  /* 0x00000018ff057819 */ /* 0x000fc80000011604 */
[----:B------:R-:W-:-:S05]  /*7040*/  LOP3.LUT R5, R0, R5, RZ, 0xfc, !PT ;  /* 0x0000000500057212 */ /* 0x000fca00078efcff */
[----:B------:R0:W-:Y:S01]  /*7050*/  STG.E.U8 [R2.64], R5 ;  /* 0x0000000502007986 */ /* 0x0001e2000c101124 */
[----:B------:R-:W-:Y:S05]  /*7060*/  BRA `(.L_x_2303) ;  /* 0x0000076000007947 */ /* 0x000fea0003800000 */
.L_x_2313:
[----:B------:R-:W0:Y:S01]  /*7070*/  F2F.F32.F64 R0, R28 ;  /* 0x0000001c00007310 */ /* 0x000e220000301000 */
[----:B------:R-:W0:-:S14]  /*7080*/  DSETP.GEU.AND P0, PT, |R28|, c[0x2][0x90], PT ;  /* 0x008024001c00762a */ /* 0x000e1c0003f0e200 */
[----:B0-----:R-:W-:-:S05]  /*7090*/  @!P0 FMUL R0, R0, 1.175494350822287508e-38 ;  /* 0x0080000000008820 */ /* 0x001fca0000400000 */
[----:B------:R-:W-:-:S05]  /*70a0*/  F2FP.BF16.PACK_AB R0, RZ, R0 ;  /* 0x00000000ff00723e */ /* 0x000fca00000010ff */
[----:B------:R0:W-:Y:S01]  /*70b0*/  STG.E.U16 [R2.64], R0 ;  /* 0x0000000002007986 */ /* 0x0001e2000c101524 */
[----:B------:R-:W-:Y:S05]  /*70c0*/  BRA `(.L_x_2303) ;  /* 0x0000070000007947 */ /* 0x000fea0003800000 */
.L_x_2310:
        /* <DEDUP_REMOVED lines=8> */
[----:B------:R-:W0:Y:S02]  /*7150*/  F2I.U32.F64.TRUNC R29, R28 ;  /* 0x0000001c001d7311 */ /* 0x000e24000030d000 */
[----:B0-----:R0:W-:Y:S01]  /*7160*/  STG.E.U16 [R2.64], R29 ;  /* 0x0000001d02007986 */ /* 0x0011e2000c101524 */
[----:B------:R-:W-:Y:S05]  /*7170*/  BRA `(.L_x_2303) ;  /* 0x0000065000007947 */ /* 0x000fea0003800000 */
.L_x_2322:
        /* <DEDUP_REMOVED lines=19> */
.L_x_2325:
[----:B------:R-:W-:-:S04]  /*72b0*/  LOP3.LUT R0, R7, 0x80000000, RZ, 0xc0, !PT ;  /* 0x8000000007007812 */ /* 0x000fc800078ec0ff */
[----:B------:R-:W-:-:S04]  /*72c0*/  SHF.R.U32.HI R5, RZ, 0x18, R0 ;  /* 0x00000018ff057819 */ /* 0x000fc80000011600 */
[----:B------:R-:W-:-:S04]  /*72d0*/  LOP3.LUT R4, R4, R5, RZ, 0xfc, !PT ;  /* 0x0000000504047212 */ /* 0x000fc800078efcff */
[----:B------:R-:W-:Y:S02]  /*72e0*/  PRMT R0, R4, 0x7610, R0 ;  /* 0x0000761004007816 */ /* 0x000fe40000000000 */
.L_x_2324:
[----:B------:R-:W-:Y:S05]  /*72f0*/  BSYNC B0 ;  /* 0x0000000000007941 */ /* 0x000fea0003800000 */
.L_x_2323:
[----:B------:R0:W-:Y:S01]  /*7300*/  STG.E.U8 [R2.64], R0 ;  /* 0x0000000002007986 */ /* 0x0001e2000c101124 */
[----:B------:R-:W-:Y:S05]  /*7310*/  BRA `(.L_x_2303) ;  /* 0x000004b000007947 */ /* 0x000fea0003800000 */
.L_x_2321:
        /* <DEDUP_REMOVED lines=19> */
.L_x_2328:
[----:B------:R-:W-:-:S04]  /*7450*/  LOP3.LUT R0, R7, 0x80000000, RZ, 0xc0, !PT ;  /* 0x8000000007007812 */ /* 0x000fc800078ec0ff */
[----:B------:R-:W-:-:S04]  /*7460*/  SHF.R.U32.HI R5, RZ, 0x18, R0 ;  /* 0x00000018ff057819 */ /* 0x000fc80000011600 */
[----:B------:R-:W-:-:S04]  /*7470*/  LOP3.LUT R4, R4, R5, RZ, 0xfc, !PT ;  /* 0x0000000504047212 */ /* 0x000fc800078efcff */
[----:B------:R-:W-:Y:S02]  /*7480*/  PRMT R0, R4, 0x7610, R0 ;  /* 0x0000761004007816 */ /* 0x000fe40000000000 */
.L_x_2327:
[----:B------:R-:W-:Y:S05]  /*7490*/  BSYNC B0 ;  /* 0x0000000000007941 */ /* 0x000fea0003800000 */
.L_x_2326:
[----:B------:R0:W-:Y:S01]  /*74a0*/  STG.E.U8 [R2.64], R0 ;  /* 0x0000000002007986 */ /* 0x0001e2000c101124 */
[----:B------:R-:W-:Y:S05]  /*74b0*/  BRA `(.L_x_2303) ;  /* 0x0000031000007947 */ /* 0x000fea0003800000 */
.L_x_2320:
[----:B------:R-:W-:-:S13]  /*74c0*/  ISETP.NE.AND P0, PT, R0, 0x1c, PT ;  /* 0x0000001c0000780c */ /* 0x000fda0003f05270 */
[----:B------:R-:W-:Y:S05]  /*74d0*/  @!P0 BRA `(.L_x_2329) ;  /* 0x000002d000008947 */ /* 0x000fea0003800000 */
[----:B------:R-:W-:-:S13]  /*74e0*/  ISETP.NE.AND P0, PT, R0, 0x1d, PT ;  /* 0x0000001d0000780c */ /* 0x000fda0003f05270 */
[----:B------:R-:W-:Y:S05]  /*74f0*/  @!P0 BRA `(.L_x_2330) ;  /* 0x0000028000008947 */ /* 0x000fea0003800000 */
[----:B------:R-:W-:-:S13]  /*7500*/  ISETP.NE.AND P0, PT, R0, 0x2c, PT ;  /* 0x0000002c0000780c */ /* 0x000fda0003f05270 */
[----:B------:R-:W-:Y:S05]  /*7510*/  @P0 BRA `(.L_x_2302) ;  /* 0x0000012000000947 */ /* 0x000fea0003800000 */
[----:B------:R-:W0:Y:S01]  /*7520*/  F2F.F32.F64 R6, R28 ;  /* 0x0000001c00067310 */ /* 0x000e220000301000 */
[----:B------:R-:W0:-:S14]  /*7530*/  DSETP.GEU.AND P0, PT, |R28|, c[0x2][0x90], PT ;  /* 0x008024001c00762a */ /* 0x000e1c0003f0e200 */
        /* <DEDUP_REMOVED lines=16> */
.L_x_2302:
        /* <DEDUP_REMOVED lines=19> */
[----:B------:R-:W-:Y:S05]  /*7770*/  BRA `(.L_x_2303) ;  /* 0x0000005000007947 */ /* 0x000fea0003800000 */
.L_x_2330:
[----:B------:R-:W0:Y:S02]  /*7780*/  F2I.U64.F64.TRUNC R28, R28 ;  /* 0x0000001c001c7311 */ /* 0x000e24000030d800 */
[----:B0-----:R0:W-:Y:S01]  /*7790*/  STG.E.64 [R2.64], R28 ;  /* 0x0000001c02007986 */ /* 0x0011e2000c101b24 */
[----:B------:R-:W-:Y:S05]  /*77a0*/  BRA `(.L_x_2303) ;  /* 0x0000002000007947 */ /* 0x000fea0003800000 */
.L_x_2329:
[----:B------:R-:W0:Y:S02]  /*77b0*/  F2I.U32.F64.TRUNC R29, R28 ;  /* 0x0000001c001d7311 */ /* 0x000e24000030d000 */
[----:B0-----:R0:W-:Y:S02]  /*77c0*/  STG.E [R2.64], R29 ;  /* 0x0000001d02007986 */ /* 0x0011e4000c101924 */
.L_x_2303:
[----:B------:R-:W-:-:S04]  /*77d0*/  IADD3 R19, R19, 0x80, RZ ;  /* 0x0000008013137810 */ /* 0x000fc80007ffe0ff */
[----:B------:R-:W-:-:S13]  /*77e0*/  ISETP.GE.AND P0, PT, R19, R22, PT ;  /* 0x000000161300720c */ /* 0x000fda0003f06270 */
[----:B------:R-:W-:Y:S05]  /*77f0*/  @P0 BRA `(.L_x_2297) ;  /* 0x0000106000000947 */ /* 0x000fea0003800000 */
[----:B0-----:R-:W0:Y:S01]  /*7800*/  S2R R0, SR_CTAID.X ;  /* 0x0000000000007919 */ /* 0x001e220000002500 */
        /* <DEDUP_REMOVED lines=16> */
[----:B-1----:R-:W0:Y:S02]  /*7910*/  F2I.F64.TRUNC R25, R24 ;  /* 0x0000001800197311 */ /* 0x002e24000030d100 */
[----:B0-----:R0:W-:Y:S01]  /*7920*/  STG.E.U8 [R2.64], R25 ;  /* 0x0000001902007986 */ /* 0x0011e2000c101124 */
[----:B------:R-:W-:Y:S05]  /*7930*/  BRA `(.L_x_2336) ;  /* 0x00000f1000007947 */ /* 0x000fea0003800000 */
.L_x_2334:
[----:B-1----:R-:W0:Y:S02]  /*7940*/  F2I.S64.F64.TRUNC R24, R24 ;  /* 0x0000001800187311 */ /* 0x002e24000030d900 */
[----:B0-----:R-:W-:-:S05]  /*7950*/  IMAD.MOV.U32 R5, RZ, RZ, R24 ;  /* 0x000000ffff057224 */ /* 0x001fca00078e0018 */
[----:B------:R0:W-:Y:S01]  /*7960*/  STG.E.U8 [R2.64], R5 ;  /* 0x0000000502007986 */ /* 0x0001e2000c101124 */
[----:B------:R-:W-:Y:S05]  /*7970*/  BRA `(.L_x_2336) ;  /* 0x00000ed000007947 */ /* 0x000fea0003800000 */
.L_x_2333:
[----:B------:R-:W-:-:S13]  /*7980*/  ISETP.NE.AND P0, PT, R0, 0x2, PT ;  /* 0x000000020000780c */ /* 0x000fda0003f05270 */
[----:B------:R-:W-:Y:S05]  /*7990*/  @!P0 BRA `(.L_x_2337) ;  /* 0x000000a000008947 */ /* 0x000fea0003800000 */
[----:B------:R-:W-:-:S13]  /*79a0*/  ISETP.NE.AND P0, PT, R0, 0x3, PT ;  /* 0x000000030000780c */ /* 0x000fda0003f05270 */
[----:B------:R-:W-:Y:S05]  /*79b0*/  @!P0 BRA `(.L_x_2338) ;  /* 0x0000005000008947 */ /* 0x000fea0003800000 */
[----:B------:R-:W-:-:S13]  /*79c0*/  ISETP.NE.AND P0, PT, R0, 0x4, PT ;  /* 0x000000040000780c */ /* 0x000fda0003f05270 */
[----:B------:R-:W-:Y:S05]  /*79d0*/  @P0 BRA `(.L_x_2335) ;  /* 0x00000ce000000947 */ /* 0x000fea0003800000 */
[----:B-1----:R-:W0:Y:S02]  /*79e0*/  F2I.S64.F64.TRUNC R24, R24 ;  /* 0x0000001800187311 */ /* 0x002e24000030d900 */
[----:B0-----:R0:W-:Y:S01]  /*79f0*/  STG.E.64 [R2.64], R24 ;  /* 0x0000001802007986 */ /* 0x0011e2000c101b24 */
[----:B------:R-:W-:Y:S05]  /*7a00*/  BRA `(.L_x_2336) ;  /* 0x00000e4000007947 */ /* 0x000fea0003800000 */
.L_x_2338:
[----:B-1----:R-:W0:Y:S02]  /*7a10*/  F2I.F64.TRUNC R25, R24 ;  /* 0x0000001800197311 */ /* 0x002e24000030d100 */
[----:B0-----:R0:W-:Y:S01]  /*7a20*/  STG.E [R2.64], R25 ;  /* 0x0000001902007986 */ /* 0x0011e2000c101924 */
[----:B------:R-:W-:Y:S05]  /*7a30*/  BRA `(.L_x_2336) ;  /* 0x00000e1000007947 */ /* 0x000fea0003800000 */
.L_x_2337:
[----:B-1----:R-:W0:Y:S02]  /*7a40*/  F2I.F64.TRUNC R25, R24 ;  /* 0x0000001800197311 */ /* 0x002e24000030d100 */
[----:B0-----:R0:W-:Y:S01]  /*7a50*/  STG.E.U16 [R2.64], R25 ;  /* 0x0000001902007986 */ /* 0x0011e2000c101524 */
[----:B------:R-:W-:Y:S05]  /*7a60*/  BRA `(.L_x_2336) ;  /* 0x00000de000007947 */ /* 0x000fea0003800000 */
.L_x_2332:
[----:B------:R-:W-:-:S13]  /*7a70*/  ISETP.GT.AND P0, PT, R0, 0x6, PT ;  /* 0x000000060000780c */ /* 0x000fda0003f04270 */
[----:B------:R-:W-:Y:S05]  /*7a80*/  @P0 BRA `(.L_x_2339) ;  /* 0x000000f000000947 */ /* 0x000fea0003800000 */
[----:B------:R-:W-:-:S13]  /*7a90*/  ISETP.NE.AND P0, PT, R0, 0x5, PT ;  /* 0x000000050000780c */ /* 0x000fda0003f05270 */
[----:B------:R-:W-:Y:S05]  /*7aa0*/  @!P0 BRA `(.L_x_2340) ;  /* 0x0000007000008947 */ /* 0x000fea0003800000 */
[----:B------:R-:W-:-:S13]  /*7ab0*/  ISETP.NE.AND P0, PT, R0, 0x6, PT ;  /* 0x000000060000780c */ /* 0x000fda0003f05270 */
[----:B------:R-:W-:Y:S05]  /*7ac0*/  @P0 BRA `(.L_x_2335) ;  /* 0x00000bf000000947 */ /* 0x000fea0003800000 */
[----:B-1----:R-:W0:Y:S01]  /*7ad0*/  F2F.F32.F64 R5, R24 ;  /* 0x0000001800057310 */ /* 0x002e220000301000 */
[----:B------:R-:W0:-:S14]  /*7ae0*/  DSETP.GEU.AND P0, PT, |R24|, c[0x2][0x90], PT ;  /* 0x008024001800762a */ /* 0x000e1c0003f0e200 */
[----:B0-----:R-:W-:-:S05]  /*7af0*/  @!P0 FMUL R5, R5, 1.175494350822287508e-38 ;  /* 0x0080000005058820 */ /* 0x001fca0000400000 */
[----:B------:R0:W-:Y:S01]  /*7b00*/  STG.E [R2.64], R5 ;  /* 0x0000000502007986 */ /* 0x0001e2000c101924 */
[----:B------:R-:W-:Y:S05]  /*7b10*/  BRA `(.L_x_2336) ;  /* 0x00000d3000007947 */ /* 0x000fea0003800000 */
.L_x_2340:
[----:B-1----:R-:W0:Y:S01]  /*7b20*/  F2F.F32.F64 R0, R24 ;  /* 0x0000001800007310 */ /* 0x002e220000301000 */
[----:B------:R-:W0:-:S14]  /*7b30*/  DSETP.GEU.AND P0, PT, |R24|, c[0x2][0x90], PT ;  /* 0x008024001800762a */ /* 0x000e1c0003f0e200 */
[----:B0-----:R-:W-:-:S05]  /*7b40*/  @!P0 FMUL R0, R0, 1.175494350822287508e-38 ;  /* 0x0080000000008820 */ /* 0x001fca0000400000 */
[----:B------:R-:W-:-:S05]  /*7b50*/  F2FP.PACK_AB R0, RZ, R0 ;  /* 0x00000000ff00723e */ /* 0x000fca00000000ff */
[----:B------:R0:W-:Y:S01]  /*7b60*/  STG.E.U16 [R2.64], R0 ;  /* 0x0000000002007986 */ /* 0x0001e2000c101524 */
[----:B------:R-:W-:Y:S05]  /*7b70*/  BRA `(.L_x_2336) ;  /* 0x00000cd000007947 */ /* 0x000fea0003800000 */
.L_x_2339:
[----:B------:R-:W-:-:S13]  /*7b80*/  ISETP.NE.AND P0, PT, R0, 0x7, PT ;  /* 0x000000070000780c */ /* 0x000fda0003f05270 */
[----:B------:R-:W-:Y:S05]  /*7b90*/  @!P0 BRA `(.L_x_2341) ;  /* 0x0000011000008947 */ /* 0x000fea0003800000 */
[----:B------:R-:W-:-:S13]  /*7ba0*/  ISETP.NE.AND P0, PT, R0, 0x8, PT ;  /* 0x000000080000780c */ /* 0x000fda0003f05270 */
[----:B------:R-:W-:Y:S05]  /*7bb0*/  @!P0 BRA `(.L_x_2342) ;  /* 0x0000008000008947 */ /* 0x000fea0003800000 */
[----:B------:R-:W-:-:S13]  /*7bc0*/  ISETP.NE.AND P0, PT, R0, 0x9, PT ;  /* 0x000000090000780c */ /* 0x000fda0003f05270 */
[----:B------:R-:W-:Y:S05]  /*7bd0*/  @P0 BRA `(.L_x_2335) ;  /* 0x00000ae000000947 */ /* 0x000fea0003800000 */
[----:B-1----:R-:W0:Y:S01]  /*7be0*/  F2F.F32.F64 R4, R24 ;  /* 0x0000001800047310 */ /* 0x002e220000301000 */
[----:B------:R-:W0:Y:S01]  /*7bf0*/  DSETP.GEU.AND P0, PT, |R24|, c[0x2][0x90], PT ;  /* 0x008024001800762a */ /* 0x000e220003f0e200 */
[----:B------:R-:W-:-:S13]  /*7c00*/  IMAD.MOV.U32 R5, RZ, RZ, RZ ;  /* 0x000000ffff057224 */ /* 0x000fda00078e00ff */
[----:B0-----:R-:W-:-:S05]  /*7c10*/  @!P0 FMUL R4, R4, 1.175494350822287508e-38 ;  /* 0x0080000004048820 */ /* 0x001fca0000400000 */
[----:B------:R0:W-:Y:S01]  /*7c20*/  STG.E.64 [R2.64], R4 ;  /* 0x0000000402007986 */ /* 0x0001e2000c101b24 */
[----:B------:R-:W-:Y:S05]  /*7c30*/  BRA `(.L_x_2336) ;  /* 0x00000c1000007947 */ /* 0x000fea0003800000 */
.L_x_2342:
[----:B-1----:R-:W0:Y:S01]  /*7c40*/  F2F.F32.F64 R0, R24 ;  /* 0x0000001800007310 */ /* 0x002e220000301000 */
[----:B------:R-:W0:-:S14]  /*7c50*/  DSETP.GEU.AND P0, PT, |R24|, c[0x2][0x90], PT ;  /* 0x008024001800762a */ /* 0x000e1c0003f0e200 */
[----:B0-----:R-:W-:-:S05]  /*7c60*/  @!P0 FMUL R0, R0, 1.175494350822287508e-38 ;  /* 0x0080000000008820 */ /* 0x001fca0000400000 */
[----:B------:R-:W-:-:S04]  /*7c70*/  F2FP.PACK_AB R5, RZ, R0 ;  /* 0x00000000ff05723e */ /* 0x000fc800000000ff */
[----:B------:R-:W-:-:S05]  /*7c80*/  PRMT R5, R5, 0x5410, RZ ;  /* 0x0000541005057816 */ /* 0x000fca00000000ff */
[----:B------:R0:W-:Y:S01]  /*7c90*/  STG.E [R2.64], R5 ;  /* 0x0000000502007986 */ /* 0x0001e2000c101924 */
[----:B------:R-:W-:Y:S05]  /*7ca0*/  BRA `(.L_x_2336) ;  /* 0x00000ba000007947 */ /* 0x000fea0003800000 */
.L_x_2341:
[----:B-1----:R0:W-:Y:S01]  /*7cb0*/  STG.E.64 [R2.64], R24 ;  /* 0x0000001802007986 */ /* 0x0021e2000c101b24 */
[----:B------:R-:W-:Y:S05]  /*7cc0*/  BRA `(.L_x_2336) ;  /* 0x00000b8000007947 */ /* 0x000fea0003800000 */
.L_x_2331:
        /* <DEDUP_REMOVED lines=8> */
[----:B-1----:R-:W0:-:S06]  /*7d50*/  DSETP.NEU.AND P0, PT, R24, RZ, PT ;  /* 0x000000ff1800722a */ /* 0x002e0c0003f0d000 */
[----:B0-----:R-:W-:-:S05]  /*7d60*/  SEL R5, RZ, 0x1, !P0 ;  /* 0x00000001ff057807 */ /* 0x001fca0004000000 */
[----:B------:R0:W-:Y:S01]  /*7d70*/  STG.E.U8 [R2.64], R5 ;  /* 0x0000000502007986 */ /* 0x0001e2000c101124 */
[----:B------:R-:W-:Y:S05]  /*7d80*/  BRA `(.L_x_2336) ;  /* 0x00000ac000007947 */ /* 0x000fea0003800000 */
.L_x_2345:
[----:B------:R-:W-:-:S05]  /*7d90*/  CS2R R26, SRZ ;  /* 0x00000000001a7805 */ /* 0x000fca000001ff00 */
[----:B-1----:R0:W-:Y:S01]  /*7da0*/  STG.E.128 [R2.64], R24 ;  /* 0x0000001802007986 */ /* 0x0021e2000c101d24 */
[----:B------:R-:W-:Y:S05]  /*7db0*/  BRA `(.L_x_2336) ;  /* 0x00000a9000007947 */ /* 0x000fea0003800000 */
.L_x_2344:
        /* <DEDUP_REMOVED lines=23> */
.L_x_2349:
[----:B------:R-:W-:Y:S05]  /*7f30*/  BSYNC B0 ;  /* 0x0000000000007941 */ /* 0x000fea0003800000 */
.L_x_2348:
[----:B------:R-:W-:-:S05]  /*7f40*/  LOP3.LUT R5, R0, R5, RZ, 0xfc, !PT ;  /* 0x0000000500057212 */ /* 0x000fca00078efcff */
[----:B------:R0:W-:Y:S01]  /*7f50*/  STG.E.U8 [R2.64], R5 ;  /* 0x0000000502007986 */ /* 0x0001e2000c101124 */
[----:B------:R-:W-:Y:S05]  /*7f60*/  BRA `(.L_x_2336) ;  /* 0x000008e000007947 */ /* 0x000fea0003800000 */
.L_x_2347:
[----:B-1----:R-:W0:Y:S01]  /*7f70*/  F2F.F32.F64 R5, R24 ;  /* 0x0000001800057310 */ /* 0x002e220000301000 */
        /* <DEDUP_REMOVED lines=14> */
.L_x_2351:
[----:B------:R-:W-:Y:S01]  /*8060*/  IMAD.MOV.U32 R0, RZ, RZ, 0x7f ;  /* 0x0000007fff007424 */ /* 0x000fe200078e00ff */
[----:B------:R-:W-:-:S04]  /*8070*/  ISETP.GT.U32.AND P0, PT, R4, 0x7f800000, PT ;  /* 0x7f8000000400780c */ /* 0x000fc80003f04070 */
[----:B------:R-:W-:-:S04]  /*8080*/  SEL R0, R0, 0x7c, P0 ;  /* 0x0000007c00007807 */ /* 0x000fc80000000000 */
.L_x_2352:
[----:B------:R-:W-:Y:S05]  /*8090*/  BSYNC B0 ;  /* 0x0000000000007941 */ /* 0x000fea0003800000 */
.L_x_2350:
[----:B------:R-:W-:-:S04]  /*80a0*/  LOP3.LUT R4, R5, 0x80000000, RZ, 0xc0, !PT ;  /* 0x8000000005047812 */ /* 0x000fc800078ec0ff */
[----:B------:R-:W-:-:S04]  /*80b0*/  SHF.R.U32.HI R5, RZ, 0x18, R4 ;  /* 0x00000018ff057819 */ /* 0x000fc80000011604 */
[----:B------:R-:W-:-:S05]  /*80c0*/  LOP3.LUT R5, R0, R5, RZ, 0xfc, !PT ;  /* 0x0000000500057212 */ /* 0x000fca00078efcff */
[----:B------:R0:W-:Y:S01]  /*80d0*/  STG.E.U8 [R2.64], R5 ;  /* 0x0000000502007986 */ /* 0x0001e2000c101124 */
[----:B------:R-:W-:Y:S05]  /*80e0*/  BRA `(.L_x_2336) ;  /* 0x0000076000007947 */ /* 0x000fea0003800000 */
.L_x_2346:
[----:B-1----:R-:W0:Y:S01]  /*80f0*/  F2F.F32.F64 R0, R24 ;  /* 0x0000001800007310 */ /* 0x002e220000301000 */
[----:B------:R-:W0:-:S14]  /*8100*/  DSETP.GEU.AND P0, PT, |R24|, c[0x2][0x90], PT ;  /* 0x008024001800762a */ /* 0x000e1c0003f0e200 */
[----:B0-----:R-:W-:-:S05]  /*8110*/  @!P0 FMUL R0, R0, 1.175494350822287508e-38 ;  /* 0x0080000000008820 */ /* 0x001fca0000400000 */
[----:B------:R-:W-:-:S05]  /*8120*/  F2FP.BF16.PACK_AB R0, RZ, R0 ;  /* 0x00000000ff00723e */ /* 0x000fca00000010ff */
[----:B------:R0:W-:Y:S01]  /*8130*/  STG.E.U16 [R2.64], R0 ;  /* 0x0000000002007986 */ /* 0x0001e2000c101524 */
[----:B------:R-:W-:Y:S05]  /*8140*/  BRA `(.L_x_2336) ;  /* 0x0000070000007947 */ /* 0x000fea0003800000 */
.L_x_2343:
        /* <DEDUP_REMOVED lines=8> */
[----:B-1----:R-:W0:Y:S02]  /*81d0*/  F2I.U32.F64.TRUNC R25, R24 ;  /* 0x0000001800197311 */ /* 0x002e24000030d000 */
[----:B0-----:R0:W-:Y:S01]  /*81e0*/  STG.E.U16 [R2.64], R25 ;  /* 0x0000001902007986 */ /* 0x0011e2000c101524 */
[----:B------:R-:W-:Y:S05]  /*81f0*/  BRA `(.L_x_2336) ;  /* 0x0000065000007947 */ /* 0x000fea0003800000 */
.L_x_2355:
[----:B-1----:R-:W0:Y:S01]  /*8200*/  F2F.F32.F64 R7, R24 ;  /* 0x0000001800077310 */ /* 0x002e220000301000 */
        /* <DEDUP_REMOVED lines=18> */
.L_x_2358:
[----:B------:R-:W-:-:S04]  /*8330*/  LOP3.LUT R0, R7, 0x80000000, RZ, 0xc0, !PT ;  /* 0x8000000007007812 */ /* 0x000fc800078ec0ff */
[----:B------:R-:W-:-:S04]  /*8340*/  SHF.R.U32.HI R5, RZ, 0x18, R0 ;  /* 0x00000018ff057819 */ /* 0x000fc80000011600 */
[----:B------:R-:W-:-:S04]  /*8350*/  LOP3.LUT R4, R4, R5, RZ, 0xfc, !PT ;  /* 0x0000000504047212 */ /* 0x000fc800078efcff */
[----:B------:R-:W-:Y:S02]  /*8360*/  PRMT R0, R4, 0x7610, R0 ;  /* 0x0000761004007816 */ /* 0x000fe40000000000 */
.L_x_2357:
[----:B------:R-:W-:Y:S05]  /*8370*/  BSYNC B0 ;  /* 0x0000000000007941 */ /* 0x000fea0003800000 */
.L_x_2356:
[----:B------:R0:W-:Y:S01]  /*8380*/  STG.E.U8 [R2.64], R0 ;  /* 0x0000000002007986 */ /* 0x0001e2000c101124 */
[----:B------:R-:W-:Y:S05]  /*8390*/  BRA `(.L_x_2336) ;  /* 0x000004b000007947 */ /* 0x000fea0003800000 */
.L_x_2354:
        /* <DEDUP_REMOVED lines=19> */
.L_x_2361:
[----:B------:R-:W-:-:S04]  /*84d0*/  LOP3.LUT R0, R7, 0x80000000, RZ, 0xc0, !PT ;  /* 0x8000000007007812 */ /* 0x000fc800078ec0ff */
[----:B------:R-:W-:-:S04]  /*84e0*/  SHF.R.U32.HI R5, RZ, 0x18, R0 ;  /* 0x00000018ff057819 */ /* 0x000fc80000011600 */
[----:B------:R-:W-:-:S04]  /*84f0*/  LOP3.LUT R4, R4, R5, RZ, 0xfc, !PT ;  /* 0x0000000504047212 */ /* 0x000fc800078efcff */
[----:B------:R-:W-:Y:S02]  /*8500*/  PRMT R0, R4, 0x7610, R0 ;  /* 0x0000761004007816 */ /* 0x000fe40000000000 */
.L_x_2360:
[----:B------:R-:W-:Y:S05]  /*8510*/  BSYNC B0 ;  /* 0x0000000000007941 */ /* 0x000fea0003800000 */
.L_x_2359:
[----:B------:R0:W-:Y:S01]  /*8520*/  STG.E.U8 [R2.64], R0 ;  /* 0x0000000002007986 */ /* 0x0001e2000c101124 */
[----:B------:R-:W-:Y:S05]  /*8530*/  BRA `(.L_x_2336) ;  /* 0x0000031000007947 */ /* 0x000fea0003800000 */
.L_x_2353:
[----:B------:R-:W-:-:S13]  /*8540*/  ISETP.NE.AND P0, PT, R0, 0x1c, PT ;  /* 0x0000001c0000780c */ /* 0x000fda0003f05270 */
[----:B------:R-:W-:Y:S05]  /*8550*/  @!P0 BRA `(.L_x_2362) ;  /* 0x000002d000008947 */ /* 0x000fea0003800000 */
[----:B------:R-:W-:-:S13]  /*8560*/  ISETP.NE.AND P0, PT, R0, 0x1d, PT ;  /* 0x0000001d0000780c */ /* 0x000fda0003f05270 */
[----:B------:R-:W-:Y:S05]  /*8570*/  @!P0 BRA `(.L_x_2363) ;  /* 0x0000028000008947 */ /* 0x000fea0003800000 */
[----:B------:R-:W-:-:S13]  /*8580*/  ISETP.NE.AND P0, PT, R0, 0x2c, PT ;  /* 0x0000002c0000780c */ /* 0x000fda0003f05270 */
[----:B------:R-:W-:Y:S05]  /*8590*/  @P0 BRA `(.L_x_2335) ;  /* 0x0000012000000947 */ /* 0x000fea0003800000 */
[----:B-1----:R-:W0:Y:S01]  /*85a0*/  F2F.F32.F64 R6, R24 ;  /* 0x0000001800067310 */ /* 0x002e220000301000 */
        /* <DEDUP_REMOVED lines=17> */
.L_x_2335:
        /* <DEDUP_REMOVED lines=20> */
.L_x_2363:
[----:B-1----:R-:W0:Y:S02]  /*8800*/  F2I.U64.F64.TRUNC R24, R24 ;  /* 0x0000001800187311 */ /* 0x002e24000030d800 */
[----:B0-----:R0:W-:Y:S01]  /*8810*/  STG.E.64 [R2.64], R24 ;  /* 0x0000001802007986 */ /* 0x0011e2000c101b24 */
[----:B------:R-:W-:Y:S05]  /*8820*/  BRA `(.L_x_2336) ;  /* 0x0000002000007947 */ /* 0x000fea0003800000 */
.L_x_2362:
[----:B-1----:R-:W0:Y:S02]  /*8830*/  F2I.U32.F64.TRUNC R25, R24 ;  /* 0x0000001800197311 */ /* 0x002e24000030d000 */
[----:B0-----:R0:W-:Y:S02]  /*8840*/  STG.E [R2.64], R25 ;  /* 0x0000001902007986 */ /* 0x0011e4000c101924 */
.L_x_2336:
[----:B------:R-:W-:Y:S02]  /*8850*/  IADD3 R19, R19, 0x80, RZ ;  /* 0x0000008013137810 */ /* 0x000fe40007ffe0ff */
.L_x_2297:
[----:B------:R-:W-:Y:S05]  /*8860*/  BSYNC B6 ;  /* 0x0000000000067941 */ /* 0x000fea0003800000 */
.L_x_2296:
[----:B------:R-:W-:-:S13]  /*8870*/  ISETP.GE.AND P0, PT, R19, R22, PT ;  /* 0x000000161300720c */ /* 0x000fda0003f06270 */
[----:B------:R-:W-:Y:S05]  /*8880*/  @P0 EXIT ;  /* 0x000000000000094d */ /* 0x000fea0003800000 */
[----:B0-----:R-:W0:Y:S02]  /*8890*/  S2R R0, SR_CTAID.X ;  /* 0x0000000000007919 */ /* 0x001e240000002500 */
[----:B0-----:R-:W-:Y:S01]  /*88a0*/  IMAD R19, R0, 0x200, R19 ;  /* 0x0000020000137824 */ /* 0x001fe200078e0213 */
[----:B------:R-:W-:-:S03]  /*88b0*/  PRMT R0, R23, 0x9910, RZ ;  /* 0x0000991017007816 */ /* 0x000fc600000000ff */
[----:B------:R-:W-:Y:S01]  /*88c0*/  IMAD R19, R19, c[0x0][0x188], RZ ;  /* 0x0000620013137a24 */ /* 0x000fe200078e02ff */
[----:B------:R-:W-:-:S04]  /*88d0*/  ISETP.GT.AND P1, PT, R0, 0x9, PT ;  /* 0x000000090000780c */ /* 0x000fc80003f24270 */
[----:B------:R-:W-:-:S05]  /*88e0*/  IADD3 R2, P0, R19, c[0x0][0x168], RZ ;  /* 0x00005a0013027a10 */ /* 0x000fca0007f1e0ff */
[----:B------:R-:W-:-:S04]  /*88f0*/  IMAD.X R3, RZ, RZ, c[0x0][0x16c], P0 ;  /* 0x00005b00ff037624 */ /* 0x000fc800000e06ff */
        /* <DEDUP_REMOVED lines=9> */
[----:B---3--:R-:W0:Y:S02]  /*8990*/  F2I.F64.TRUNC R17, R16 ;  /* 0x0000001000117311 */ /* 0x008e24000030d100 */
[----:B0-----:R-:W-:Y:S01]  /*89a0*/  STG.E.U8 [R2.64], R17 ;  /* 0x0000001102007986 */ /* 0x001fe2000c101124 */
[----:B------:R-:W-:Y:S05]  /*89b0*/  EXIT ;  /* 0x000000000000794d */ /* 0x000fea0003800000 */
.L_x_2367:
[----:B---3--:R-:W0:Y:S02]  /*89c0*/  F2I.S64.F64.TRUNC R16, R16 ;  /* 0x0000001000107311 */ /* 0x008e24000030d900 */
[----:B0-----:R-:W-:-:S05]  /*89d0*/  IMAD.MOV.U32 R5, RZ, RZ, R16 ;  /* 0x000000ffff057224 */ /* 0x001fca00078e0010 */
[----:B------:R-:W-:Y:S01]  /*89e0*/  STG.E.U8 [R2.64], R5 ;  /* 0x0000000502007986 */ /* 0x000fe2000c101124 */
[----:B------:R-:W-:Y:S05]  /*89f0*/  EXIT ;  /* 0x000000000000794d */ /* 0x000fea0003800000 */
.L_x_2366:
[----:B------:R-:W-:-:S13]  /*8a00*/  ISETP.NE.AND P0, PT, R0, 0x2, PT ;  /* 0x000000020000780c */ /* 0x000fda0003f05270 */
[----:B------:R-:W-:Y:S05]  /*8a10*/  @!P0 BRA `(.L_x_2369) ;  /* 0x000000a000008947 */ /* 0x000fea0003800000 */
[----:B------:R-:W-:-:S13]  /*8a20*/  ISETP.NE.AND P0, PT, R0, 0x3, PT ;  /* 0x000000030000780c */ /* 0x000fda0003f05270 */
[----:B------:R-:W-:Y:S05]  /*8a30*/  @!P0 BRA `(.L_x_2370) ;  /* 0x0000005000008947 */ /* 0x000fea0003800000 */
[----:B------:R-:W-:-:S13]  /*8a40*/  ISETP.NE.AND P0, PT, R0, 0x4, PT ;  /* 0x000000040000780c */ /* 0x000fda0003f05270 */
[----:B------:R-:W-:Y:S05]  /*8a50*/  @P0 BRA `(.L_x_2368) ;  /* 0x00000ce000000947 */ /* 0x000fea0003800000 */
[----:B---3--:R-:W0:Y:S02]  /*8a60*/  F2I.S64.F64.TRUNC R16, R16 ;  /* 0x0000001000107311 */ /* 0x008e24000030d900 */
[----:B0-----:R-:W-:Y:S01]  /*8a70*/  STG.E.64 [R2.64], R16 ;  /* 0x0000001002007986 */ /* 0x001fe2000c101b24 */
[----:B------:R-:W-:Y:S05]  /*8a80*/  EXIT ;  /* 0x000000000000794d */ /* 0x000fea0003800000 */
.L_x_2370:
[----:B---3--:R-:W0:Y:S02]  /*8a90*/  F2I.F64.TRUNC R17, R16 ;  /* 0x0000001000117311 */ /* 0x008e24000030d100 */
[----:B0-----:R-:W-:Y:S01]  /*8aa0*/  STG.E [R2.64], R17 ;  /* 0x0000001102007986 */ /* 0x001fe2000c101924 */
[----:B------:R-:W-:Y:S05]  /*8ab0*/  EXIT ;  /* 0x000000000000794d */ /* 0x000fea0003800000 */
.L_x_2369:
[----:B---3--:R-:W0:Y:S02]  /*8ac0*/  F2I.F64.TRUNC R17, R16 ;  /* 0x0000001000117311 */ /* 0x008e24000030d100 */
[----:B0-----:R-:W-:Y:S01]  /*8ad0*/  STG.E.U16 [R2.64], R17 ;  /* 0x0000001102007986 */ /* 0x001fe2000c101524 */
[----:B------:R-:W-:Y:S05]  /*8ae0*/  EXIT ;  /* 0x000000000000794d */ /* 0x000fea0003800000 */
.L_x_2365:
[----:B------:R-:W-:-:S13]  /*8af0*/  ISETP.GT.AND P0, PT, R0, 0x6, PT ;  /* 0x000000060000780c */ /* 0x000fda0003f04270 */
[----:B------:R-:W-:Y:S05]  /*8b00*/  @P0 BRA `(.L_x_2371) ;  /* 0x000000f000000947 */ /* 0x000fea0003800000 */
[----:B------:R-:W-:-:S13]  /*8b10*/  ISETP.NE.AND P0, PT, R0, 0x5, PT ;  /* 0x000000050000780c */ /* 0x000fda0003f05270 */
[----:B------:R-:W-:Y:S05]  /*8b20*/  @!P0 BRA `(.L_x_2372) ;  /* 0x0000007000008947 */ /* 0x000fea0003800000 */
[----:B------:R-:W-:-:S13]  /*8b30*/  ISETP.NE.AND P0, PT, R0, 0x6, PT ;  /* 0x000000060000780c */ /* 0x000fda0003f05270 */
[----:B------:R-:W-:Y:S05]  /*8b40*/  @P0 BRA `(.L_x_2368) ;  /* 0x00000bf000000947 */ /* 0x000fea0003800000 */
[----:B---3--:R-:W0:Y:S01]  /*8b50*/  F2F.F32.F64 R5, R16 ;  /* 0x0000001000057310 */ /* 0x008e220000301000 */
[----:B------:R-:W0:-:S14]  /*8b60*/  DSETP.GEU.AND P0, PT, |R16|, c[0x2][0x90], PT ;  /* 0x008024001000762a */ /* 0x000e1c0003f0e200 */
[----:B0-----:R-:W-:-:S05]  /*8b70*/  @!P0 FMUL R5, R5, 1.175494350822287508e-38 ;  /* 0x0080000005058820 */ /* 0x001fca0000400000 */
[----:B------:R-:W-:Y:S01]  /*8b80*/  STG.E [R2.64], R5 ;  /* 0x0000000502007986 */ /* 0x000fe2000c101924 */
[----:B------:R-:W-:Y:S05]  /*8b90*/  EXIT ;  /* 0x000000000000794d */ /* 0x000fea0003800000 */
.L_x_2372:
[----:B---3--:R-:W0:Y:S01]  /*8ba0*/  F2F.F32.F64 R0, R16 ;  /* 0x0000001000007310 */ /* 0x008e220000301000 */
[----:B------:R-:W0:-:S14]  /*8bb0*/  DSETP.GEU.AND P0, PT, |R16|, c[0x2][0x90], PT ;  /* 0x008024001000762a */ /* 0x000e1c0003f0e200 */
[----:B0-----:R-:W-:-:S05]  /*8bc0*/  @!P0 FMUL R0, R0, 1.175494350822287508e-38 ;  /* 0x0080000000008820 */ /* 0x001fca0000400000 */
[----:B------:R-:W-:-:S05]  /*8bd0*/  F2FP.PACK_AB R0, RZ, R0 ;  /* 0x00000000ff00723e */ /* 0x000fca00000000ff */
[----:B------:R-:W-:Y:S01]  /*8be0*/  STG.E.U16 [R2.64], R0 ;  /* 0x0000000002007986 */ /* 0x000fe2000c101524 */
[----:B------:R-:W-:Y:S05]  /*8bf0*/  EXIT ;  /* 0x000000000000794d */ /* 0x000fea0003800000 */
.L_x_2371:
[----:B------:R-:W-:-:S13]  /*8c00*/  ISETP.NE.AND P0, PT, R0, 0x7, PT ;  /* 0x000000070000780c */ /* 0x000fda0003f05270 */
[----:B------:R-:W-:Y:S05]  /*8c10*/  @!P0 BRA `(.L_x_2373) ;  /* 0x0000011000008947 */ /* 0x000fea0003800000 */
[----:B------:R-:W-:-:S13]  /*8c20*/  ISETP.NE.AND P0, PT, R0, 0x8, PT ;  /* 0x000000080000780c */ /* 0x000fda0003f05270 */
[----:B------:R-:W-:Y:S05]  /*8c30*/  @!P0 BRA `(.L_x_2374) ;  /* 0x0000008000008947 */ /* 0x000fea0003800000 */
[----:B------:R-:W-:-:S13]  /*8c40*/  ISETP.NE.AND P0, PT, R0, 0x9, PT ;  /* 0x000000090000780c */ /* 0x000fda0003f05270 */
[----:B------:R-:W-:Y:S05]  /*8c50*/  @P0 BRA `(.L_x_2368) ;  /* 0x00000ae000000947 */ /* 0x000fea0003800000 */
[----:B---3--:R-:W0:Y:S01]  /*8c60*/  F2F.F32.F64 R4, R16 ;  /* 0x0000001000047310 */ /* 0x008e220000301000 */
[----:B------:R-:W0:Y:S01]  /*8c70*/  DSETP.GEU.AND P0, PT, |R16|, c[0x2][0x90], PT ;  /* 0x008024001000762a */ /* 0x000e220003f0e200 */
[----:B------:R-:W-:-:S13]  /*8c80*/  IMAD.MOV.U32 R5, RZ, RZ, RZ ;  /* 0x000000ffff057224 */ /* 0x000fda00078e00ff */
[----:B0-----:R-:W-:-:S05]  /*8c90*/  @!P0 FMUL R4, R4, 1.175494350822287508e-38 ;  /* 0x0080000004048820 */ /* 0x001fca0000400000 */
[----:B------:R-:W-:Y:S01]  /*8ca0*/  STG.E.64 [R2.64], R4 ;  /* 0x0000000402007986 */ /* 0x000fe2000c101b24 */
[----:B------:R-:W-:Y:S05]  /*8cb0*/  EXIT ;  /* 0x000000000000794d */ /* 0x000fea0003800000 */
.L_x_2374:
[----:B---3--:R-:W0:Y:S01]  /*8cc0*/  F2F.F32.F64 R0, R16 ;  /* 0x0000001000007310 */ /* 0x008e220000301000 */
[----:B------:R-:W0:-:S14]  /*8cd0*/  DSETP.GEU.AND P0, PT, |R16|, c[0x2][0x90], PT ;  /* 0x008024001000762a */ /* 0x000e1c0003f0e200 */
[----:B0-----:R-:W-:-:S05]  /*8ce0*/  @!P0 FMUL R0, R0, 1.175494350822287508e-38 ;  /* 0x0080000000008820 */ /* 0x001fca0000400000 */
[----:B------:R-:W-:-:S04]  /*8cf0*/  F2FP.PACK_AB R5, RZ, R0 ;  /* 0x00000000ff05723e */ /* 0x000fc800000000ff */
[----:B------:R-:W-:-:S05]  /*8d00*/  PRMT R5, R5, 0x5410, RZ ;  /* 0x0000541005057816 */ /* 0x000fca00000000ff */
[----:B------:R-:W-:Y:S01]  /*8d10*/  STG.E [R2.64], R5 ;  /* 0x0000000502007986 */ /* 0x000fe2000c101924 */
[----:B------:R-:W-:Y:S05]  /*8d20*/  EXIT ;  /* 0x000000000000794d */ /* 0x000fea0003800000 */
.L_x_2373:
[----:B---3--:R-:W-:Y:S01]  /*8d30*/  STG.E.64 [R2.64], R16 ;  /* 0x0000001002007986 */ /* 0x008fe2000c101b24 */
[----:B------:R-:W-:Y:S05]  /*8d40*/  EXIT ;  /* 0x000000000000794d */ /* 0x000fea0003800000 */
.L_x_2364:
        /* <DEDUP_REMOVED lines=8> */
[----:B---3--:R-:W0:-:S06]  /*8dd0*/  DSETP.NEU.AND P0, PT, R16, RZ, PT ;  /* 0x000000ff1000722a */ /* 0x008e0c0003f0d000 */
[----:B0-----:R-:W-:-:S05]  /*8de0*/  SEL R5, RZ, 0x1, !P0 ;  /* 0x00000001ff057807 */ /* 0x001fca0004000000 */
[----:B------:R-:W-:Y:S01]  /*8df0*/  STG.E.U8 [R2.64], R5 ;  /* 0x0000000502007986 */ /* 0x000fe2000c101124 */
[----:B------:R-:W-:Y:S05]  /*8e00*/  EXIT ;  /* 0x000000000000794d */ /* 0x000fea0003800000 */
.L_x_2377:
[----:B------:R-:W-:-:S05]  /*8e10*/  CS2R R18, SRZ ;  /* 0x0000000000127805 */ /* 0x000fca000001ff00 */
[----:B---3--:R-:W-:Y:S01]  /*8e20*/  STG.E.128 [R2.64], R16 ;  /* 0x0000001002007986 */ /* 0x008fe2000c101d24 */
[----:B------:R-:W-:Y:S05]  /*8e30*/  EXIT ;  /* 0x000000000000794d */ /* 0x000fea0003800000 */
.L_x_2376:
        /* <DEDUP_REMOVED lines=23> */
.L_x_2381:
[----:B------:R-:W-:Y:S05]  /*8fb0*/  BSYNC B0 ;  /* 0x0000000000007941 */ /* 0x000fea0003800000 */
.L_x_2380:
[----:B------:R-:W-:-:S05]  /*8fc0*/  LOP3.LUT R5, R0, R5, RZ, 0xfc, !PT ;  /* 0x0000000500057212 */ /* 0x000fca00078efcff */
[----:B------:R-:W-:Y:S01]  /*8fd0*/  STG.E.U8 [R2.64], R5 ;  /* 0x0000000502007986 */ /* 0x000fe2000c101124 */
[----:B------:R-:W-:Y:S05]  /*8fe0*/  EXIT ;  /* 0x000000000000794d */ /* 0x000fea0003800000 */
.L_x_2379:
[----:B---3--:R-:W0:Y:S01]  /*8ff0*/  F2F.F32.F64 R5, R16 ;  /* 0x0000001000057310 */ /* 0x008e220000301000 */
        /* <DEDUP_REMOVED lines=14> */
.L_x_2383:
[----:B------:R-:W-:Y:S01]  /*90e0*/  IMAD.MOV.U32 R0, RZ, RZ, 0x7f ;  /* 0x0000007fff007424 */ /* 0x000fe200078e00ff */
[----:B------:R-:W-:-:S04]  /*90f0*/  ISETP.GT.U32.AND P0, PT, R4, 0x7f800000, PT ;  /* 0x7f8000000400780c */ /* 0x000fc80003f04070 */
[----:B------:R-:W-:-:S04]  /*9100*/  SEL R0, R0, 0x7c, P0 ;  /* 0x0000007c00007807 */ /* 0x000fc80000000000 */
.L_x_2384:
[----:B------:R-:W-:Y:S05]  /*9110*/  BSYNC B0 ;  /* 0x0000000000007941 */ /* 0x000fea0003800000 */
.L_x_2382:
[----:B------:R-:W-:-:S04]  /*9120*/  LOP3.LUT R4, R5, 0x80000000, RZ, 0xc0, !PT ;  /* 0x8000000005047812 */ /* 0x000fc800078ec0ff */
[----:B------:R-:W-:-:S04]  /*9130*/  SHF.R.U32.HI R5, RZ, 0x18, R4 ;  /* 0x00000018ff057819 */ /* 0x000fc80000011604 */
[----:B------:R-:W-:-:S05]  /*9140*/  LOP3.LUT R5, R0, R5, RZ, 0xfc, !PT ;  /* 0x0000000500057212 */ /* 0x000fca00078efcff */
[----:B------:R-:W-:Y:S01]  /*9150*/  STG.E.U8 [R2.64], R5 ;  /* 0x0000000502007986 */ /* 0x000fe2000c101124 */
[----:B------:R-:W-:Y:S05]  /*9160*/  EXIT ;  /* 0x000000000000794d */ /* 0x000fea0003800000 */
.L_x_2378:
[----:B---3--:R-:W0:Y:S01]  /*9170*/  F2F.F32.F64 R0, R16 ;  /* 0x0000001000007310 */ /* 0x008e220000301000 */
[----:B------:R-:W0:-:S14]  /*9180*/  DSETP.GEU.AND P0, PT, |R16|, c[0x2][0x90], PT ;  /* 0x008024001000762a */ /* 0x000e1c0003f0e200 */
[----:B0-----:R-:W-:-:S05]  /*9190*/  @!P0 FMUL R0, R0, 1.175494350822287508e-38 ;  /* 0x0080000000008820 */ /* 0x001fca0000400000 */
[----:B------:R-:W-:-:S05]  /*91a0*/  F2FP.BF16.PACK_AB R0, RZ, R0 ;  /* 0x00000000ff00723e */ /* 0x000fca00000010ff */
[----:B------:R-:W-:Y:S01]  /*91b0*/  STG.E.U16 [R2.64], R0 ;  /* 0x0000000002007986 */ /* 0x000fe2000c101524 */
[----:B------:R-:W-:Y:S05]  /*91c0*/  EXIT ;  /* 0x000000000000794d */ /* 0x000fea0003800000 */
.L_x_2375:
        /* <DEDUP_REMOVED lines=8> */
[----:B---3--:R-:W0:Y:S02]  /*9250*/  F2I.U32.F64.TRUNC R17, R16 ;  /* 0x0000001000117311 */ /* 0x008e24000030d000 */
[----:B0-----:R-:W-:Y:S01]  /*9260*/  STG.E.U16 [R2.64], R17 ;  /* 0x0000001102007986 */ /* 0x001fe2000c101524 */
[----:B------:R-:W-:Y:S05]  /*9270*/  EXIT ;  /* 0x000000000000794d */ /* 0x000fea0003800000 */
.L_x_2387:
[----:B---3--:R-:W0:Y:S01]  /*9280*/  F2F.F32.F64 R7, R16 ;  /* 0x0000001000077310 */ /* 0x008e220000301000 */
        /* <DEDUP_REMOVED lines=18> */
.L_x_2390:
[----:B------:R-:W-:-:S04]  /*93b0*/  LOP3.LUT R0, R7, 0x80000000, RZ, 0xc0, !PT ;  /* 0x8000000007007812 */ /* 0x000fc800078ec0ff */
[----:B------:R-:W-:-:S04]  /*93c0*/  SHF.R.U32.HI R5, RZ, 0x18, R0 ;  /* 0x00000018ff057819 */ /* 0x000fc80000011600 */
[----:B------:R-:W-:-:S04]  /*93d0*/  LOP3.LUT R4, R4, R5, RZ, 0xfc, !PT ;  /* 0x0000000504047212 */ /* 0x000fc800078efcff */
[----:B------:R-:W-:Y:S02]  /*93e0*/  PRMT R0, R4, 0x7610, R0 ;  /* 0x0000761004007816 */ /* 0x000fe40000000000 */
.L_x_2389:
[----:B------:R-:W-:Y:S05]  /*93f0*/  BSYNC B0 ;  /* 0x0000000000007941 */ /* 0x000fea0003800000 */
.L_x_2388:
[----:B------:R-:W-:Y:S01]  /*9400*/  STG.E.U8 [R2.64], R0 ;  /* 0x0000000002007986 */ /* 0x000fe2000c101124 */
[----:B------:R-:W-:Y:S05]  /*9410*/  EXIT ;  /* 0x000000000000794d */ /* 0x000fea0003800000 */
.L_x_2386:
        /* <DEDUP_REMOVED lines=19> */
.L_x_2393:
[----:B------:R-:W-:-:S04]  /*9550*/  LOP3.LUT R0, R7, 0x80000000, RZ, 0xc0, !PT ;  /* 0x8000000007007812 */ /* 0x000fc800078ec0ff */
[----:B------:R-:W-:-:S04]  /*9560*/  SHF.R.U32.HI R5, RZ, 0x18, R0 ;  /* 0x00000018ff057819 */ /* 0x000fc80000011600 */
[----:B------:R-:W-:-:S04]  /*9570*/  LOP3.LUT R4, R4, R5, RZ, 0xfc, !PT ;  /* 0x0000000504047212 */ /* 0x000fc800078efcff */
[----:B------:R-:W-:Y:S02]  /*9580*/  PRMT R0, R4, 0x7610, R0 ;  /* 0x0000761004007816 */ /* 0x000fe40000000000 */
.L_x_2392:
[----:B------:R-:W-:Y:S05]  /*9590*/  BSYNC B0 ;  /* 0x0000000000007941 */ /* 0x000fea0003800000 */
.L_x_2391:
[----:B------:R-:W-:Y:S01]  /*95a0*/  STG.E.U8 [R2.64], R0 ;  /* 0x0000000002007986 */ /* 0x000fe2000c101124 */
[----:B------:R-:W-:Y:S05]  /*95b0*/  EXIT ;  /* 0x000000000000794d */ /* 0x000fea0003800000 */
.L_x_2385:
[----:B------:R-:W-:-:S13]  /*95c0*/  ISETP.NE.AND P0, PT, R0, 0x1c, PT ;  /* 0x0000001c0000780c */ /* 0x000fda0003f05270 */
[----:B------:R-:W-:Y:S05]  /*95d0*/  @!P0 BRA `(.L_x_2394) ;  /* 0x000002d000008947 */ /* 0x000fea0003800000 */
[----:B------:R-:W-:-:S13]  /*95e0*/  ISETP.NE.AND P0, PT, R0, 0x1d, PT ;  /* 0x0000001d0000780c */ /* 0x000fda0003f05270 */
[----:B------:R-:W-:Y:S05]  /*95f0*/  @!P0 BRA `(.L_x_2395) ;  /* 0x0000028000008947 */ /* 0x000fea0003800000 */
[----:B------:R-:W-:-:S13]  /*9600*/  ISETP.NE.AND P0, PT, R0, 0x2c, PT ;  /* 0x0000002c0000780c */ /* 0x000fda0003f05270 */
[----:B------:R-:W-:Y:S05]  /*9610*/  @P0 BRA `(.L_x_2368) ;  /* 0x0000012000000947 */ /* 0x000fea0003800000 */
[----:B---3--:R-:W0:Y:S01]  /*9620*/  F2F.F32.F64 R6, R16 ;  /* 0x0000001000067310 */ /* 0x008e220000301000 */
        /* <DEDUP_REMOVED lines=17> */
.L_x_2368:
        /* <DEDUP_REMOVED lines=18> */
[----:B-123--:R-:W-:Y:S05]  /*9860*/  CALL.ABS.NOINC R2 ;  /* 0x0000000002007343 */ /* 0x00efea0003c00000 */
[----:B------:R-:W-:Y:S05]  /*9870*/  EXIT ;  /* 0x000000000000794d */ /* 0x000fea0003800000 */
.L_x_2395:
[----:B---3--:R-:W0:Y:S02]  /*9880*/  F2I.U64.F64.TRUNC R16, R16 ;  /* 0x0000001000107311 */ /* 0x008e24000030d800 */
[----:B0-----:R-:W-:Y:S01]  /*9890*/  STG.E.64 [R2.64], R16 ;  /* 0x0000001002007986 */ /* 0x001fe2000c101b24 */
[----:B------:R-:W-:Y:S05]  /*98a0*/  EXIT ;  /* 0x000000000000794d */ /* 0x000fea0003800000 */
.L_x_2394:
[----:B---3--:R-:W0:Y:S02]  /*98b0*/  F2I.U32.F64.TRUNC R17, R16 ;  /* 0x0000001000117311 */ /* 0x008e24000030d000 */
[----:B0-----:R-:W-:Y:S01]  /*98c0*/  STG.E [R2.64], R17 ;  /* 0x0000001102007986 */ /* 0x001fe2000c101924 */
[----:B------:R-:W-:Y:S05]  /*98d0*/  EXIT ;  /* 0x000000000000794d */ /* 0x000fea0003800000 */
        .weak           $__internal_1_$__cuda_sm20_div_rn_f64_full
        .type           $__internal_1_$__cuda_sm20_div_rn_f64_full,@function
        .size           $__internal_1_$__cuda_sm20_div_rn_f64_full,(.L_x_2680 - $__internal_1_$__cuda_sm20_div_rn_f64_full)
$__internal_1_$__cuda_sm20_div_rn_f64_full:
[C---:B------:R-:W-:Y:S01]  /*98e0*/  FSETP.GEU.AND P0, PT, |R15|.reuse, 1.469367938527859385e-39, PT ;  /* 0x001000000f00780b */ /* 0x040fe20003f0e200 */
[----:B------:R-:W-:Y:S01]  /*98f0*/  IMAD.MOV.U32 R8, RZ, RZ, 0x1 ;  /* 0x00000001ff087424 */ /* 0x000fe200078e00ff */
[----:B------:R-:W-:Y:S01]  /*9900*/  LOP3.LUT R20, R15, 0x800fffff, RZ, 0xc0, !PT ;  /* 0x800fffff0f147812 */ /* 0x000fe200078ec0ff */
[----:B------:R-:W-:Y:S01]  /*9910*/  IMAD.MOV.U32 R10, RZ, RZ, R12 ;  /* 0x000000ffff0a7224 */ /* 0x000fe200078e000c */
[C---:B------:R-:W-:Y:S01]  /*9920*/  FSETP.GEU.AND P2, PT, |R13|.reuse, 1.469367938527859385e-39, PT ;  /* 0x001000000d00780b */ /* 0x040fe20003f4e200 */
[----:B------:R-:W-:Y:S01]  /*9930*/  BSSY B0, `(.L_x_2396) ;  /* 0x0000054000007945 */ /* 0x000fe20003800000 */
[----:B------:R-:W-:Y:S01]  /*9940*/  LOP3.LUT R21, R20, 0x3ff00000, RZ, 0xfc, !PT ;  /* 0x3ff0000014157812 */ /* 0x000fe200078efcff */
[----:B------:R-:W-:Y:S01]  /*9950*/  IMAD.MOV.U32 R20, RZ, RZ, R14 ;  /* 0x000000ffff147224 */ /* 0x000fe200078e000e */
[----:B------:R-:W-:-:S02]  /*9960*/  LOP3.LUT R3, R13, 0x7ff00000, RZ, 0xc0, !PT ;  /* 0x7ff000000d037812 */ /* 0x000fc400078ec0ff */
[----:B------:R-:W-:-:S03]  /*9970*/  LOP3.LUT R26, R15, 0x7ff00000, RZ, 0xc0, !PT ;  /* 0x7ff000000f1a7812 */ /* 0x000fc600078ec0ff */
[----:B------:R-:W0:Y:S01]  /*9980*/  @!P0 DMUL R20, R14, 8.98846567431157953865e+307 ;  /* 0x7fe000000e148828 */ /* 0x000e220000000000 */
[----:B------:R-:W-:-:S03]  /*9990*/  ISETP.GE.U32.AND P1, PT, R3, R26, PT ;  /* 0x0000001a0300720c */ /* 0x000fc60003f26070 */
[----:B------:R-:W-:Y:S02]  /*99a0*/  @!P2 LOP3.LUT R6, R15, 0x7ff00000, RZ, 0xc0, !PT ;  /* 0x7ff000000f06a812 */ /* 0x000fe400078ec0ff */
[----:B0-----:R-:W0:Y:S02]  /*99b0*/  MUFU.RCP64H R9, R21 ;  /* 0x0000001500097308 */ /* 0x001e240000001800 */
[----:B------:R-:W-:Y:S01]  /*99c0*/  @!P2 ISETP.GE.U32.AND P3, PT, R3, R6, PT ;  /* 0x000000060300a20c */ /* 0x000fe20003f66070 */
[----:B------:R-:W-:Y:S01]  /*99d0*/  IMAD.MOV.U32 R6, RZ, RZ, 0x1ca00000 ;  /* 0x1ca00000ff067424 */ /* 0x000fe200078e00ff */
[----:B------:R-:W-:-:S04]  /*99e0*/  @!P0 LOP3.LUT R26, R21, 0x7ff00000, RZ, 0xc0, !PT ;  /* 0x7ff00000151a8812 */ /* 0x000fc800078ec0ff */
[C---:B------:R-:W-:Y:S02]  /*99f0*/  @!P2 SEL R7, R6.reuse, 0x63400000, !P3 ;  /* 0x634000000607a807 */ /* 0x040fe40005800000 */
[----:B------:R-:W-:Y:S02]  /*9a00*/  SEL R11, R6, 0x63400000, !P1 ;  /* 0x63400000060b7807 */ /* 0x000fe40004800000 */
[--C-:B------:R-:W-:Y:S02]  /*9a10*/  @!P2 LOP3.LUT R7, R7, 0x80000000, R13.reuse, 0xf8, !PT ;  /* 0x800000000707a812 */ /* 0x100fe400078ef80d */
[----:B------:R-:W-:Y:S01]  /*9a20*/  LOP3.LUT R11, R11, 0x800fffff, R13, 0xf8, !PT ;  /* 0x800fffff0b0b7812 */ /* 0x000fe200078ef80d */
[----:B0-----:R-:W0:-:S06]  /*9a30*/  DFMA R32, R8, -R20, 1 ;  /* 0x3ff000000820742b */ /* 0x001e0c0000000814 */
[----:B0-----:R-:W0:-:S06]  /*9a40*/  DFMA R32, R32, R32, R32 ;  /* 0x000000202020722b */ /* 0x001e0c0000000020 */
[----:B0-----:R0:W1:Y:S02]  /*9a50*/  DFMA R32, R8, R32, R8 ;  /* 0x000000200820722b */ /* 0x0010640000000008 */
[----:B0-----:R-:W-:Y:S01]  /*9a60*/  @!P2 LOP3.LUT R9, R7, 0x100000, RZ, 0xfc, !PT ;  /* 0x001000000709a812 */ /* 0x001fe200078efcff */
[----:B------:R-:W-:Y:S02]  /*9a70*/  @!P2 IMAD.MOV.U32 R8, RZ, RZ, RZ ;  /* 0x000000ffff08a224 */ /* 0x000fe400078e00ff */
[----:B------:R-:W-:Y:S01]  /*9a80*/  IMAD.MOV.U32 R7, RZ, RZ, R3 ;  /* 0x000000ffff077224 */ /* 0x000fe200078e0003 */
[----:B-1----:R-:W0:-:S04]  /*9a90*/  DFMA R34, R32, -R20, 1 ;  /* 0x3ff000002022742b */ /* 0x002e080000000814 */
[----:B------:R-:W1:-:S04]  /*9aa0*/  @!P2 DFMA R10, R10, 2, -R8 ;  /* 0x400000000a0aa82b */ /* 0x000e480000000808 */
[----:B0-----:R-:W0:-:S06]  /*9ab0*/  DFMA R34, R32, R34, R32 ;  /* 0x000000222022722b */ /* 0x001e0c0000000020 */
[----:B-1----:R-:W-:Y:S01]  /*9ac0*/  @!P2 LOP3.LUT R7, R11, 0x7ff00000, RZ, 0xc0, !PT ;  /* 0x7ff000000b07a812 */ /* 0x002fe200078ec0ff */
[----:B0-----:R-:W0:-:S03]  /*9ad0*/  DMUL R32, R34, R10 ;  /* 0x0000000a22207228 */ /* 0x001e060000000000 */
[----:B------:R-:W-:-:S03]  /*9ae0*/  IADD3 R30, R7, -0x1, RZ ;  /* 0xffffffff071e7810 */ /* 0x000fc60007ffe0ff */
[----:B0-----:R-:W0:Y:S01]  /*9af0*/  DFMA R8, R32, -R20, R10 ;  /* 0x800000142008722b */ /* 0x001e22000000000a */
[----:B------:R-:W-:Y:S02]  /*9b00*/  ISETP.GT.U32.AND P0, PT, R30, 0x7feffffe, PT ;  /* 0x7feffffe1e00780c */ /* 0x000fe40003f04070 */
[----:B------:R-:W-:-:S03]  /*9b10*/  IADD3 R30, R26, -0x1, RZ ;  /* 0xffffffff1a1e7810 */ /* 0x000fc60007ffe0ff */
[----:B0-----:R0:W1:Y:S01]  /*9b20*/  DFMA R8, R34, R8, R32 ;  /* 0x000000082208722b */ /* 0x0010620000000020 */
[----:B------:R-:W-:-:S13]  /*9b30*/  ISETP.GT.U32.OR P0, PT, R30, 0x7feffffe, P0 ;  /* 0x7feffffe1e00780c */ /* 0x000fda0000704470 */
[----:B------:R-:W-:Y:S05]  /*9b40*/  @P0 BRA `(.L_x_2397) ;  /* 0x000001d000000947 */ /* 0x000fea0003800000 */
[----:B01----:R-:W-:-:S04]  /*9b50*/  LOP3.LUT R12, R15, 0x7ff00000, RZ, 0xc0, !PT ;  /* 0x7ff000000f0c7812 */ /* 0x003fc800078ec0ff */
        /* <DEDUP_REMOVED lines=8> */
[----:B------:R-:W0:-:S10]  /*9be0*/  DMUL R32, R8, R12 ;  /* 0x0000000c08207228 */ /* 0x000e140000000000 */
[----:B0-----:R-:W-:-:S13]  /*9bf0*/  FSETP.GTU.AND P0, PT, |R33|, 1.469367938527859385e-39, PT ;  /* 0x001000002100780b */ /* 0x001fda0003f0c200 */
[----:B------:R-:W-:Y:S05]  /*9c00*/  @P0 BRA `(.L_x_2398) ;  /* 0x0000026000000947 */ /* 0x000fea0003800000 */
[----:B------:R-:W0:Y:S01]  /*9c10*/  DFMA R10, R8, -R20, R10 ;  /* 0x80000014080a722b */ /* 0x000e22000000000a */
[----:B------:R-:W-:-:S09]  /*9c20*/  IMAD.MOV.U32 R12, RZ, RZ, RZ ;  /* 0x000000ffff0c7224 */ /* 0x000fd200078e00ff */
[C---:B0-----:R-:W-:Y:S02]  /*9c30*/  FSETP.NEU.AND P0, PT, R11.reuse, RZ, PT ;  /* 0x000000ff0b00720b */ /* 0x041fe40003f0d000 */
[----:B------:R-:W-:-:S04]  /*9c40*/  LOP3.LUT R14, R11, 0x80000000, R15, 0x48, !PT ;  /* 0x800000000b0e7812 */ /* 0x000fc800078e480f */
[----:B------:R-:W-:-:S07]  /*9c50*/  LOP3.LUT R13, R14, R13, RZ, 0xfc, !PT ;  /* 0x0000000d0e0d7212 */ /* 0x000fce00078efcff */
[----:B------:R-:W-:Y:S05]  /*9c60*/  @!P0 BRA `(.L_x_2398) ;  /* 0x0000020000008947 */ /* 0x000fea0003800000 */
[----:B------:R-:W-:Y:S01]  /*9c70*/  IMAD.MOV R11, RZ, RZ, -R6 ;  /* 0x000000ffff0b7224 */ /* 0x000fe200078e0a06 */
[----:B------:R-:W-:Y:S01]  /*9c80*/  IADD3 R6, -R6, -0x43300000, RZ ;  /* 0xbcd0000006067810 */ /* 0x000fe20007ffe1ff */
[----:B------:R-:W-:-:S06]  /*9c90*/  IMAD.MOV.U32 R10, RZ, RZ, RZ ;  /* 0x000000ffff0a7224 */ /* 0x000fcc00078e00ff */
[----:B------:R-:W0:-:S04]  /*9ca0*/  DFMA R10, R32, -R10, R8 ;  /* 0x8000000a200a722b */ /* 0x000e080000000008 */
[----:B------:R-:W1:-:S06]  /*9cb0*/  DMUL.RP R8, R8, R12 ;  /* 0x0000000c08087228 */ /* 0x000e4c0000008000 */
[----:B0-----:R-:W-:-:S04]  /*9cc0*/  FSETP.NEU.AND P0, PT, |R11|, R6, PT ;  /* 0x000000060b00720b */ /* 0x001fc80003f0d200 */
[----:B-1----:R-:W-:Y:S02]  /*9cd0*/  FSEL R6, R8, R32, !P0 ;  /* 0x0000002008067208 */ /* 0x002fe40004000000 */
[----:B------:R-:W-:-:S03]  /*9ce0*/  LOP3.LUT R14, R9, R14, RZ, 0x3c, !PT ;  /* 0x0000000e090e7212 */ /* 0x000fc600078e3cff */
[----:B------:R-:W-:Y:S01]  /*9cf0*/  IMAD.MOV.U32 R32, RZ, RZ, R6 ;  /* 0x000000ffff207224 */ /* 0x000fe200078e0006 */
[----:B------:R-:W-:Y:S01]  /*9d00*/  FSEL R33, R14, R33, !P0 ;  /* 0x000000210e217208 */ /* 0x000fe20004000000 */
[----:B------:R-:W-:Y:S05]  /*9d10*/  BRA `(.L_x_2398) ;  /* 0x0000015000007947 */ /* 0x000fea0003800000 */
.L_x_2397:
[----:B01----:R-:W0:-:S14]  /*9d20*/  DSETP.NAN.AND P0, PT, R12, R12, PT ;  /* 0x0000000c0c00722a */ /* 0x003e1c0003f08000 */
[----:B0-----:R-:W-:Y:S05]  /*9d30*/  @P0 BRA `(.L_x_2399) ;  /* 0x0000011000000947 */ /* 0x001fea0003800000 */
[----:B------:R-:W0:-:S14]  /*9d40*/  DSETP.NAN.AND P0, PT, R14, R14, PT ;  /* 0x0000000e0e00722a */ /* 0x000e1c0003f08000 */
[----:B0-----:R-:W-:Y:S05]  /*9d50*/  @P0 BRA `(.L_x_2400) ;  /* 0x000000c000000947 */ /* 0x001fea0003800000 */
[----:B------:R-:W-:Y:S01]  /*9d60*/  ISETP.NE.AND P0, PT, R7, R26, PT ;  /* 0x0000001a0700720c */ /* 0x000fe20003f05270 */
[----:B------:R-:W-:Y:S02]  /*9d70*/  IMAD.MOV.U32 R32, RZ, RZ, 0x0 ;  /* 0x00000000ff207424 */ /* 0x000fe400078e00ff */
        /* <DEDUP_REMOVED lines=10> */
.L_x_2400:
[----:B------:R-:W-:Y:S01]  /*9e20*/  LOP3.LUT R33, R15, 0x80000, RZ, 0xfc, !PT ;  /* 0x000800000f217812 */ /* 0x000fe200078efcff */
[----:B------:R-:W-:Y:S01]  /*9e30*/  IMAD.MOV.U32 R32, RZ, RZ, R14 ;  /* 0x000000ffff207224 */ /* 0x000fe200078e000e */
[----:B------:R-:W-:Y:S05]  /*9e40*/  BRA `(.L_x_2398) ;  /* 0x0000002000007947 */ /* 0x000fea0003800000 */
.L_x_2399:
[----:B------:R-:W-:Y:S01]  /*9e50*/  LOP3.LUT R33, R13, 0x80000, RZ, 0xfc, !PT ;  /* 0x000800000d217812 */ /* 0x000fe200078efcff */
[----:B------:R-:W-:Y:S02]  /*9e60*/  IMAD.MOV.U32 R32, RZ, RZ, R12 ;  /* 0x000000ffff207224 */ /* 0x000fe400078e000c */
.L_x_2398:
[----:B------:R-:W-:Y:S05]  /*9e70*/  BSYNC B0 ;  /* 0x0000000000007941 */ /* 0x000fea0003800000 */
.L_x_2396:
[----:B------:R-:W-:Y:S02]  /*9e80*/  IMAD.MOV.U32 R6, RZ, RZ, R0 ;  /* 0x000000ffff067224 */ /* 0x000fe400078e0000 */
[----:B------:R-:W-:-:S04]  /*9e90*/  IMAD.MOV.U32 R7, RZ, RZ, 0x0 ;  /* 0x00000000ff077424 */ /* 0x000fc800078e00ff */
[----:B------:R-:W-:Y:S05]  /*9ea0*/  RET.REL.NODEC R6 `(_ZN2at6native27unrolled_elementwise_kernelIZZZNS0_16sinh_kernel_cudaERNS_18TensorIteratorBaseEENKUlvE0_clEvENKUlvE_clEvEUldE_St5arrayIPcLm2EELi4E23TrivialOffsetCalculatorILi1EjESB_NS0_6memory12LoadWithCastILi1EEENSC_13StoreWithCastILi1EEEEEviT_T0_T2_T3_T4_T5_) ;  /* 0xffff615006007950 */ /* 0x000fea0003c3ffff */
.L_x_2401:
        /* <DEDUP_REMOVED lines=13> */
.L_x_2680:


//--------------------- .text._ZN2at6native18elementwise_kernelILi128ELi2EZNS0_22gpu_kernel_impl_nocastIZZZNS0_16sinh_kernel_cudaERNS_18TensorIteratorBaseEENKUlvE0_clEvENKUlvE_clEvEUldE_EEvS4_RKT_EUliE_EEviT1_ --------------------------
	.section	.text._ZN2at6native18elementwise_kernelILi128ELi2EZNS0_22gpu_kernel_impl_nocastIZZZNS0_16sinh_kernel_cudaERNS_18TensorIteratorBaseEENKUlvE0_clEvENKUlvE_clEvEUldE_EEvS4_RKT_EUliE_EEviT1_,"ax",@progbits
	.sectioninfo	@"SHI_REGISTERS=34"
	.align	128
        .global         _ZN2at6native18elementwise_kernelILi128ELi2EZNS0_22gpu_kernel_impl_nocastIZZZNS0_16sinh_kernel_cudaERNS_18TensorIteratorBaseEENKUlvE0_clEvENKUlvE_clEvEUldE_EEvS4_RKT_EUliE_EEviT1_
        .type           _ZN2at6native18elementwise_kernelILi128ELi2EZNS0_22gpu_kernel_impl_nocastIZZZNS0_16sinh_kernel_cudaERNS_18TensorIteratorBaseEENKUlvE0_clEvENKUlvE_clEvEUldE_EEvS4_RKT_EUliE_EEviT1_,@function
        .size           _ZN2at6native18elementwise_kernelILi128ELi2EZNS0_22gpu_kernel_impl_nocastIZZZNS0_16sinh_kernel_cudaERNS_18TensorIteratorBaseEENKUlvE0_clEvENKUlvE_clEvEUldE_EEvS4_RKT_EUliE_EEviT1_,(.L_x_2681 - _ZN2at6native18elementwise_kernelILi128ELi2EZNS0_22gpu_kernel_impl_nocastIZZZNS0_16sinh_kernel_cudaERNS_18TensorIteratorBaseEENKUlvE0_clEvENKUlvE_clEvEUldE_EEvS4_RKT_EUliE_EEviT1_)
        .other          _ZN2at6native18elementwise_kernelILi128ELi2EZNS0_22gpu_kernel_impl_nocastIZZZNS0_16sinh_kernel_cudaERNS_18TensorIteratorBaseEENKUlvE0_clEvENKUlvE_clEvEUldE_EEvS4_RKT_EUliE_EEviT1_,@"STO_CUDA_ENTRY STV_DEFAULT"
_ZN2at6native18elementwise_kernelILi128ELi2EZNS0_22gpu_kernel_impl_nocastIZZZNS0_16sinh_kernel_cudaERNS_18TensorIteratorBaseEENKUlvE0_clEvENKUlvE_clEvEUldE_EEvS4_RKT_EUliE_EEviT1_:
.text._ZN2at6native18elementwise_kernelILi128ELi2EZNS0_22gpu_kernel_impl_nocastIZZZNS0_16sinh_kernel_cudaERNS_18TensorIteratorBaseEENKUlvE0_clEvENKUlvE_clEvEUldE_EEvS4_RKT_EUliE_EEviT1_:
[----:B------:R-:W-:Y:S02]  /*0000*/  MOV R1, c[0x0][0x28] ;  /* 0x00000a0000017a02 */ /* 0x000fe40000000f00 */
        /* <DEDUP_REMOVED lines=8> */
[----:B------:R-:W-:Y:S01]  /*0090*/  HFMA2.MMA R0, -RZ, RZ, 0, 0 ;  /* 0x00000000ff007435 */ /* 0x000fe200000001ff */
[----:B------:R-:W-:-:S11]  /*00a0*/  IMAD.MOV.U32 R26, RZ, RZ, RZ ;  /* 0x000000ffff1a7224 */ /* 0x000fd600078e00ff */
[----:B------:R-:W-:Y:S05]  /*00b0*/  @!P0 BRA `(.L_x_2404) ;  /* 0x00000e0000008947 */ /* 0x000fea0003800000 */
[----:B------:R-:W-:Y:S01]  /*00c0*/  MOV R2, RZ ;  /* 0x000000ff00027202 */ /* 0x000fe20000000f00 */
[----:B------:R-:W-:Y:S01]  /*00d0*/  IMAD.MOV.U32 R3, RZ, RZ, R7 ;  /* 0x000000ffff037224 */ /* 0x000fe200078e0007 */
[----:B------:R-:W-:-:S03]  /*00e0*/  MOV R6, c[0x0][0x168] ;  /* 0x00005a0000067a02 */ /* 0x000fc60000000f00 */
[----:B------:R-:W-:Y:S01]  /*00f0*/  IMAD.HI.U32 R2, R7, c[0x0][0x170], R2 ;  /* 0x00005c0007027a27 */ /* 0x000fe200078e0002 */
[----:B------:R-:W-:-:S04]  /*0100*/  ISETP.NE.AND P0, PT, R6, 0x1, PT ;  /* 0x000000010600780c */ /* 0x000fc80003f05270 */
[----:B------:R-:W-:-:S05]  /*0110*/  SHF.R.U32.HI R3, RZ, c[0x0][0x174], R2 ;  /* 0x00005d00ff037a19 */ /* 0x000fca0000011602 */
[----:B------:R-:W-:-:S04]  /*0120*/  IMAD.MOV R0, RZ, RZ, -R3 ;  /* 0x000000ffff007224 */ /* 0x000fc800078e0a03 */
        /* <DEDUP_REMOVED lines=205> */
[----:B------:R-:W-:Y:S01]  /*0e00*/  SHF.R.U32.HI R5, RZ, c[0x0][0x288], R4 ;  /* 0x0000a200ff057a19 */ /* 0x000fe20000011604 */
[----:B------:R-:W-:-:S03]  /*0e10*/  @P0 IMAD.MOV.U32 R4, RZ, RZ, RZ ;  /* 0x000000ffff040224 */ /* 0x000fc600078e00ff */
[C---:B------:R-:W-:Y:S01]  /*0e20*/  IADD3 R7, -R5.reuse, RZ, RZ ;  /* 0x000000ff05077210 */ /* 0x040fe20007ffe1ff */
        /* <DEDUP_REMOVED lines=8> */
[----:B------:R-:W-:-:S05]  /*0eb0*/  @P0 IMAD R0, R5, c[0x0][0x35c], R0 ;  /* 0x0000d70005000a24 */ /* 0x000fca00078e0200 */
.L_x_2404:
[----:B------:R-:W-:-:S04]  /*0ec0*/  IADD3 R22, P0, R0, c[0x0][0x368], RZ ;  /* 0x0000da0000167a10 */ /* 0x000fc80007f1e0ff */
[----:B------:R-:W-:-:S06]  /*0ed0*/  IADD3.X R23, RZ, c[0x0][0x36c], RZ, P0, !PT ;  /* 0x0000db00ff177a10 */ /* 0x000fcc00007fe4ff */
[----:B------:R-:W2:Y:S01]  /*0ee0*/  LDG.E.64 R22, [R22.64] ;  /* 0x0000000416167981 */ /* 0x000ea2000c1e1b00 */
[----:B------:R-:W-:Y:S01]  /*0ef0*/  IADD3 R26, P1, R26, c[0x0][0x360], RZ ;  /* 0x0000d8001a1a7a10 */ /* 0x000fe20007f3e0ff */
[----:B------:R-:W-:Y:S04]  /*0f00*/  BSSY B1, `(.L_x_2405) ;  /* 0x0000054000017945 */ /* 0x000fe80003800000 */
[----:B------:R-:W-:Y:S01]  /*0f10*/  IMAD.X R27, RZ, RZ, c[0x0][0x364], P1 ;  /* 0x0000d900ff1b7624 */ /* 0x000fe200008e06ff */
[----:B--2---:R-:W-:Y:S02]  /*0f20*/  LOP3.LUT R25, R23, 0x7fffffff, RZ, 0xc0, !PT ;  /* 0x7fffffff17197812 */ /* 0x004fe400078ec0ff */
[----:B------:R-:W-:Y:S02]  /*0f30*/  MOV R24, R22 ;  /* 0x0000001600187202 */ /* 0x000fe40000000f00 */
[----:B------:R-:W-:-:S13]  /*0f40*/  ISETP.GE.U32.AND P0, PT, R25, 0x3ff00000, PT ;  /* 0x3ff000001900780c */ /* 0x000fda0003f06070 */
[----:B------:R-:W-:Y:S05]  /*0f50*/  @!P0 BRA `(.L_x_2406) ;  /* 0x0000043000008947 */ /* 0x000fea0003800000 */
[----:B------:R-:W-:Y:S01]  /*0f60*/  IMAD.MOV.U32 R2, RZ, RZ, 0x652b82fe ;  /* 0x652b82feff027424 */ /* 0x000fe200078e00ff */
[----:B------:R-:W-:Y:S01]  /*0f70*/  MOV R3, 0x3ff71547 ;  /* 0x3ff7154700037802 */ /* 0x000fe20000000f00 */
[----:B------:R-:W-:Y:S01]  /*0f80*/  IMAD.SHL.U32 R0, R25, 0x2, RZ ;  /* 0x0000000219007824 */ /* 0x000fe200078e00ff */
[----:B------:R-:W-:Y:S04]  /*0f90*/  BSSY B2, `(.L_x_2407) ;  /* 0x000003a000027945 */ /* 0x000fe80003800000 */
        /* <DEDUP_REMOVED lines=9> */
[----:B0-----:R-:W-:Y:S01]  /*1030*/  IMAD.MOV.U32 R5, RZ, RZ, 0x3e21f407 ;  /* 0x3e21f407ff057424 */ /* 0x001fe200078e00ff */
[----:B------:R-:W-:-:S07]  /*1040*/  MOV R4, 0x6acd15b6 ;  /* 0x6acd15b600047802 */ /* 0x000fce0000000f00 */
[----:B-1----:R-:W-:Y:S02]  /*1050*/  FSEL R29, R25, R7, !P0 ;  /* 0x00000007191d7208 */ /* 0x002fe40004000000 */
[----:B------:R-:W-:Y:S02]  /*1060*/  FSEL R28, R22, R6, !P0 ;  /* 0x00000006161c7208 */ /* 0x000fe40004000000 */
[----:B------:R-:W-:-:S04]  /*1070*/  ISETP.NE.AND P0, PT, R2, 0x400, PT ;  /* 0x000004000200780c */ /* 0x000fc80003f05270 */
[----:B------:R-:W0:-:S06]  /*1080*/  DFMA R4, R28, R4, c[0x2][0x10] ;  /* 0x008004001c04762b */ /* 0x000e0c0000000004 */
[----:B0-----:R-:W0:-:S03]  /*1090*/  DFMA R4, R28, R4, c[0x2][0x18] ;  /* 0x008006001c04762b */ /* 0x001e060000000004 */
[----:B------:R-:W-:Y:S01]  /*10a0*/  @P0 IADD3 R3, R2, RZ, RZ ;  /* 0x000000ff02030210 */ /* 0x000fe20007ffe0ff */
[----:B------:R-:W-:Y:S02]  /*10b0*/  IMAD.MOV.U32 R2, RZ, RZ, RZ ;  /* 0x000000ffff027224 */ /* 0x000fe400078e00ff */
[----:B0-----:R-:W0:Y:S01]  /*10c0*/  DFMA R4, R28, R4, c[0x2][0x20] ;  /* 0x008008001c04762b */ /* 0x001e220000000004 */
[----:B------:R-:W-:-:S05]  /*10d0*/  LEA R3, R3, 0x3ff00000, 0x14 ;  /* 0x3ff0000003037811 */ /* 0x000fca00078ea0ff */
        /* <DEDUP_REMOVED lines=11> */
[----:B0-----:R-:W-:Y:S01]  /*1190*/  MOV R6, 0x0 ;  /* 0x0000000000067802 */ /* 0x001fe20000000f00 */
[----:B------:R-:W-:-:S03]  /*11a0*/  IMAD.MOV.U32 R7, RZ, RZ, 0x3ff00000 ;  /* 0x3ff00000ff077424 */ /* 0x000fc600078e00ff */
[----:B-1----:R-:W0:-:S10]  /*11b0*/  DADD R2, R4, R4 ;  /* 0x0000000004027229 */ /* 0x002e140000000004 */
[----:B0-----:R-:W-:Y:S02]  /*11c0*/  @P1 FSEL R28, R2, R4, !P0 ;  /* 0x00000004021c1208 */ /* 0x001fe40004000000 */
[----:B------:R-:W-:Y:S02]  /*11d0*/  @P1 FSEL R29, R3, R5, !P0 ;  /* 0x00000005031d1208 */ /* 0x000fe40004000000 */
[----:B------:R-:W-:Y:S02]  /*11e0*/  MOV R4, 0x1 ;  /* 0x0000000100047802 */ /* 0x000fe40000000f00 */
        /* <DEDUP_REMOVED lines=15> */
[----:B------:R-:W-:Y:S01]  /*12e0*/  MOV R11, R3 ;  /* 0x00000003000b7202 */ /* 0x000fe20000000f00 */
[----:B------:R-:W-:Y:S01]  /*12f0*/  IMAD.MOV.U32 R12, RZ, RZ, R28 ;  /* 0x000000ffff0c7224 */ /* 0x000fe200078e001c */
[----:B------:R-:W-:Y:S02]  /*1300*/  MOV R13, R29 ;  /* 0x0000001d000d7202 */ /* 0x000fe40000000f00 */
[----:B------:R-:W-:Y:S02]  /*1310*/  MOV R2, 0x1330 ;  /* 0x0000133000027802 */ /* 0x000fe40000000f00 */
[----:B------:R-:W-:Y:S05]  /*1320*/  CALL.REL.NOINC `($__internal_2_$__cuda_sm20_div_rn_f64_full) ;  /* 0x0000159000007944 */ /* 0x000fea0003c00000 */
.L_x_2408:
[----:B------:R-:W-:Y:S05]  /*1330*/  BSYNC B2 ;  /* 0x0000000000027941 */ /* 0x000fea0003800000 */
.L_x_2407:
[----:B------:R-:W-:-:S04]  /*1340*/  DADD R4, R28, R4 ;  /* 0x000000001c047229 */ /* 0x000fc80000000004 */
[----:B------:R-:W0:-:S06]  /*1350*/  DSETP.GE.AND P0, PT, R24, c[0x2][0x58], PT ;  /* 0x008016001800762a */ /* 0x000e0c0003f06000 */
[----:B0-----:R-:W-:Y:S02]  /*1360*/  FSEL R4, R4, RZ, !P0 ;  /* 0x000000ff04047208 */ /* 0x001fe40004000000 */
[----:B------:R-:W-:Y:S01]  /*1370*/  FSEL R5, R5, +QNAN , !P0 ;  /* 0x7ff0000005057808 */ /* 0x000fe20004000000 */
[----:B------:R-:W-:Y:S05]  /*1380*/  BRA `(.L_x_2409) ;  /* 0x000000b000007947 */ /* 0x000fea0003800000 */
.L_x_2406:
[----:B------:R-:W0:Y:S01]  /*1390*/  DMUL R2, R24, R24 ;  /* 0x0000001818027228 */ /* 0x000e220000000000 */
[----:B------:R-:W-:Y:S01]  /*13a0*/  IMAD.MOV.U32 R4, RZ, RZ, -0x54d8b3ad ;  /* 0xab274c53ff047424 */ /* 0x000fe200078e00ff */
[----:B------:R-:W-:-:S06]  /*13b0*/  MOV R5, 0x3d6b4c75 ;  /* 0x3d6b4c7500057802 */ /* 0x000fcc0000000f00 */
        /* <DEDUP_REMOVED lines=8> */
.L_x_2409:
[----:B------:R-:W-:Y:S05]  /*1440*/  BSYNC B1 ;  /* 0x0000000000017941 */ /* 0x000fea0003800000 */
.L_x_2405:
[----:B-1----:R-:W-:Y:S01]  /*1450*/  LOP3.LUT R5, R5, 0x80000000, R23, 0xb8, !PT ;  /* 0x8000000005057812 */ /* 0x002fe200078eb817 */
[----:B------:R-:W-:-:S04]  /*1460*/  IMAD R7, R30, 0x100, R31 ;  /* 0x000001001e077824 */ /* 0x000fc800078e021f */
[----:B------:R1:W-:Y:S01]  /*1470*/  STG.E.64 [R26.64], R4 ;  /* 0x000000041a007986 */ /* 0x0003e2000c101b04 */
[----:B------:R-:W-:-:S03]  /*1480*/  IADD3 R7, R7, 0x80, RZ ;  /* 0x0000008007077810 */ /* 0x000fc60007ffe0ff */
.L_x_2403:
[----:B------:R-:W-:Y:S05]  /*1490*/  BSYNC B0 ;  /* 0x0000000000007941 */ /* 0x000fea0003800000 */
.L_x_2402:
[----:B------:R-:W-:-:S13]  /*14a0*/  ISETP.GE.AND P0, PT, R7, c[0x0][0x160], PT ;  /* 0x0000580007007a0c */ /* 0x000fda0003f06270 */
[----:B------:R-:W-:Y:S05]  /*14b0*/  @P0 EXIT ;  /* 0x000000000000094d */ /* 0x000fea0003800000 */
[----:B------:R-:W-:Y:S01]  /*14c0*/  ISETP.NE.AND P0, PT, RZ, c[0x0][0x168], PT ;  /* 0x00005a00ff007a0c */ /* 0x000fe20003f05270 */
[----:B-1----:R-:W-:Y:S01]  /*14d0*/  IMAD.MOV.U32 R26, RZ, RZ, RZ ;  /* 0x000000ffff1a7224 */ /* 0x002fe200078e00ff */
[----:B------:R-:W-:-:S11]  /*14e0*/  MOV R0, RZ ;  /* 0x000000ff00007202 */ /* 0x000fd60000000f00 */
[----:B------:R-:W-:Y:S05]  /*14f0*/  @!P0 BRA `(.L_x_2410) ;  /* 0x00000e0000008947 */ /* 0x000fea0003800000 */
[----:B------:R-:W-:Y:S01]  /*1500*/  HFMA2.MMA R2, -RZ, RZ, 0, 0 ;  /* 0x00000000ff027435 */ /* 0x000fe200000001ff */
[----:B------:R-:W-:Y:S01]  /*1510*/  IMAD.MOV.U32 R3, RZ, RZ, R7 ;  /* 0x000000ffff037224 */ /* 0x000fe200078e0007 */
[----:B------:R-:W-:-:S04]  /*1520*/  MOV R6, c[0x0][0x168] ;  /* 0x00005a0000067a02 */ /* 0x000fc80000000f00 */
[----:B------:R-:W-:-:S04]  /*1530*/  ISETP.NE.AND P0, PT, R6, 0x1, PT ;  /* 0x000000010600780c */ /* 0x000fc80003f05270 */
[----:B------:R-:W-:-:S05]  /*1540*/  IMAD.HI.U32 R2, R7, c[0x0][0x170], R2 ;  /* 0x00005c0007027a27 */ /* 0x000fca00078e0002 */
        /* <DEDUP_REMOVED lines=219> */
.L_x_2410:
[----:B------:R-:W-:-:S04]  /*2300*/  IADD3 R22, P0, R0, c[0x0][0x368], RZ ;  /* 0x0000da0000167a10 */ /* 0x000fc80007f1e0ff */
[----:B------:R-:W-:-:S06]  /*2310*/  IADD3.X R23, RZ, c[0x0][0x36c], RZ, P0, !PT ;  /* 0x0000db00ff177a10 */ /* 0x000fcc00007fe4ff */
[----:B------:R-:W2:Y:S01]  /*2320*/  LDG.E.64 R22, [R22.64] ;  /* 0x0000000416167981 */ /* 0x000ea2000c1e1b00 */
[----:B------:R-:W-:Y:S01]  /*2330*/  IADD3 R26, P1, R26, c[0x0][0x360], RZ ;  /* 0x0000d8001a1a7a10 */ /* 0x000fe20007f3e0ff */
[----:B------:R-:W-:Y:S03]  /*2340*/  BSSY B0, `(.L_x_2411) ;  /* 0x0000054000007945 */ /* 0x000fe60003800000 */
[----:B------:R-:W-:Y:S02]  /*2350*/  IADD3.X R27, RZ, c[0x0][0x364], RZ, P1, !PT ;  /* 0x0000d900ff1b7a10 */ /* 0x000fe40000ffe4ff */
[----:B0-2---:R-:W-:Y:S01]  /*2360*/  LOP3.LUT R25, R23, 0x7fffffff, RZ, 0xc0, !PT ;  /* 0x7fffffff17197812 */ /* 0x005fe200078ec0ff */
[----:B------:R-:W-:-:S03]  /*2370*/  IMAD.MOV.U32 R24, RZ, RZ, R22 ;  /* 0x000000ffff187224 */ /* 0x000fc600078e0016 */
[----:B------:R-:W-:-:S13]  /*2380*/  ISETP.GE.U32.AND P0, PT, R25, 0x3ff00000, PT ;  /* 0x3ff000001900780c */ /* 0x000fda0003f06070 */
[----:B------:R-:W-:Y:S05]  /*2390*/  @!P0 BRA `(.L_x_2412) ;  /* 0x0000043000008947 */ /* 0x000fea0003800000 */
[----:B------:R-:W-:Y:S01]  /*23a0*/  MOV R2, 0x652b82fe ;  /* 0x652b82fe00027802 */ /* 0x000fe20000000f00 */
[----:B------:R-:W-:Y:S01]  /*23b0*/  HFMA2.MMA R3, -RZ, RZ, 1.9912109375, 0.00128841400146484375 ;  /* 0x3ff71547ff037435 */ /* 0x000fe200000001ff */
[----:B------:R-:W-:Y:S01]  /*23c0*/  IMAD.SHL.U32 R0, R25, 0x2, RZ ;  /* 0x0000000219007824 */ /* 0x000fe200078e00ff */
[----:B------:R-:W-:Y:S01]  /*23d0*/  MOV R10, 0x0 ;  /* 0x00000000000a7802 */ /* 0x000fe20000000f00 */
[----:B------:R-:W-:Y:S01]  /*23e0*/  IMAD.MOV.U32 R11, RZ, RZ, 0x3ff00000 ;  /* 0x3ff00000ff0b7424 */ /* 0x000fe200078e00ff */
[----:B------:R-:W-:Y:S02]  /*23f0*/  BSSY B1, `(.L_x_2413) ;  /* 0x0000038000017945 */ /* 0x000fe40003800000 */
        /* <DEDUP_REMOVED lines=9> */
[----:B0-----:R-:W-:Y:S01]  /*2490*/  HFMA2.MMA R5, -RZ, RZ, 1.5322265625, -16496 ;  /* 0x3e21f407ff057435 */ /* 0x001fe200000001ff */
[----:B------:R-:W-:-:S07]  /*24a0*/  MOV R4, 0x6acd15b6 ;  /* 0x6acd15b600047802 */ /* 0x000fce0000000f00 */
[----:B-1----:R-:W-:Y:S02]  /*24b0*/  FSEL R29, R25, R7, !P0 ;  /* 0x00000007191d7208 */ /* 0x002fe40004000000 */
[----:B------:R-:W-:Y:S02]  /*24c0*/  FSEL R28, R22, R6, !P0 ;  /* 0x00000006161c7208 */ /* 0x000fe40004000000 */
[----:B------:R-:W-:-:S04]  /*24d0*/  ISETP.NE.AND P0, PT, R2, 0x400, PT ;  /* 0x000004000200780c */ /* 0x000fc80003f05270 */
[----:B------:R-:W0:-:S06]  /*24e0*/  DFMA R4, R28, R4, c[0x2][0x10] ;  /* 0x008004001c04762b */ /* 0x000e0c0000000004 */
[----:B0-----:R-:W0:-:S03]  /*24f0*/  DFMA R4, R28, R4, c[0x2][0x18] ;  /* 0x008006001c04762b */ /* 0x001e060000000004 */
[----:B------:R-:W-:Y:S01]  /*2500*/  @P0 IMAD.MOV R3, RZ, RZ, R2 ;  /* 0x000000ffff030224 */ /* 0x000fe200078e0202 */
[----:B------:R-:W-:Y:S02]  /*2510*/  MOV R2, RZ ;  /* 0x000000ff00027202 */ /* 0x000fe40000000f00 */
        /* <DEDUP_REMOVED lines=31> */
[----:B------:R-:W-:Y:S01]  /*2710*/  MOV R12, R28 ;  /* 0x0000001c000c7202 */ /* 0x000fe20000000f00 */
[----:B------:R-:W-:Y:S01]  /*2720*/  IMAD.MOV.U32 R13, RZ, RZ, R29 ;  /* 0x000000ffff0d7224 */ /* 0x000fe200078e001d */
[----:B------:R-:W-:Y:S02]  /*2730*/  MOV R2, 0x2750 ;  /* 0x0000275000027802 */ /* 0x000fe40000000f00 */
[----:B------:R-:W-:Y:S05]  /*2740*/  CALL.REL.NOINC `($__internal_2_$__cuda_sm20_div_rn_f64_full) ;  /* 0x0000017000007944 */ /* 0x000fea0003c00000 */
[----:B------:R-:W-:Y:S02]  /*2750*/  MOV R2, R4 ;  /* 0x0000000400027202 */ /* 0x000fe40000000f00 */
[----:B------:R-:W-:Y:S02]  /*2760*/  MOV R3, R5 ;  /* 0x0000000500037202 */ /* 0x000fe40000000f00 */
.L_x_2414:
[----:B------:R-:W-:Y:S05]  /*2770*/  BSYNC B1 ;  /* 0x0000000000017941 */ /* 0x000fea0003800000 */
.L_x_2413:
[----:B------:R-:W-:-:S04]  /*2780*/  DADD R2, R28, R2 ;  /* 0x000000001c027229 */ /* 0x000fc80000000002 */
[----:B------:R-:W0:-:S06]  /*2790*/  DSETP.GE.AND P0, PT, R24, c[0x2][0x58], PT ;  /* 0x008016001800762a */ /* 0x000e0c0003f06000 */
[----:B0-----:R-:W-:Y:S02]  /*27a0*/  FSEL R4, R2, RZ, !P0 ;  /* 0x000000ff02047208 */ /* 0x001fe40004000000 */
[----:B------:R-:W-:Y:S01]  /*27b0*/  FSEL R5, R3, +QNAN , !P0 ;  /* 0x7ff0000003057808 */ /* 0x000fe20004000000 */
[----:B------:R-:W-:Y:S05]  /*27c0*/  BRA `(.L_x_2415) ;  /* 0x000000b000007947 */ /* 0x000fea0003800000 */
.L_x_2412:
        /* <DEDUP_REMOVED lines=11> */
.L_x_2415:
[----:B------:R-:W-:Y:S05]  /*2880*/  BSYNC B0 ;  /* 0x0000000000007941 */ /* 0x000fea0003800000 */
.L_x_2411:
[----:B-1----:R-:W-:-:S05]  /*2890*/  LOP3.LUT R5, R5, 0x80000000, R23, 0xb8, !PT ;  /* 0x8000000005057812 */ /* 0x002fca00078eb817 */
[----:B------:R-:W-:Y:S01]  /*28a0*/  STG.E.64 [R26.64], R4 ;  /* 0x000000041a007986 */ /* 0x000fe2000c101b04 */
[----:B------:R-:W-:Y:S05]  /*28b0*/  EXIT ;  /* 0x000000000000794d */ /* 0x000fea0003800000 */
        .weak           $__internal_2_$__cuda_sm20_div_rn_f64_full
        .type           $__internal_2_$__cuda_sm20_div_rn_f64_full,@function
        .size           $__internal_2_$__cuda_sm20_div_rn_f64_full,(.L_x_2681 - $__internal_2_$__cuda_sm20_div_rn_f64_full)
$__internal_2_$__cuda_sm20_div_rn_f64_full:
[C---:B------:R-:W-:Y:S01]  /*28c0*/  FSETP.GEU.AND P0, PT, |R11|.reuse, 1.469367938527859385e-39, PT ;  /* 0x001000000b00780b */ /* 0x040fe20003f0e200 */
[----:B------:R-:W-:Y:S01]  /*28d0*/  IMAD.MOV.U32 R4, RZ, RZ, 0x1ca00000 ;  /* 0x1ca00000ff047424 */ /* 0x000fe200078e00ff */
[----:B------:R-:W-:Y:S01]  /*28e0*/  LOP3.LUT R8, R11, 0x800fffff, RZ, 0xc0, !PT ;  /* 0x800fffff0b087812 */ /* 0x000fe200078ec0ff */
[----:B------:R-:W-:Y:S01]  /*28f0*/  BSSY B3, `(.L_x_2416) ;  /* 0x0000055000037945 */ /* 0x000fe20003800000 */
[C---:B------:R-:W-:Y:S02]  /*2900*/  FSETP.GEU.AND P2, PT, |R13|.reuse, 1.469367938527859385e-39, PT ;  /* 0x001000000d00780b */ /* 0x040fe40003f4e200 */
[----:B------:R-:W-:Y:S02]  /*2910*/  LOP3.LUT R9, R8, 0x3ff00000, RZ, 0xfc, !PT ;  /* 0x3ff0000008097812 */ /* 0x000fe400078efcff */
[----:B------:R-:W-:Y:S02]  /*2920*/  MOV R8, R10 ;  /* 0x0000000a00087202 */ /* 0x000fe40000000f00 */
[----:B------:R-:W-:-:S02]  /*2930*/  LOP3.LUT R3, R13, 0x7ff00000, RZ, 0xc0, !PT ;  /* 0x7ff000000d037812 */ /* 0x000fc400078ec0ff */
[----:B------:R-:W-:Y:S01]  /*2940*/  LOP3.LUT R5, R11, 0x7ff00000, RZ, 0xc0, !PT ;  /* 0x7ff000000b057812 */ /* 0x000fe200078ec0ff */
[----:B------:R-:W0:Y:S01]  /*2950*/  @!P0 DMUL R8, R10, 8.98846567431157953865e+307 ;  /* 0x7fe000000a088828 */ /* 0x000e220000000000 */
[----:B------:R-:W-:Y:S02]  /*2960*/  MOV R18, 0x1 ;  /* 0x0000000100127802 */ /* 0x000fe40000000f00 */
[----:B------:R-:W-:Y:S01]  /*2970*/  ISETP.GE.U32.AND P1, PT, R3, R5, PT ;  /* 0x000000050300720c */ /* 0x000fe20003f26070 */
[----:B------:R-:W-:Y:S01]  /*2980*/  @!P2 IMAD.MOV.U32 R6, RZ, RZ, RZ ;  /* 0x000000ffff06a224 */ /* 0x000fe200078e00ff */
[----:B------:R-:W-:Y:S01]  /*2990*/  @!P2 LOP3.LUT R0, R11, 0x7ff00000, RZ, 0xc0, !PT ;  /* 0x7ff000000b00a812 */ /* 0x000fe200078ec0ff */
[----:B0-----:R-:W0:Y:S01]  /*29a0*/  MUFU.RCP64H R19, R9 ;  /* 0x0000000900137308 */ /* 0x001e220000001800 */
[----:B------:R-:W-:Y:S02]  /*29b0*/  SEL R15, R4, 0x63400000, !P1 ;  /* 0x63400000040f7807 */ /* 0x000fe40004800000 */
[----:B------:R-:W-:-:S02]  /*29c0*/  @!P2 ISETP.GE.U32.AND P3, PT, R3, R0, PT ;  /* 0x000000000300a20c */ /* 0x000fc40003f66070 */
[--C-:B------:R-:W-:Y:S02]  /*29d0*/  LOP3.LUT R15, R15, 0x800fffff, R13.reuse, 0xf8, !PT ;  /* 0x800fffff0f0f7812 */ /* 0x100fe400078ef80d */
[----:B------:R-:W-:Y:S02]  /*29e0*/  @!P2 SEL R7, R4, 0x63400000, !P3 ;  /* 0x634000000407a807 */ /* 0x000fe40005800000 */
[----:B------:R-:W-:Y:S02]  /*29f0*/  MOV R14, R12 ;  /* 0x0000000c000e7202 */ /* 0x000fe40000000f00 */
[----:B------:R-:W-:Y:S02]  /*2a00*/  @!P2 LOP3.LUT R7, R7, 0x80000000, R13, 0xf8, !PT ;  /* 0x800000000707a812 */ /* 0x000fe400078ef80d */
[----:B------:R-:W-:Y:S02]  /*2a10*/  MOV R0, R3 ;  /* 0x0000000300007202 */ /* 0x000fe40000000f00 */
[----:B------:R-:W-:Y:S01]  /*2a20*/  @!P2 LOP3.LUT R7, R7, 0x100000, RZ, 0xfc, !PT ;  /* 0x001000000707a812 */ /* 0x000fe200078efcff */
[----:B0-----:R-:W0:Y:S01]  /*2a30*/  DFMA R16, R18, -R8, 1 ;  /* 0x3ff000001210742b */ /* 0x001e220000000808 */
[----:B------:R-:W-:-:S04]  /*2a40*/  @!P0 LOP3.LUT R5, R9, 0x7ff00000, RZ, 0xc0, !PT ;  /* 0x7ff0000009058812 */ /* 0x000fc800078ec0ff */
[----:B------:R-:W-:-:S04]  /*2a50*/  @!P2 DFMA R14, R14, 2, -R6 ;  /* 0x400000000e0ea82b */ /* 0x000fc80000000806 */
[----:B0-----:R-:W0:-:S06]  /*2a60*/  DFMA R16, R16, R16, R16 ;  /* 0x000000101010722b */ /* 0x001e0c0000000010 */
[----:B0-----:R-:W0:Y:S01]  /*2a70*/  DFMA R16, R18, R16, R18 ;  /* 0x000000101210722b */ /* 0x001e220000000012 */
[----:B------:R-:W-:-:S05]  /*2a80*/  @!P2 LOP3.LUT R0, R15, 0x7ff00000, RZ, 0xc0, !PT ;  /* 0x7ff000000f00a812 */ /* 0x000fca00078ec0ff */
[----:B0-----:R-:W0:-:S06]  /*2a90*/  DFMA R6, R16, -R8, 1 ;  /* 0x3ff000001006742b */ /* 0x001e0c0000000808 */
[----:B0-----:R0:W1:Y:S02]  /*2aa0*/  DFMA R16, R16, R6, R16 ;  /* 0x000000061010722b */ /* 0x0010640000000010 */
[----:B0-----:R-:W-:Y:S02]  /*2ab0*/  IADD3 R7, R0, -0x1, RZ ;  /* 0xffffffff00077810 */ /* 0x001fe40007ffe0ff */
[----:B------:R-:W-:Y:S02]  /*2ac0*/  IADD3 R6, R5, -0x1, RZ ;  /* 0xffffffff05067810 */ /* 0x000fe40007ffe0ff */
[----:B------:R-:W-:Y:S01]  /*2ad0*/  ISETP.GT.U32.AND P0, PT, R7, 0x7feffffe, PT ;  /* 0x7feffffe0700780c */ /* 0x000fe20003f04070 */
[----:B-1----:R-:W0:-:S03]  /*2ae0*/  DMUL R18, R16, R14 ;  /* 0x0000000e10127228 */ /* 0x002e060000000000 */
[----:B------:R-:W-:-:S03]  /*2af0*/  ISETP.GT.U32.OR P0, PT, R6, 0x7feffffe, P0 ;  /* 0x7feffffe0600780c */ /* 0x000fc60000704470 */
[----:B0-----:R-:W0:-:S06]  /*2b00*/  DFMA R20, R18, -R8, R14 ;  /* 0x800000081214722b */ /* 0x001e0c000000000e */
[----:B0-----:R0:W1:-:S04]  /*2b10*/  DFMA R20, R16, R20, R18 ;  /* 0x000000141014722b */ /* 0x0010480000000012 */
[----:B------:R-:W-:Y:S05]  /*2b20*/  @P0 BRA `(.L_x_2417) ;  /* 0x000001c000000947 */ /* 0x000fea0003800000 */
[----:B01----:R-:W-:-:S04]  /*2b30*/  LOP3.LUT R6, R11, 0x7ff00000, RZ, 0xc0, !PT ;  /* 0x7ff000000b067812 */ /* 0x003fc800078ec0ff */
[CC--:B------:R-:W-:Y:S02]  /*2b40*/  IADD3 R0, R3.reuse, -R6.reuse, RZ ;  /* 0x8000000603007210 */ /* 0x0c0fe40007ffe0ff */
[----:B------:R-:W-:Y:S02]  /*2b50*/  ISETP.GE.U32.AND P0, PT, R3, R6, PT ;  /* 0x000000060300720c */ /* 0x000fe40003f06070 */
[----:B------:R-:W-:Y:S02]  /*2b60*/  IMNMX R0, R0, -0x46a00000, !PT ;  /* 0xb960000000007817 */ /* 0x000fe40007800200 */
[----:B------:R-:W-:Y:S02]  /*2b70*/  SEL R3, R4, 0x63400000, !P0 ;  /* 0x6340000004037807 */ /* 0x000fe40004000000 */
[----:B------:R-:W-:Y:S02]  /*2b80*/  IMNMX R0, R0, 0x46a00000, PT ;  /* 0x46a0000000007817 */ /* 0x000fe40003800200 */
[----:B------:R-:W-:-:S03]  /*2b90*/  MOV R4, RZ ;  /* 0x000000ff00047202 */ /* 0x000fc60000000f00 */
[----:B------:R-:W-:-:S05]  /*2ba0*/  IMAD.IADD R0, R0, 0x1, -R3 ;  /* 0x0000000100007824 */ /* 0x000fca00078e0a03 */
[----:B------:R-:W-:-:S06]  /*2bb0*/  IADD3 R5, R0, 0x7fe00000, RZ ;  /* 0x7fe0000000057810 */ /* 0x000fcc0007ffe0ff */
[----:B------:R-:W0:-:S10]  /*2bc0*/  DMUL R6, R20, R4 ;  /* 0x0000000414067228 */ /* 0x000e140000000000 */
[----:B0-----:R-:W-:-:S13]  /*2bd0*/  FSETP.GTU.AND P0, PT, |R7|, 1.469367938527859385e-39, PT ;  /* 0x001000000700780b */ /* 0x001fda0003f0c200 */
[----:B------:R-:W-:Y:S05]  /*2be0*/  @P0 BRA `(.L_x_2418) ;  /* 0x0000025000000947 */ /* 0x000fea0003800000 */
[----:B------:R-:W0:-:S06]  /*2bf0*/  DFMA R8, R20, -R8, R14 ;  /* 0x800000081408722b */ /* 0x000e0c000000000e */
[----:B0-----:R-:W-:-:S04]  /*2c00*/  MOV R8, RZ ;  /* 0x000000ff00087202 */ /* 0x001fc80000000f00 */
[C---:B------:R-:W-:Y:S02]  /*2c10*/  FSETP.NEU.AND P0, PT, R9.reuse, RZ, PT ;  /* 0x000000ff0900720b */ /* 0x040fe40003f0d000 */
[----:B------:R-:W-:-:S04]  /*2c20*/  LOP3.LUT R11, R9, 0x80000000, R11, 0x48, !PT ;  /* 0x80000000090b7812 */ /* 0x000fc800078e480b */
[----:B------:R-:W-:-:S07]  /*2c30*/  LOP3.LUT R9, R11, R5, RZ, 0xfc, !PT ;  /* 0x000000050b097212 */ /* 0x000fce00078efcff */
[----:B------:R-:W-:Y:S05]  /*2c40*/  @!P0 BRA `(.L_x_2418) ;  /* 0x000001f000008947 */ /* 0x000fea0003800000 */
[----:B------:R-:W-:Y:S01]  /*2c50*/  IMAD.MOV R5, RZ, RZ, -R0 ;  /* 0x000000ffff057224 */ /* 0x000fe200078e0a00 */
[----:B------:R-:W-:Y:S01]  /*2c60*/  MOV R4, RZ ;  /* 0x000000ff00047202 */ /* 0x000fe20000000f00 */
[----:B------:R-:W0:Y:S01]  /*2c70*/  DMUL.RP R8, R20, R8 ;  /* 0x0000000814087228 */ /* 0x000e220000008000 */
[----:B------:R-:W-:-:S04]  /*2c80*/  IADD3 R3, -R0, -0x43300000, RZ ;  /* 0xbcd0000000037810 */ /* 0x000fc80007ffe1ff */
[----:B------:R-:W1:-:S05]  /*2c90*/  DFMA R4, R6, -R4, R20 ;  /* 0x800000040604722b */ /* 0x000e4a0000000014 */
[----:B0-----:R-:W-:-:S05]  /*2ca0*/  LOP3.LUT R11, R9, R11, RZ, 0x3c, !PT ;  /* 0x0000000b090b7212 */ /* 0x001fca00078e3cff */
[----:B-1----:R-:W-:-:S04]  /*2cb0*/  FSETP.NEU.AND P0, PT, |R5|, R3, PT ;  /* 0x000000030500720b */ /* 0x002fc80003f0d200 */
[----:B------:R-:W-:Y:S02]  /*2cc0*/  FSEL R6, R8, R6, !P0 ;  /* 0x0000000608067208 */ /* 0x000fe40004000000 */
[----:B------:R-:W-:Y:S01]  /*2cd0*/  FSEL R7, R11, R7, !P0 ;  /* 0x000000070b077208 */ /* 0x000fe20004000000 */
[----:B------:R-:W-:Y:S05]  /*2ce0*/  BRA `(.L_x_2418) ;  /* 0x0000015000007947 */ /* 0x000fea0003800000 */
.L_x_2417:
[----:B01----:R-:W0:-:S14]  /*2cf0*/  DSETP.NAN.AND P0, PT, R12, R12, PT ;  /* 0x0000000c0c00722a */ /* 0x003e1c0003f08000 */
[----:B0-----:R-:W-:Y:S05]  /*2d00*/  @P0 BRA `(.L_x_2419) ;  /* 0x0000011000000947 */ /* 0x001fea0003800000 */
[----:B------:R-:W0:-:S14]  /*2d10*/  DSETP.NAN.AND P0, PT, R10, R10, PT ;  /* 0x0000000a0a00722a */ /* 0x000e1c0003f08000 */
[----:B0-----:R-:W-:Y:S05]  /*2d20*/  @P0 BRA `(.L_x_2420) ;  /* 0x000000c000000947 */ /* 0x001fea0003800000 */
[----:B------:R-:W-:Y:S01]  /*2d30*/  ISETP.NE.AND P0, PT, R0, R5, PT ;  /* 0x000000050000720c */ /* 0x000fe20003f05270 */
[----:B------:R-:W-:Y:S01]  /*2d40*/  IMAD.MOV.U32 R7, RZ, RZ, -0x80000 ;  /* 0xfff80000ff077424 */ /* 0x000fe200078e00ff */
[----:B------:R-:W-:-:S11]  /*2d50*/  MOV R6, 0x0 ;  /* 0x0000000000067802 */ /* 0x000fd60000000f00 */
[----:B------:R-:W-:Y:S05]  /*2d60*/  @!P0 BRA `(.L_x_2418) ;  /* 0x000000d000008947 */ /* 0x000fea0003800000 */
[----:B------:R-:W-:Y:S02]  /*2d70*/  ISETP.NE.AND P0, PT, R0, 0x7ff00000, PT ;  /* 0x7ff000000000780c */ /* 0x000fe40003f05270 */
[----:B------:R-:W-:Y:S02]  /*2d80*/  LOP3.LUT R7, R13, 0x80000000, R11, 0x48, !PT ;  /* 0x800000000d077812 */ /* 0x000fe400078e480b */
[----:B------:R-:W-:-:S13]  /*2d90*/  ISETP.EQ.OR P0, PT, R5, RZ, !P0 ;  /* 0x000000ff0500720c */ /* 0x000fda0004702670 */
[----:B------:R-:W-:Y:S02]  /*2da0*/  @P0 LOP3.LUT R0, R7, 0x7ff00000, RZ, 0xfc, !PT ;  /* 0x7ff0000007000812 */ /* 0x000fe400078efcff */
[----:B------:R-:W-:Y:S02]  /*2db0*/  @!P0 MOV R6, RZ ;  /* 0x000000ff00068202 */ /* 0x000fe40000000f00 */
[----:B------:R-:W-:Y:S01]  /*2dc0*/  @P0 MOV R6, RZ ;  /* 0x000000ff00060202 */ /* 0x000fe20000000f00 */
[----:B------:R-:W-:Y:S01]  /*2dd0*/  @P0 IMAD.MOV.U32 R7, RZ, RZ, R0 ;  /* 0x000000ffff070224 */ /* 0x000fe200078e0000 */
[----:B------:R-:W-:Y:S05]  /*2de0*/  BRA `(.L_x_2418) ;  /* 0x0000005000007947 */ /* 0x000fea0003800000 */
.L_x_2420:
[----:B------:R-:W-:Y:S02]  /*2df0*/  LOP3.LUT R7, R11, 0x80000, RZ, 0xfc, !PT ;  /* 0x000800000b077812 */ /* 0x000fe400078efcff */
[----:B------:R-:W-:Y:S01]  /*2e00*/  MOV R6, R10 ;  /* 0x0000000a00067202 */ /* 0x000fe20000000f00 */
[----:B------:R-:W-:Y:S05]  /*2e10*/  BRA `(.L_x_2418) ;  /* 0x0000002000007947 */ /* 0x000fea0003800000 */
.L_x_2419:
[----:B------:R-:W-:Y:S02]  /*2e20*/  LOP3.LUT R7, R13, 0x80000, RZ, 0xfc, !PT ;  /* 0x000800000d077812 */ /* 0x000fe400078efcff */
[----:B------:R-:W-:-:S02]  /*2e30*/  MOV R6, R12 ;  /* 0x0000000c00067202 */ /* 0x000fc40000000f00 */
.L_x_2418:
[----:B------:R-:W-:Y:S05]  /*2e40*/  BSYNC B3 ;  /* 0x0000000000037941 */ /* 0x000fea0003800000 */
.L_x_2416:
[----:B------:R-:W-:Y:S01]  /*2e50*/  HFMA2.MMA R3, -RZ, RZ, 0, 0 ;  /* 0x00000000ff037435 */ /* 0x000fe200000001ff */
[----:B------:R-:W-:Y:S01]  /*2e60*/  IMAD.MOV.U32 R4, RZ, RZ, R6 ;  /* 0x000000ffff047224 */ /* 0x000fe200078e0006 */
[----:B------:R-:W-:-:S04]  /*2e70*/  MOV R5, R7 ;  /* 0x0000000700057202 */ /* 0x000fc80000000f00 */
[----:B------:R-:W-:Y:S05]  /*2e80*/  RET.REL.NODEC R2 `(_ZN2at6native18elementwise_kernelILi128ELi2EZNS0_22gpu_kernel_impl_nocastIZZZNS0_16sinh_kernel_cudaERNS_18TensorIteratorBaseEENKUlvE0_clEvENKUlvE_clEvEUldE_EEvS4_RKT_EUliE_EEviT1_) ;  /* 0xffffd17002007950 */ /* 0x000fea0003c3ffff */
.L_x_2421:
        /* <DEDUP_REMOVED lines=15> */
.L_x_2681:


//--------------------- .text._ZN2at6native27unrolled_elementwise_kernelIZZZNS0_16sinh_kernel_cudaERNS_18TensorIteratorBaseEENKUlvE0_clEvENKUlvE_clEvEUldE_St5arrayIPcLm2EELi4E23TrivialOffsetCalculatorILi1EjESB_NS0_6memory15LoadWithoutCastENSC_16StoreWithoutCastEEEviT_T0_T2_T3_T4_T5_ --------------------------
	.section	.text._ZN2at6native27unrolled_elementwise_kernelIZZZNS0_16sinh_kernel_cudaERNS_18TensorIteratorBaseEENKUlvE0_clEvENKUlvE_clEvEUldE_St5arrayIPcLm2EELi4E23TrivialOffsetCalculatorILi1EjESB_NS0_6memory15LoadWithoutCastENSC_16StoreWithoutCastEEEviT_T0_T2_T3_T4_T5_,"ax",@progbits
	.sectioninfo	@"SHI_REGISTERS=36"
	.align	128
        .global         _ZN2at6native27unrolled_elementwise_kernelIZZZNS0_16sinh_kernel_cudaERNS_18TensorIteratorBaseEENKUlvE0_clEvENKUlvE_clEvEUldE_St5arrayIPcLm2EELi4E23TrivialOffsetCalculatorILi1EjESB_NS0_6memory15LoadWithoutCastENSC_16StoreWithoutCastEEEviT_T0_T2_T3_T4_T5_
        .type           _ZN2at6native27unrolled_elementwise_kernelIZZZNS0_16sinh_kernel_cudaERNS_18TensorIteratorBaseEENKUlvE0_clEvENKUlvE_clEvEUldE_St5arrayIPcLm2EELi4E23TrivialOffsetCalculatorILi1EjESB_NS0_6memory15LoadWithoutCastENSC_16StoreWithoutCastEEEviT_T0_T2_T3_T4_T5_,@function
        .size           _ZN2at6native27unrolled_elementwise_kernelIZZZNS0_16sinh_kernel_cudaERNS_18TensorIteratorBaseEENKUlvE0_clEvENKUlvE_clEvEUldE_St5arrayIPcLm2EELi4E23TrivialOffsetCalculatorILi1EjESB_NS0_6memory15LoadWithoutCastENSC_16StoreWithoutCastEEEviT_T0_T2_T3_T4_T5_,(.L_x_2682 - _ZN2at6native27unrolled_elementwise_kernelIZZZNS0_16sinh_kernel_cudaERNS_18TensorIteratorBaseEENKUlvE0_clEvENKUlvE_clEvEUldE_St5arrayIPcLm2EELi4E23TrivialOffsetCalculatorILi1EjESB_NS0_6memory15LoadWithoutCastENSC_16StoreWithoutCastEEEviT_T0_T2_T3_T4_T5_)
        .other          _ZN2at6native27unrolled_elementwise_kernelIZZZNS0_16sinh_kernel_cudaERNS_18TensorIteratorBaseEENKUlvE0_clEvENKUlvE_clEvEUldE_St5arrayIPcLm2EELi4E23TrivialOffsetCalculatorILi1EjESB_NS0_6memory15LoadWithoutCastENSC_16StoreWithoutCastEEEviT_T0_T2_T3_T4_T5_,@"STO_CUDA_ENTRY STV_DEFAULT"
_ZN2at6native27unrolled_elementwise_kernelIZZZNS0_16sinh_kernel_cudaERNS_18TensorIteratorBaseEENKUlvE0_clEvENKUlvE_clEvEUldE_St5arrayIPcLm2EELi4E23TrivialOffsetCalculatorILi1EjESB_NS0_6memory15LoadWithoutCastENSC_16StoreWithoutCastEEEviT_T0_T2_T3_T4_T5_:
.text._ZN2at6native27unrolled_elementwise_kernelIZZZNS0_16sinh_kernel_cudaERNS_18TensorIteratorBaseEENKUlvE0_clEvENKUlvE_clEvEUldE_St5arrayIPcLm2EELi4E23TrivialOffsetCalculatorILi1EjESB_NS0_6memory15LoadWithoutCastENSC_16StoreWithoutCastEEEviT_T0_T2_T3_T4_T5_:
[----:B------:R-:W-:Y:S02]  /*0000*/  IMAD.MOV.U32 R1, RZ, RZ, c[0x0][0x28] ;  /* 0x00000a00ff017624 */ /* 0x000fe400078e00ff */
[----:B------:R-:W0:Y:S01]  /*0010*/  S2R R4, SR_CTAID.X ;  /* 0x0000000000047919 */ /* 0x000e220000002500 */
[----:B------:R-:W-:Y:S01]  /*0020*/  IMAD.MOV.U32 R5, RZ, RZ, -0x200 ;  /* 0xfffffe00ff057424 */ /* 0x000fe200078e00ff */
[----:B------:R-:W-:Y:S01]  /*0030*/  CS2R R28, SRZ ;  /* 0x00000000001c7805 */ /* 0x000fe2000001ff00 */
[----:B------:R-:W-:Y:S01]  /*0040*/  CS2R R24, SRZ ;  /* 0x0000000000187805 */ /* 0x000fe2000001ff00 */
[----:B------:R-:W1:Y:S01]  /*0050*/  S2R R3, SR_TID.X ;  /* 0x0000000000037919 */ /* 0x000e620000002100 */
[----:B------:R-:W-:Y:S01]  /*0060*/  CS2R R26, SRZ ;  /* 0x00000000001a7805 */ /* 0x000fe2000001ff00 */
[----:B------:R-:W-:Y:S01]  /*0070*/  CS2R R12, SRZ ;  /* 0x00000000000c7805 */ /* 0x000fe2000001ff00 */
[----:B------:R-:W-:Y:S01]  /*0080*/  ULDC.64 UR4, c[0x0][0x118] ;  /* 0x0000460000047ab9 */ /* 0x000fe20000000a00 */
[----:B0-----:R-:W-:-:S05]  /*0090*/  IMAD R0, R4, R5, c[0x0][0x160] ;  /* 0x0000580004007624 */ /* 0x001fca00078e0205 */
[----:B-1----:R-:W-:-:S13]  /*00a0*/  ISETP.GE.AND P1, PT, R3, R0, PT ;  /* 0x000000000300720c */ /* 0x002fda0003f26270 */
[----:B------:R-:W-:Y:S01]  /*00b0*/  @!P1 IMAD R2, R4, 0x200, R3 ;  /* 0x0000020004029824 */ /* 0x000fe200078e0203 */
[----:B------:R-:W-:-:S04]  /*00c0*/  @!P1 IADD3 R3, R3, 0x80, RZ ;  /* 0x0000008003039810 */ /* 0x000fc80007ffe0ff */
[----:B------:R-:W-:-:S13]  /*00d0*/  ISETP.GE.AND P0, PT, R3, R0, PT ;  /* 0x000000000300720c */ /* 0x000fda0003f06270 */
[----:B------:R-:W-:Y:S01]  /*00e0*/  @!P0 IMAD R6, R4, 0x200, R3 ;  /* 0x0000020004068824 */ /* 0x000fe200078e0203 */
[----:B------:R-:W-:Y:S01]  /*00f0*/  @!P0 IADD3 R3, R3, 0x80, RZ ;  /* 0x0000008003038810 */ /* 0x000fe20007ffe0ff */
[----:B------:R-:W-:-:S03]  /*0100*/  @!P0 IMAD.MOV.U32 R7, RZ, RZ, 0x8 ;  /* 0x00000008ff078424 */ /* 0x000fc600078e00ff */
[----:B------:R-:W-:Y:S01]  /*0110*/  ISETP.GE.AND P3, PT, R3, R0, PT ;  /* 0x000000000300720c */ /* 0x000fe20003f66270 */
[----:B------:R-:W-:-:S05]  /*0120*/  @!P0 IMAD.WIDE.U32 R6, R6, R7, c[0x0][0x170] ;  /* 0x00005c0006068625 */ /* 0x000fca00078e0007 */
[----:B------:R0:W5:Y:S07]  /*0130*/  @!P0 LDG.E.64 R28, [R6.64] ;  /* 0x00000004061c8981 */ /* 0x00016e000c1e1b00 */
[----:B------:R-:W-:Y:S01]  /*0140*/  @!P3 IMAD R8, R4, 0x200, R3 ;  /* 0x000002000408b824 */ /* 0x000fe200078e0203 */
[----:B------:R-:W-:Y:S01]  /*0150*/  @!P3 IADD3 R3, R3, 0x80, RZ ;  /* 0x000000800303b810 */ /* 0x000fe20007ffe0ff */
[----:B------:R-:W-:-:S03]  /*0160*/  @!P3 IMAD.MOV.U32 R9, RZ, RZ, 0x8 ;  /* 0x00000008ff09b424 */ /* 0x000fc600078e00ff */
[----:B------:R-:W-:Y:S01]  /*0170*/  ISETP.GE.AND P2, PT, R3, R0, PT ;  /* 0x000000000300720c */ /* 0x000fe20003f46270 */
[----:B------:R-:W-:-:S05]  /*0180*/  @!P3 IMAD.WIDE.U32 R8, R8, R9, c[0x0][0x170] ;  /* 0x00005c000808b625 */ /* 0x000fca00078e0009 */
[----:B------:R0:W5:Y:S07]  /*0190*/  @!P3 LDG.E.64 R24, [R8.64] ;  /* 0x000000040818b981 */ /* 0x00016e000c1e1b00 */
[----:B------:R-:W-:Y:S02]  /*01a0*/  @!P2 IMAD R4, R4, 0x200, R3 ;  /* 0x000002000404a824 */ /* 0x000fe400078e0203 */
[----:B------:R-:W-:Y:S02]  /*01b0*/  @!P1 IMAD.MOV.U32 R3, RZ, RZ, 0x8 ;  /* 0x00000008ff039424 */ /* 0x000fe400078e00ff */
[----:B------:R-:W-:-:S02]  /*01c0*/  @!P2 IMAD.MOV.U32 R5, RZ, RZ, 0x8 ;  /* 0x00000008ff05a424 */ /* 0x000fc400078e00ff */
[----:B------:R-:W-:-:S04]  /*01d0*/  @!P1 IMAD.WIDE.U32 R2, R2, R3, c[0x0][0x170] ;  /* 0x00005c0002029625 */ /* 0x000fc800078e0003 */
[----:B------:R-:W-:Y:S01]  /*01e0*/  @!P2 IMAD.WIDE.U32 R4, R4, R5, c[0x0][0x170] ;  /* 0x00005c000404a625 */ /* 0x000fe200078e0005 */
[----:B------:R0:W5:Y:S04]  /*01f0*/  @!P1 LDG.E.64 R26, [R2.64] ;  /* 0x00000004021a9981 */ /* 0x000168000c1e1b00 */
[----:B------:R0:W5:Y:S01]  /*0200*/  @!P2 LDG.E.64 R12, [R4.64] ;  /* 0x00000004040ca981 */ /* 0x000162000c1e1b00 */
[----:B------:R-:W-:Y:S01]  /*0210*/  BSSY B1, `(.L_x_2422) ;  /* 0x0000055000017945 */ /* 0x000fe20003800000 */
[----:B------:R-:W-:Y:S05]  /*0220*/  @P1 BRA `(.L_x_2423) ;  /* 0x0000053000001947 */ /* 0x000fea0003800000 */
[----:B-----5:R-:W-:Y:S01]  /*0230*/  LOP3.LUT R11, R27, 0x7fffffff, RZ, 0xc0, !PT ;  /* 0x7fffffff1b0b7812 */ /* 0x020fe200078ec0ff */
[----:B------:R-:W-:Y:S01]  /*0240*/  BSSY B2, `(.L_x_2424) ;  /* 0x0000050000027945 */ /* 0x000fe20003800000 */
[----:B------:R-:W-:Y:S02]  /*0250*/  IMAD.MOV.U32 R10, RZ, RZ, R26 ;  /* 0x000000ffff0a7224 */ /* 0x000fe400078e001a */
[----:B------:R-:W-:-:S13]  /*0260*/  ISETP.GE.U32.AND P0, PT, R11, 0x3ff00000, PT ;  /* 0x3ff000000b00780c */ /* 0x000fda0003f06070 */
[----:B------:R-:W-:Y:S05]  /*0270*/  @!P0 BRA `(.L_x_2425) ;  /* 0x0000041000008947 */ /* 0x000fea0003800000 */
[----:B0-----:R-:W-:Y:S01]  /*0280*/  IMAD.MOV.U32 R2, RZ, RZ, 0x652b82fe ;  /* 0x652b82feff027424 */ /* 0x001fe200078e00ff */
[----:B------:R-:W-:Y:S01]  /*0290*/  BSSY B3, `(.L_x_2426) ;  /* 0x000003a000037945 */ /* 0x000fe20003800000 */
[----:B------:R-:W-:Y:S02]  /*02a0*/  IMAD.MOV.U32 R3, RZ, RZ, 0x3ff71547 ;  /* 0x3ff71547ff037424 */ /* 0x000fe400078e00ff */
[----:B------:R-:W-:Y:S02]  /*02b0*/  IMAD.MOV.U32 R16, RZ, RZ, 0x0 ;  /* 0x00000000ff107424 */ /* 0x000fe400078e00ff */
[----:B------:R-:W-:Y:S02]  /*02c0*/  IMAD.MOV.U32 R17, RZ, RZ, 0x3ff00000 ;  /* 0x3ff00000ff117424 */ /* 0x000fe400078e00ff */
[----:B------:R-:W0:-:S06]  /*02d0*/  DFMA R2, R10, R2, 6.75539944105574400000e+15 ;  /* 0x433800000a02742b */ /* 0x000e0c0000000002 */
[----:B0-----:R0:W1:Y:S02]  /*02e0*/  DADD R4, R2, -6.75539944105574400000e+15 ;  /* 0xc338000002047429 */ /* 0x0010640000000000 */
[----:B0-----:R-:W-:Y:S02]  /*02f0*/  IMAD.SHL.U32 R3, R11, 0x2, RZ ;  /* 0x000000020b037824 */ /* 0x001fe400078e00ff */
[----:B------:R-:W-:Y:S02]  /*0300*/  IADD3 R2, R2, -0x1, RZ ;  /* 0xffffffff02027810 */ /* 0x000fe40007ffe0ff */
[C---:B-1----:R-:W0:Y:S01]  /*0310*/  DFMA R6, R4.reuse, c[0x2][0x0], R10 ;  /* 0x0080000004067a2b */ /* 0x042e22000000000a */
[C---:B------:R-:W-:Y:S02]  /*0320*/  ISETP.GE.U32.AND P0, PT, R3.reuse, 0x7fb3e647, PT ;  /* 0x7fb3e6470300780c */ /* 0x040fe40003f06070 */
[----:B------:R-:W-:Y:S02]  /*0330*/  ISETP.NE.AND P2, PT, R3, RZ, PT ;  /* 0x000000ff0300720c */ /* 0x000fe40003f45270 */
[----:B------:R-:W-:Y:S01]  /*0340*/  SEL R2, R2, RZ, P0 ;  /* 0x000000ff02027207 */ /* 0x000fe20000000000 */
[----:B0-----:R0:W1:-:S02]  /*0350*/  DFMA R6, R4, c[0x2][0x8], R6 ;  /* 0x0080020004067a2b */ /* 0x0010440000000006 */
[----:B0-----:R-:W-:Y:S02]  /*0360*/  IMAD.MOV.U32 R4, RZ, RZ, 0x6acd15b6 ;  /* 0x6acd15b6ff047424 */ /* 0x001fe400078e00ff */
[----:B------:R-:W-:-:S06]  /*0370*/  IMAD.MOV.U32 R5, RZ, RZ, 0x3e21f407 ;  /* 0x3e21f407ff057424 */ /* 0x000fcc00078e00ff */
[----:B-1----:R-:W-:Y:S02]  /*0380*/  FSEL R9, R11, R7, !P0 ;  /* 0x000000070b097208 */ /* 0x002fe40004000000 */
[----:B------:R-:W-:Y:S02]  /*0390*/  FSEL R8, R26, R6, !P0 ;  /* 0x000000061a087208 */ /* 0x000fe40004000000 */
[C---:B------:R-:W-:Y:S02]  /*03a0*/  ISETP.NE.AND P0, PT, R2.reuse, 0x400, PT ;  /* 0x000004000200780c */ /* 0x040fe40003f05270 */
[----:B------:R-:W-:Y:S02]  /*03b0*/  IADD3 R6, R2, -0x1, RZ ;  /* 0xffffffff02067810 */ /* 0x000fe40007ffe0ff */
[----:B------:R-:W0:-:S06]  /*03c0*/  DFMA R4, R8, R4, c[0x2][0x10] ;  /* 0x008004000804762b */ /* 0x000e0c0000000004 */
[----:B0-----:R-:W0:-:S03]  /*03d0*/  DFMA R4, R8, R4, c[0x2][0x18] ;  /* 0x008006000804762b */ /* 0x001e060000000004 */
[----:B------:R-:W-:-:S03]  /*03e0*/  @P0 IMAD.MOV R6, RZ, RZ, R2 ;  /* 0x000000ffff060224 */ /* 0x000fc600078e0202 */
[----:B0-----:R-:W0:Y:S02]  /*03f0*/  DFMA R4, R8, R4, c[0x2][0x20] ;  /* 0x008008000804762b */ /* 0x001e240000000004 */
[----:B------:R-:W-:Y:S01]  /*0400*/  LEA R7, R6, 0x3ff00000, 0x14 ;  /* 0x3ff0000006077811 */ /* 0x000fe200078ea0ff */
[----:B------:R-:W-:-:S03]  /*0410*/  IMAD.MOV.U32 R6, RZ, RZ, RZ ;  /* 0x000000ffff067224 */ /* 0x000fc600078e00ff */
        /* <DEDUP_REMOVED lines=32> */
[----:B------:R-:W-:Y:S05]  /*0620*/  CALL.REL.NOINC `($__internal_3_$__cuda_sm20_div_rn_f64_full) ;  /* 0x0000140000007944 */ /* 0x000fea0003c00000 */
.L_x_2427:
[----:B------:R-:W-:Y:S05]  /*0630*/  BSYNC B3 ;  /* 0x0000000000037941 */ /* 0x000fea0003800000 */
.L_x_2426:
[----:B------:R-:W-:-:S04]  /*0640*/  DADD R8, R8, R30 ;  /* 0x0000000008087229 */ /* 0x000fc8000000001e */
[----:B------:R-:W0:-:S06]  /*0650*/  DSETP.GE.AND P0, PT, R10, c[0x2][0x58], PT ;  /* 0x008016000a00762a */ /* 0x000e0c0003f06000 */
[----:B0-----:R-:W-:Y:S02]  /*0660*/  FSEL R10, R8, RZ, !P0 ;  /* 0x000000ff080a7208 */ /* 0x001fe40004000000 */
[----:B------:R-:W-:Y:S01]  /*0670*/  FSEL R11, R9, +QNAN , !P0 ;  /* 0x7ff00000090b7808 */ /* 0x000fe20004000000 */
[----:B------:R-:W-:Y:S05]  /*0680*/  BRA `(.L_x_2428) ;  /* 0x000000b000007947 */ /* 0x000fea0003800000 */
.L_x_2425:
[----:B0-----:R-:W0:Y:S01]  /*0690*/  DMUL R2, R10, R10 ;  /* 0x0000000a0a027228 */ /* 0x001e220000000000 */
        /* <DEDUP_REMOVED lines=10> */
.L_x_2428:
[----:B------:R-:W-:Y:S05]  /*0740*/  BSYNC B2 ;  /* 0x0000000000027941 */ /* 0x000fea0003800000 */
.L_x_2424:
[----:B-1----:R-:W-:Y:S02]  /*0750*/  LOP3.LUT R11, R11, 0x80000000, R27, 0xb8, !PT ;  /* 0x800000000b0b7812 */ /* 0x002fe400078eb81b */
.L_x_2423:
[----:B------:R-:W-:Y:S05]  /*0760*/  BSYNC B1 ;  /* 0x0000000000017941 */ /* 0x000fea0003800000 */
.L_x_2422:
[----:B0-----:R-:W0:Y:S01]  /*0770*/  S2R R3, SR_TID.X ;  /* 0x0000000000037919 */ /* 0x001e220000002100 */
[----:B------:R-:W-:Y:S01]  /*0780*/  BSSY B1, `(.L_x_2429) ;  /* 0x0000057000017945 */ /* 0x000fe20003800000 */
[----:B0-----:R-:W-:-:S04]  /*0790*/  IADD3 R3, R3, 0x80, RZ ;  /* 0x0000008003037810 */ /* 0x001fc80007ffe0ff */
[----:B------:R-:W-:-:S13]  /*07a0*/  ISETP.GE.AND P0, PT, R3, R0, PT ;  /* 0x000000000300720c */ /* 0x000fda0003f06270 */
        /* <DEDUP_REMOVED lines=65> */
.L_x_2434:
[----:B------:R-:W-:Y:S05]  /*0bc0*/  BSYNC B3 ;  /* 0x0000000000037941 */ /* 0x000fea0003800000 */
.L_x_2433:
[----:B------:R-:W-:-:S04]  /*0bd0*/  DADD R8, R8, R30 ;  /* 0x0000000008087229 */ /* 0x000fc8000000001e */
[----:B------:R-:W0:-:S06]  /*0be0*/  DSETP.GE.AND P0, PT, R26, c[0x2][0x58], PT ;  /* 0x008016001a00762a */ /* 0x000e0c0003f06000 */
[----:B0-----:R-:W-:Y:S02]  /*0bf0*/  FSEL R8, R8, RZ, !P0 ;  /* 0x000000ff08087208 */ /* 0x001fe40004000000 */
[----:B------:R-:W-:Y:S01]  /*0c00*/  FSEL R9, R9, +QNAN , !P0 ;  /* 0x7ff0000009097808 */ /* 0x000fe20004000000 */
[----:B------:R-:W-:Y:S05]  /*0c10*/  BRA `(.L_x_2435) ;  /* 0x000000b000007947 */ /* 0x000fea0003800000 */
.L_x_2432:
        /* <DEDUP_REMOVED lines=11> */
.L_x_2435:
[----:B------:R-:W-:Y:S05]  /*0cd0*/  BSYNC B2 ;  /* 0x0000000000027941 */ /* 0x000fea0003800000 */
.L_x_2431:
[----:B-1----:R-:W-:Y:S02]  /*0ce0*/  LOP3.LUT R9, R9, 0x80000000, R29, 0xb8, !PT ;  /* 0x8000000009097812 */ /* 0x002fe400078eb81d */
.L_x_2430:
[----:B------:R-:W-:Y:S05]  /*0cf0*/  BSYNC B1 ;  /* 0x0000000000017941 */ /* 0x000fea0003800000 */
.L_x_2429:
[----:B------:R-:W1:Y:S01]  /*0d00*/  S2R R3, SR_TID.X ;  /* 0x0000000000037919 */ /* 0x000e620000002100 */
[----:B------:R-:W-:Y:S01]  /*0d10*/  BSSY B1, `(.L_x_2436) ;  /* 0x0000058000017945 */ /* 0x000fe20003800000 */
[----:B-1----:R-:W-:-:S04]  /*0d20*/  IADD3 R3, R3, 0x100, RZ ;  /* 0x0000010003037810 */ /* 0x002fc80007ffe0ff */
[----:B------:R-:W-:-:S13]  /*0d30*/  ISETP.GE.AND P0, PT, R3, R0, PT ;  /* 0x000000000300720c */ /* 0x000fda0003f06270 */
[----:B------:R-:W-:Y:S05]  /*0d40*/  @P0 BRA `(.L_x_2437) ;  /* 0x0000054000000947 */ /* 0x000fea0003800000 */
[----:B0----5:R-:W-:Y:S01]  /*0d50*/  LOP3.LUT R27, R25, 0x7fffffff, RZ, 0xc0, !PT ;  /* 0x7fffffff191b7812 */ /* 0x021fe200078ec0ff */
        /* <DEDUP_REMOVED lines=62> */
[----:B------:R-:W-:Y:S05]  /*1140*/  CALL.REL.NOINC `($__internal_3_$__cuda_sm20_div_rn_f64_full) ;  /* 0x000008e000007944 */ /* 0x000fea0003c00000 */
.L_x_2441:
[----:B------:R-:W-:Y:S05]  /*1150*/  BSYNC B3 ;  /* 0x0000000000037941 */ /* 0x000fea0003800000 */
.L_x_2440:
[----:B------:R-:W-:-:S04]  /*1160*/  DADD R28, R28, R30 ;  /* 0x000000001c1c7229 */ /* 0x000fc8000000001e */
[----:B------:R-:W0:-:S06]  /*1170*/  DSETP.GE.AND P0, PT, R26, c[0x2][0x58], PT ;  /* 0x008016001a00762a */ /* 0x000e0c0003f06000 */
[----:B0-----:R-:W-:Y:S02]  /*1180*/  FSEL R4, R28, RZ, !P0 ;  /* 0x000000ff1c047208 */ /* 0x001fe40004000000 */
[----:B------:R-:W-:Y:S01]  /*1190*/  FSEL R5, R29, +QNAN , !P0 ;  /* 0x7ff000001d057808 */ /* 0x000fe20004000000 */
[----:B------:R-:W-:Y:S05]  /*11a0*/  BRA `(.L_x_2442) ;  /* 0x000000b000007947 */ /* 0x000fea0003800000 */
.L_x_2439:
        /* <DEDUP_REMOVED lines=11> */
.L_x_2442:
[----:B------:R-:W-:Y:S05]  /*1260*/  BSYNC B2 ;  /* 0x0000000000027941 */ /* 0x000fea0003800000 */
.L_x_2438:
[----:B-1----:R-:W-:Y:S01]  /*1270*/  LOP3.LUT R25, R5, 0x80000000, R25, 0xb8, !PT ;  /* 0x8000000005197812 */ /* 0x002fe200078eb819 */
[----:B------:R-:W-:Y:S02]  /*1280*/  IMAD.MOV.U32 R24, RZ, RZ, R4 ;  /* 0x000000ffff187224 */ /* 0x000fe400078e0004 */
.L_x_2437:
[----:B------:R-:W-:Y:S05]  /*1290*/  BSYNC B1 ;  /* 0x0000000000017941 */ /* 0x000fea0003800000 */
.L_x_2436:
        /* <DEDUP_REMOVED lines=69> */
.L_x_2448:
[----:B------:R-:W-:Y:S05]  /*16f0*/  BSYNC B3 ;  /* 0x0000000000037941 */ /* 0x000fea0003800000 */
.L_x_2447:
[----:B------:R-:W-:-:S04]  /*1700*/  DADD R28, R28, R30 ;  /* 0x000000001c1c7229 */ /* 0x000fc8000000001e */
[----:B------:R-:W0:-:S06]  /*1710*/  DSETP.GE.AND P0, PT, R26, c[0x2][0x58], PT ;  /* 0x008016001a00762a */ /* 0x000e0c0003f06000 */
[----:B0-----:R-:W-:Y:S02]  /*1720*/  FSEL R4, R28, RZ, !P0 ;  /* 0x000000ff1c047208 */ /* 0x001fe40004000000 */
[----:B------:R-:W-:Y:S01]  /*1730*/  FSEL R5, R29, +QNAN , !P0 ;  /* 0x7ff000001d057808 */ /* 0x000fe20004000000 */
[----:B------:R-:W-:Y:S05]  /*1740*/  BRA `(.L_x_2449) ;  /* 0x000000b000007947 */ /* 0x000fea0003800000 */
.L_x_2446:
        /* <DEDUP_REMOVED lines=11> */
.L_x_2449:
[----:B------:R-:W-:Y:S05]  /*1800*/  BSYNC B2 ;  /* 0x0000000000027941 */ /* 0x000fea0003800000 */
.L_x_2445:
[----:B-1----:R-:W-:Y:S01]  /*1810*/  LOP3.LUT R13, R5, 0x80000000, R13, 0xb8, !PT ;  /* 0x80000000050d7812 */ /* 0x002fe200078eb80d */
[----:B------:R-:W-:Y:S02]  /*1820*/  IMAD.MOV.U32 R12, RZ, RZ, R4 ;  /* 0x000000ffff0c7224 */ /* 0x000fe400078e0004 */
.L_x_2444:
[----:B------:R-:W-:Y:S05]  /*1830*/  BSYNC B1 ;  /* 0x0000000000017941 */ /* 0x000fea0003800000 */
.L_x_2443:
[----:B------:R-:W1:Y:S01]  /*1840*/  S2R R2, SR_TID.X ;  /* 0x0000000000027919 */ /* 0x000e620000002100 */
[----:B0-----:R-:W-:Y:S01]  /*1850*/  @!P1 IMAD.MOV.U32 R5, RZ, RZ, 0x8 ;  /* 0x00000008ff059424 */ /* 0x001fe200078e00ff */
[----:B------:R-:W-:Y:S02]  /*1860*/  BSSY B0, `(.L_x_2450) ;  /* 0x0000014000007945 */ /* 0x000fe40003800000 */
[----:B------:R-:W0:Y:S01]  /*1870*/  @!P1 S2R R3, SR_CTAID.X ;  /* 0x0000000000039919 */ /* 0x000e220000002500 */
[--C-:B-1----:R-:W-:Y:S01]  /*1880*/  IMAD.MOV.U32 R7, RZ, RZ, R2.reuse ;  /* 0x000000ffff077224 */ /* 0x102fe200078e0002 */
[----:B------:R-:W-:Y:S01]  /*1890*/  @!P1 IADD3 R7, R2, 0x80, RZ ;  /* 0x0000008002079810 */ /* 0x000fe20007ffe0ff */
[----:B0-----:R-:W-:-:S03]  /*18a0*/  @!P1 IMAD R2, R3, 0x200, R2 ;  /* 0x0000020003029824 */ /* 0x001fc600078e0202 */
[----:B------:R-:W-:Y:S01]  /*18b0*/  ISETP.GE.AND P0, PT, R7, R0, PT ;  /* 0x000000000700720c */ /* 0x000fe20003f06270 */
[----:B------:R-:W-:-:S05]  /*18c0*/  @!P1 IMAD.WIDE.U32 R2, R2, R5, c[0x0][0x168] ;  /* 0x00005a0002029625 */ /* 0x000fca00078e0005 */
[----:B------:R0:W-:Y:S07]  /*18d0*/  @!P1 STG.E.64 [R2.64], R10 ;  /* 0x0000000a02009986 */ /* 0x0001ee000c101b04 */
[----:B------:R-:W-:Y:S05]  /*18e0*/  @P0 BRA `(.L_x_2451) ;  /* 0x000000b000000947 */ /* 0x000fea0003800000 */
[----:B------:R-:W1:Y:S01]  /*18f0*/  S2R R4, SR_CTAID.X ;  /* 0x0000000000047919 */ /* 0x000e620000002500 */
[----:B------:R-:W-:Y:S02]  /*1900*/  IMAD.MOV.U32 R5, RZ, RZ, 0x8 ;  /* 0x00000008ff057424 */ /* 0x000fe400078e00ff */
[----:B01----:R-:W-:Y:S01]  /*1910*/  IMAD R2, R4, 0x200, R7 ;  /* 0x0000020004027824 */ /* 0x003fe200078e0207 */
[----:B------:R-:W-:-:S03]  /*1920*/  IADD3 R7, R7, 0x80, RZ ;  /* 0x0000008007077810 */ /* 0x000fc60007ffe0ff */
[----:B------:R-:W-:Y:S01]  /*1930*/  IMAD.WIDE.U32 R2, R2, R5, c[0x0][0x168] ;  /* 0x00005a0002027625 */ /* 0x000fe200078e0005 */
[----:B------:R-:W-:-:S04]  /*1940*/  ISETP.GE.AND P0, PT, R7, R0, PT ;  /* 0x000000000700720c */ /* 0x000fc80003f06270 */
[----:B------:R0:W-:Y:S09]  /*1950*/  STG.E.64 [R2.64], R8 ;  /* 0x0000000802007986 */ /* 0x0001f2000c101b04 */
[----:B------:R-:W-:Y:S01]  /*1960*/  @!P0 IMAD R4, R4, 0x200, R7 ;  /* 0x0000020004048824 */ /* 0x000fe200078e0207 */
[----:B------:R-:W-:-:S03]  /*1970*/  @!P0 IADD3 R7, R7, 0x80, RZ ;  /* 0x0000008007078810 */ /* 0x000fc60007ffe0ff */
[----:B------:R-:W-:-:S05]  /*1980*/  @!P0 IMAD.WIDE.U32 R4, R4, R5, c[0x0][0x168] ;  /* 0x00005a0004048625 */ /* 0x000fca00078e0005 */
[----:B-----5:R0:W-:Y:S02]  /*1990*/  @!P0 STG.E.64 [R4.64], R24 ;  /* 0x0000001804008986 */ /* 0x0201e4000c101b04 */
.L_x_2451:
[----:B------:R-:W-:Y:S05]  /*19a0*/  BSYNC B0 ;  /* 0x0000000000007941 */ /* 0x000fea0003800000 */
.L_x_2450:
[----:B------:R-:W-:-:S13]  /*19b0*/  ISETP.GE.AND P0, PT, R7, R0, PT ;  /* 0x000000000700720c */ /* 0x000fda0003f06270 */
[----:B------:R-:W-:Y:S05]  /*19c0*/  @P0 EXIT ;  /* 0x000000000000094d */ /* 0x000fea0003800000 */
[----:B0-----:R-:W0:Y:S01]  /*19d0*/  S2R R2, SR_CTAID.X ;  /* 0x0000000000027919 */ /* 0x001e220000002500 */
[----:B------:R-:W-:Y:S02]  /*19e0*/  IMAD.MOV.U32 R3, RZ, RZ, 0x8 ;  /* 0x00000008ff037424 */ /* 0x000fe400078e00ff */
[----:B0-----:R-:W-:-:S04]  /*19f0*/  IMAD R2, R2, 0x200, R7 ;  /* 0x0000020002027824 */ /* 0x001fc800078e0207 */
[----:B------:R-:W-:-:S05]  /*1a00*/  IMAD.WIDE.U32 R2, R2, R3, c[0x0][0x168] ;  /* 0x00005a0002027625 */ /* 0x000fca00078e0003 */
[----:B-----5:R-:W-:Y:S01]  /*1a10*/  STG.E.64 [R2.64], R12 ;  /* 0x0000000c02007986 */ /* 0x020fe2000c101b04 */
[----:B------:R-:W-:Y:S05]  /*1a20*/  EXIT ;  /* 0x000000000000794d */ /* 0x000fea0003800000 */
        .weak           $__internal_3_$__cuda_sm20_div_rn_f64_full
        .type           $__internal_3_$__cuda_sm20_div_rn_f64_full,@function
        .size           $__internal_3_$__cuda_sm20_div_rn_f64_full,(.L_x_2682 - $__internal_3_$__cuda_sm20_div_rn_f64_full)
$__internal_3_$__cuda_sm20_div_rn_f64_full:
        /* <DEDUP_REMOVED lines=8> */
[----:B------:R-:W-:Y:S02]  /*1ab0*/  LOP3.LUT R3, R19, 0x7ff00000, RZ, 0xc0, !PT ;  /* 0x7ff0000013037812 */ /* 0x000fe400078ec0ff */
        /* <DEDUP_REMOVED lines=54> */
[----:B-1----:R-:W-:Y:S02]  /*1e20*/  LOP3.LUT R3, R23, R16, RZ, 0x3c, !PT ;  /* 0x0000001017037212 */ /* 0x002fe400078e3cff */
[----:B------:R-:W-:Y:S02]  /*1e30*/  FSEL R30, R22, R30, !P0 ;  /* 0x0000001e161e7208 */ /* 0x000fe40004000000 */
[----:B------:R-:W-:Y:S01]  /*1e40*/  FSEL R31, R3, R31, !P0 ;  /* 0x0000001f031f7208 */ /* 0x000fe20004000000 */
[----:B------:R-:W-:Y:S05]  /*1e50*/  BRA `(.L_x_2454) ;  /* 0x0000015000007947 */ /* 0x000fea0003800000 */
.L_x_2453:
        /* <DEDUP_REMOVED lines=16> */
.L_x_2456:
[----:B------:R-:W-:Y:S01]  /*1f60*/  LOP3.LUT R31, R17, 0x80000, RZ, 0xfc, !PT ;  /* 0x00080000111f7812 */ /* 0x000fe200078efcff */
[----:B------:R-:W-:Y:S01]  /*1f70*/  IMAD.MOV.U32 R30, RZ, RZ, R16 ;  /* 0x000000ffff1e7224 */ /* 0x000fe200078e0010 */
[----:B------:R-:W-:Y:S05]  /*1f80*/  BRA `(.L_x_2454) ;  /* 0x0000002000007947 */ /* 0x000fea0003800000 */
.L_x_2455:
[----:B------:R-:W-:Y:S01]  /*1f90*/  LOP3.LUT R31, R19, 0x80000, RZ, 0xfc, !PT ;  /* 0x00080000131f7812 */ /* 0x000fe200078efcff */
[----:B------:R-:W-:Y:S02]  /*1fa0*/  IMAD.MOV.U32 R30, RZ, RZ, R18 ;  /* 0x000000ffff1e7224 */ /* 0x000fe400078e0012 */
.L_x_2454:
[----:B------:R-:W-:Y:S05]  /*1fb0*/  BSYNC B0 ;  /* 0x0000000000007941 */ /* 0x000fea0003800000 */
.L_x_2452:
[----:B------:R-:W-:-:S04]  /*1fc0*/  IMAD.MOV.U32 R3, RZ, RZ, 0x0 ;  /* 0x00000000ff037424 */ /* 0x000fc800078e00ff */
[----:B------:R-:W-:Y:S05]  /*1fd0*/  RET.REL.NODEC R2 `(_ZN2at6native27unrolled_elementwise_kernelIZZZNS0_16sinh_kernel_cudaERNS_18TensorIteratorBaseEENKUlvE0_clEvENKUlvE_clEvEUldE_St5arrayIPcLm2EELi4E23TrivialOffsetCalculatorILi1EjESB_NS0_6memory15LoadWithoutCastENSC_16StoreWithoutCastEEEviT_T0_T2_T3_T4_T5_) ;  /* 0xffffe02002007950 */ /* 0x000fea0003c3ffff */
.L_x_2457:
        /* <DEDUP_REMOVED lines=10> */
.L_x_2682:


//--------------------- .text._ZN2at6native29vectorized_elementwise_kernelILi2EZZZNS0_16sinh_kernel_cudaERNS_18TensorIteratorBaseEENKUlvE0_clEvENKUlvE_clEvEUldE_St5arrayIPcLm2EEEEviT0_T1_ --------------------------
	.section	.text._ZN2at6native29vectorized_elementwise_kernelILi2EZZZNS0_16sinh_kernel_cudaERNS_18TensorIteratorBaseEENKUlvE0_clEvENKUlvE_clEvEUldE_St5arrayIPcLm2EEEEviT0_T1_,"ax",@progbits
	.sectioninfo	@"SHI_REGISTERS=46"
	.align	128
        .global         _ZN2at6native29vectorized_elementwise_kernelILi2EZZZNS0_16sinh_kernel_cudaERNS_18TensorIteratorBaseEENKUlvE0_clEvENKUlvE_clEvEUldE_St5arrayIPcLm2EEEEviT0_T1_
        .type           _ZN2at6native29vectorized_elementwise_kernelILi2EZZZNS0_16sinh_kernel_cudaERNS_18TensorIteratorBaseEENKUlvE0_clEvENKUlvE_clEvEUldE_St5arrayIPcLm2EEEEviT0_T1_,@function
        .size           _ZN2at6native29vectorized_elementwise_kernelILi2EZZZNS0_16sinh_kernel_cudaERNS_18TensorIteratorBaseEENKUlvE0_clEvENKUlvE_clEvEUldE_St5arrayIPcLm2EEEEviT0_T1_,(.L_x_2683 - _ZN2at6native29vectorized_elementwise_kernelILi2EZZZNS0_16sinh_kernel_cudaERNS_18TensorIteratorBaseEENKUlvE0_clEvENKUlvE_clEvEUldE_St5arrayIPcLm2EEEEviT0_T1_)
        .other          _ZN2at6native29vectorized_elementwise_kernelILi2EZZZNS0_16sinh_kernel_cudaERNS_18TensorIteratorBaseEENKUlvE0_clEvENKUlvE_clEvEUldE_St5arrayIPcLm2EEEEviT0_T1_,@"STO_CUDA_ENTRY STV_DEFAULT"
_ZN2at6native29vectorized_elementwise_kernelILi2EZZZNS0_16sinh_kernel_cudaERNS_18TensorIteratorBaseEENKUlvE0_clEvENKUlvE_clEvEUldE_St5arrayIPcLm2EEEEviT0_T1_:
.text._ZN2at6native29vectorized_elementwise_kernelILi2EZZZNS0_16sinh_kernel_cudaERNS_18TensorIteratorBaseEENKUlvE0_clEvENKUlvE_clEvEUldE_St5arrayIPcLm2EEEEviT0_T1_:
[----:B------:R-:W-:Y:S02]  /*0000*/  IMAD.MOV.U32 R1, RZ, RZ, c[0x0][0x28] ;  /* 0x00000a00ff017624 */ /* 0x000fe400078e00ff */
[----:B------:R-:W0:Y:S01]  /*0010*/  S2R R7, SR_CTAID.X ;  /* 0x0000000000077919 */ /* 0x000e220000002500 */
[----:B------:R-:W-:Y:S01]  /*0020*/  ULDC.64 UR4, c[0x0][0x118] ;  /* 0x0000460000047ab9 */ /* 0x000fe20000000a00 */
[----:B0-----:R-:W-:-:S05]  /*0030*/  IMAD.SHL.U32 R7, R7, 0x400, RZ ;  /* 0x0000040007077824 */ /* 0x001fca00078e00ff */
[----:B------:R-:W-:-:S04]  /*0040*/  IADD3 R30, -R7, c[0x0][0x160], RZ ;  /* 0x00005800071e7a10 */ /* 0x000fc80007ffe1ff */
[----:B------:R-:W-:-:S13]  /*0050*/  ISETP.GE.U32.AND P0, PT, R30, 0x400, PT ;  /* 0x000004001e00780c */ /* 0x000fda0003f06070 */
[----:B------:R-:W-:Y:S05]  /*0060*/  @!P0 BRA `(.L_x_2458) ;  /* 0x00002c3000008947 */ /* 0x000fea0003800000 */
[----:B------:R-:W0:Y:S01]  /*0070*/  S2R R5, SR_TID.X ;  /* 0x0000000000057919 */ /* 0x000e220000002100 */
[----:B------:R-:W-:-:S04]  /*0080*/  IMAD.MOV.U32 R2, RZ, RZ, 0x8 ;  /* 0x00000008ff027424 */ /* 0x000fc800078e00ff */
[----:B------:R-:W-:-:S06]  /*0090*/  IMAD.WIDE R2, R7, R2, c[0x0][0x170] ;  /* 0x00005c0007027625 */ /* 0x000fcc00078e0202 */
[----:B0-----:R-:W-:-:S05]  /*00a0*/  IMAD.WIDE.U32 R2, R5, 0x10, R2 ;  /* 0x0000001005027825 */ /* 0x001fca00078e0002 */
[----:B------:R-:W2:Y:S04]  /*00b0*/  LDG.E.128 R12, [R2.64] ;  /* 0x00000004020c7981 */ /* 0x000ea8000c1e1d00 */
[----:B------:R0:W5:Y:S04]  /*00c0*/  LDG.E.128 R8, [R2.64+0x800] ;  /* 0x0008000402087981 */ /* 0x000168000c1e1d00 */
[----:B------:R0:W5:Y:S04]  /*00d0*/  LDG.E.128 R20, [R2.64+0x1000] ;  /* 0x0010000402147981 */ /* 0x000168000c1e1d00 */
[----:B------:R0:W5:Y:S01]  /*00e0*/  LDG.E.128 R16, [R2.64+0x1800] ;  /* 0x0018000402107981 */ /* 0x000162000c1e1d00 */
[----:B------:R-:W-:Y:S01]  /*00f0*/  BSSY B1, `(.L_x_2459) ;  /* 0x0000053000017945 */ /* 0x000fe20003800000 */
[----:B--2---:R-:W-:Y:S01]  /*0100*/  LOP3.LUT R31, R13, 0x7fffffff, RZ, 0xc0, !PT ;  /* 0x7fffffff0d1f7812 */ /* 0x004fe200078ec0ff */
[----:B------:R-:W-:-:S03]  /*0110*/  IMAD.MOV.U32 R30, RZ, RZ, R12 ;  /* 0x000000ffff1e7224 */ /* 0x000fc600078e000c */
[----:B------:R-:W-:-:S13]  /*0120*/  ISETP.GE.U32.AND P0, PT, R31, 0x3ff00000, PT ;  /* 0x3ff000001f00780c */ /* 0x000fda0003f06070 */
[----:B------:R-:W-:Y:S05]  /*0130*/  @!P0 BRA `(.L_x_2460) ;  /* 0x0000043000008947 */ /* 0x000fea0003800000 */
[----:B0-----:R-:W-:Y:S01]  /*0140*/  IMAD.MOV.U32 R4, RZ, RZ, 0x652b82fe ;  /* 0x652b82feff047424 */ /* 0x001fe200078e00ff */
        /* <DEDUP_REMOVED lines=57> */
[----:B-----5:R-:W-:Y:S05]  /*04e0*/  CALL.REL.NOINC `($__internal_4_$__cuda_sm20_div_rn_f64_full) ;  /* 0x00005d7000007944 */ /* 0x020fea0003c00000 */
[----:B------:R-:W-:Y:S02]  /*04f0*/  IMAD.MOV.U32 R4, RZ, RZ, R2 ;  /* 0x000000ffff047224 */ /* 0x000fe400078e0002 */
[----:B------:R-:W-:Y:S02]  /*0500*/  IMAD.MOV.U32 R5, RZ, RZ, R3 ;  /* 0x000000ffff057224 */ /* 0x000fe400078e0003 */
.L_x_2462:
[----:B------:R-:W-:Y:S05]  /*0510*/  BSYNC B2 ;  /* 0x0000000000027941 */ /* 0x000fea0003800000 */
.L_x_2461:
[----:B------:R-:W-:-:S04]  /*0520*/  DADD R4, R28, R4 ;  /* 0x000000001c047229 */ /* 0x000fc80000000004 */
[----:B------:R-:W0:-:S06]  /*0530*/  DSETP.GE.AND P0, PT, R30, c[0x2][0x58], PT ;  /* 0x008016001e00762a */ /* 0x000e0c0003f06000 */
[----:B0-----:R-:W-:Y:S02]  /*0540*/  FSEL R4, R4, RZ, !P0 ;  /* 0x000000ff04047208 */ /* 0x001fe40004000000 */
[----:B------:R-:W-:Y:S01]  /*0550*/  FSEL R5, R5, +QNAN , !P0 ;  /* 0x7ff0000005057808 */ /* 0x000fe20004000000 */
[----:B------:R-:W-:Y:S05]  /*0560*/  BRA `(.L_x_2463) ;  /* 0x000000b000007947 */ /* 0x000fea0003800000 */
.L_x_2460:
        /* <DEDUP_REMOVED lines=11> */
.L_x_2463:
[----:B------:R-:W-:Y:S05]  /*0620*/  BSYNC B1 ;  /* 0x0000000000017941 */ /* 0x000fea0003800000 */
.L_x_2459:
[----:B------:R-:W-:Y:S01]  /*0630*/  LOP3.LUT R29, R15, 0x7fffffff, RZ, 0xc0, !PT ;  /* 0x7fffffff0f1d7812 */ /* 0x000fe200078ec0ff */
[----:B------:R-:W-:Y:S01]  /*0640*/  BSSY B1, `(.L_x_2464) ;  /* 0x0000054000017945 */ /* 0x000fe20003800000 */
[----:B-1----:R-:W-:Y:S01]  /*0650*/  LOP3.LUT R13, R5, 0x80000000, R13, 0xb8, !PT ;  /* 0x80000000050d7812 */ /* 0x002fe200078eb80d */
[----:B------:R-:W-:Y:S01]  /*0660*/  IMAD.MOV.U32 R12, RZ, RZ, R4 ;  /* 0x000000ffff0c7224 */ /* 0x000fe200078e0004 */
[----:B------:R-:W-:Y:S01]  /*0670*/  ISETP.GE.U32.AND P0, PT, R29, 0x3ff00000, PT ;  /* 0x3ff000001d00780c */ /* 0x000fe20003f06070 */
[----:B------:R-:W-:-:S12]  /*0680*/  IMAD.MOV.U32 R28, RZ, RZ, R14 ;  /* 0x000000ffff1c7224 */ /* 0x000fd800078e000e */
[----:B------:R-:W-:Y:S05]  /*0690*/  @!P0 BRA `(.L_x_2465) ;  /* 0x0000043000008947 */ /* 0x000fea0003800000 */
[----:B------:R-:W-:Y:S01]  /*06a0*/  IMAD.MOV.U32 R4, RZ, RZ, 0x652b82fe ;  /* 0x652b82feff047424 */ /* 0x000fe200078e00ff */
[----:B------:R-:W-:Y:S01]  /*06b0*/  BSSY B2, `(.L_x_2466) ;  /* 0x000003c000027945 */ /* 0x000fe20003800000 */
[----:B------:R-:W-:Y:S02]  /*06c0*/  IMAD.MOV.U32 R5, RZ, RZ, 0x3ff71547 ;  /* 0x3ff71547ff057424 */ /* 0x000fe400078e00ff */
[----:B------:R-:W-:Y:S02]  /*06d0*/  IMAD.SHL.U32 R0, R29, 0x2, RZ ;  /* 0x000000021d007824 */ /* 0x000fe400078e00ff */
[----:B------:R-:W-:Y:S02]  /*06e0*/  IMAD.MOV.U32 R26, RZ, RZ, 0x0 ;  /* 0x00000000ff1a7424 */ /* 0x000fe400078e00ff */
[----:B------:R-:W1:Y:S01]  /*06f0*/  DFMA R4, R28, R4, 6.75539944105574400000e+15 ;  /* 0x433800001c04742b */ /* 0x000e620000000004 */
[C---:B------:R-:W-:Y:S01]  /*0700*/  ISETP.GE.U32.AND P0, PT, R0.reuse, 0x7fb3e647, PT ;  /* 0x7fb3e6470000780c */ /* 0x040fe20003f06070 */
[----:B------:R-:W-:Y:S01]  /*0710*/  IMAD.MOV.U32 R27, RZ, RZ, 0x3ff00000 ;  /* 0x3ff00000ff1b7424 */ /* 0x000fe200078e00ff */
[----:B------:R-:W-:-:S03]  /*0720*/  ISETP.NE.AND P1, PT, R0, RZ, PT ;  /* 0x000000ff0000720c */ /* 0x000fc60003f25270 */
[----:B-1----:R1:W2:-:S04]  /*0730*/  DADD R2, R4, -6.75539944105574400000e+15 ;  /* 0xc338000004027429 */ /* 0x0022880000000000 */
[----:B-1----:R-:W-:Y:S02]  /*0740*/  IADD3 R4, R4, -0x1, RZ ;  /* 0xffffffff04047810 */ /* 0x002fe40007ffe0ff */
[----:B--2---:R-:W1:Y:S02]  /*0750*/  DFMA R6, R2, c[0x2][0x0], R28 ;  /* 0x0080000002067a2b */ /* 0x004e64000000001c */
[----:B------:R-:W-:-:S04]  /*0760*/  SEL R4, R4, RZ, P0 ;  /* 0x000000ff04047207 */ /* 0x000fc80000000000 */
[----:B-1----:R1:W2:Y:S01]  /*0770*/  DFMA R2, R2, c[0x2][0x8], R6 ;  /* 0x0080020002027a2b */ /* 0x0022a20000000006 */
[----:B------:R-:W-:Y:S01]  /*0780*/  IADD3 R5, R4, -0x1, RZ ;  /* 0xffffffff04057810 */ /* 0x000fe20007ffe0ff */
[----:B-1----:R-:W-:Y:S02]  /*0790*/  IMAD.MOV.U32 R6, RZ, RZ, 0x6acd15b6 ;  /* 0x6acd15b6ff067424 */ /* 0x002fe400078e00ff */
[----:B------:R-:W-:-:S06]  /*07a0*/  IMAD.MOV.U32 R7, RZ, RZ, 0x3e21f407 ;  /* 0x3e21f407ff077424 */ /* 0x000fcc00078e00ff */
[----:B--2---:R-:W-:Y:S02]  /*07b0*/  FSEL R3, R29, R3, !P0 ;  /* 0x000000031d037208 */ /* 0x004fe40004000000 */
[----:B------:R-:W-:Y:S02]  /*07c0*/  FSEL R2, R14, R2, !P0 ;  /* 0x000000020e027208 */ /* 0x000fe40004000000 */
[----:B------:R-:W-:-:S04]  /*07d0*/  ISETP.NE.AND P0, PT, R4, 0x400, PT ;  /* 0x000004000400780c */ /* 0x000fc80003f05270 */
[----:B------:R-:W1:-:S06]  /*07e0*/  DFMA R6, R2, R6, c[0x2][0x10] ;  /* 0x008004000206762b */ /* 0x000e4c0000000006 */
[----:B-1----:R-:W1:-:S03]  /*07f0*/  DFMA R6, R2, R6, c[0x2][0x18] ;  /* 0x008006000206762b */ /* 0x002e460000000006 */
[----:B------:R-:W-:Y:S02]  /*0800*/  @P0 IMAD.MOV R5, RZ, RZ, R4 ;  /* 0x000000ffff050224 */ /* 0x000fe400078e0204 */
[----:B------:R-:W-:Y:S01]  /*0810*/  IMAD.MOV.U32 R4, RZ, RZ, RZ ;  /* 0x000000ffff047224 */ /* 0x000fe200078e00ff */
[----:B-1----:R-:W1:Y:S02]  /*0820*/  DFMA R6, R2, R6, c[0x2][0x20] ;  /* 0x008008000206762b */ /* 0x002e640000000006 */
[----:B------:R-:W-:-:S04]  /*0830*/  LEA R5, R5, 0x3ff00000, 0x14 ;  /* 0x3ff0000005057811 */ /* 0x000fc800078ea0ff */
[----:B-1----:R-:W1:-:S04]  /*0840*/  DFMA R6, R2, R6, c[0x2][0x28] ;  /* 0x00800a000206762b */ /* 0x002e480000000006 */
[----:B------:R-:W-:-:S04]  /*0850*/  DADD R24, R4, -0.5 ;  /* 0xbfe0000004187429 */ /* 0x000fc80000000000 */
[----:B-1----:R-:W1:-:S06]  /*0860*/  DFMA R6, R2, R6, c[0x2][0x30] ;  /* 0x00800c000206762b */ /* 0x002e4c0000000006 */
[----:B-1----:R-:W1:-:S06]  /*0870*/  DFMA R6, R2, R6, c[0x2][0x38] ;  /* 0x00800e000206762b */ /* 0x002e4c0000000006 */
[----:B-1----:R-:W1:-:S06]  /*0880*/  DFMA R6, R2, R6, c[0x2][0x40] ;  /* 0x008010000206762b */ /* 0x002e4c0000000006 */
[----:B-1----:R-:W1:-:S06]  /*0890*/  DFMA R6, R2, R6, c[0x2][0x48] ;  /* 0x008012000206762b */ /* 0x002e4c0000000006 */
[----:B-1----:R-:W1:-:S06]  /*08a0*/  DFMA R6, R2, R6, c[0x2][0x50] ;  /* 0x008014000206762b */ /* 0x002e4c0000000006 */
[----:B-1----:R-:W1:-:S06]  /*08b0*/  DFMA R6, R2, R6, 0.5 ;  /* 0x3fe000000206742b */ /* 0x002e4c0000000006 */
[----:B-1----:R-:W1:-:S06]  /*08c0*/  DMUL R6, R2, R6 ;  /* 0x0000000602067228 */ /* 0x002e4c0000000000 */
[----:B-1----:R-:W1:-:S06]  /*08d0*/  DFMA R6, R2, R6, R2 ;  /* 0x000000060206722b */ /* 0x002e4c0000000002 */
[----:B-1----:R-:W1:-:S06]  /*08e0*/  DFMA R6, R6, R4, R24 ;  /* 0x000000040606722b */ /* 0x002e4c0000000018 */
[----:B-1----:R-:W1:-:S10]  /*08f0*/  DADD R4, R6, R6 ;  /* 0x0000000006047229 */ /* 0x002e540000000006 */
[----:B-1----:R-:W-:Y:S01]  /*0900*/  @P1 FSEL R2, R4, R6, !P0 ;  /* 0x0000000604021208 */ /* 0x002fe20004000000 */
[----:B------:R-:W-:Y:S01]  /*0910*/  IMAD.MOV.U32 R4, RZ, RZ, 0x1 ;  /* 0x00000001ff047424 */ /* 0x000fe200078e00ff */
[----:B------:R-:W-:-:S03]  /*0920*/  @P1 FSEL R3, R5, R7, !P0 ;  /* 0x0000000705031208 */ /* 0x000fc60004000000 */
[----:B0-----:R-:W-:Y:S01]  /*0930*/  IMAD.MOV.U32 R30, RZ, RZ, R2 ;  /* 0x000000ffff1e7224 */ /* 0x001fe200078e0002 */
        /* <DEDUP_REMOVED lines=19> */
.L_x_2467:
[----:B------:R-:W-:Y:S05]  /*0a70*/  BSYNC B2 ;  /* 0x0000000000027941 */ /* 0x000fea0003800000 */
.L_x_2466:
[----:B------:R-:W-:-:S04]  /*0a80*/  DADD R4, R30, R4 ;  /* 0x000000001e047229 */ /* 0x000fc80000000004 */
[----:B------:R-:W0:-:S06]  /*0a90*/  DSETP.GE.AND P0, PT, R28, c[0x2][0x58], PT ;  /* 0x008016001c00762a */ /* 0x000e0c0003f06000 */
[----:B0-----:R-:W-:Y:S02]  /*0aa0*/  FSEL R4, R4, RZ, !P0 ;  /* 0x000000ff04047208 */ /* 0x001fe40004000000 */
[----:B------:R-:W-:Y:S01]  /*0ab0*/  FSEL R5, R5, +QNAN , !P0 ;  /* 0x7ff0000005057808 */ /* 0x000fe20004000000 */
[----:B------:R-:W-:Y:S05]  /*0ac0*/  BRA `(.L_x_2468) ;  /* 0x000000b000007947 */ /* 0x000fea0003800000 */
.L_x_2465:
[----:B------:R-:W1:Y:S01]  /*0ad0*/  DMUL R2, R28, R28 ;  /* 0x0000001c1c027228 */ /* 0x000e620000000000 */
[----:B------:R-:W-:Y:S02]  /*0ae0*/  IMAD.MOV.U32 R4, RZ, RZ, -0x54d8b3ad ;  /* 0xab274c53ff047424 */ /* 0x000fe400078e00ff */
[----:B------:R-:W-:-:S06]  /*0af0*/  IMAD.MOV.U32 R5, RZ, RZ, 0x3d6b4c75 ;  /* 0x3d6b4c75ff057424 */ /* 0x000fcc00078e00ff */
[----:B-1----:R-:W1:-:S06]  /*0b00*/  DFMA R4, R2, R4, c[0x2][0x60] ;  /* 0x008018000204762b */ /* 0x002e4c0000000004 */
[----:B-1----:R-:W1:-:S06]  /*0b10*/  DFMA R4, R2, R4, c[0x2][0x68] ;  /* 0x00801a000204762b */ /* 0x002e4c0000000004 */
[----:B-1----:R-:W1:-:S06]  /*0b20*/  DFMA R4, R2, R4, c[0x2][0x70] ;  /* 0x00801c000204762b */ /* 0x002e4c0000000004 */
[----:B-1----:R-:W1:-:S06]  /*0b30*/  DFMA R4, R2, R4, c[0x2][0x78] ;  /* 0x00801e000204762b */ /* 0x002e4c0000000004 */
[----:B-1----:R-:W1:-:S06]  /*0b40*/  DFMA R4, R2, R4, c[0x2][0x80] ;  /* 0x008020000204762b */ /* 0x002e4c0000000004 */
[----:B-1----:R-:W1:-:S06]  /*0b50*/  DFMA R4, R2, R4, c[0x2][0x88] ;  /* 0x008022000204762b */ /* 0x002e4c0000000004 */
[----:B-1----:R-:W1:-:S06]  /*0b60*/  DMUL R4, R2, R4 ;  /* 0x0000000402047228 */ /* 0x002e4c0000000000 */
[----:B-1----:R1:W2:-:S06]  /*0b70*/  DFMA R4, R28, R4, R28 ;  /* 0x000000041c04722b */ /* 0x00228c000000001c */
.L_x_2468:
[----:B------:R-:W-:Y:S05]  /*0b80*/  BSYNC B1 ;  /* 0x0000000000017941 */ /* 0x000fea0003800000 */
.L_x_2464:
[----:B-1---5:R-:W-:Y:S01]  /*0b90*/  LOP3.LUT R29, R9, 0x7fffffff, RZ, 0xc0, !PT ;  /* 0x7fffffff091d7812 */ /* 0x022fe200078ec0ff */
[----:B------:R-:W-:Y:S01]  /*0ba0*/  BSSY B1, `(.L_x_2469) ;  /* 0x0000054000017945 */ /* 0x000fe20003800000 */
[----:B--2---:R-:W-:Y:S01]  /*0bb0*/  LOP3.LUT R15, R5, 0x80000000, R15, 0xb8, !PT ;  /* 0x80000000050f7812 */ /* 0x004fe200078eb80f */
        /* <DEDUP_REMOVED lines=62> */
[----:B------:R-:W-:Y:S05]  /*0fa0*/  CALL.REL.NOINC `($__internal_4_$__cuda_sm20_div_rn_f64_full) ;  /* 0x000052b000007944 */ /* 0x000fea0003c00000 */
[----:B------:R-:W-:Y:S02]  /*0fb0*/  IMAD.MOV.U32 R4, RZ, RZ, R2 ;  /* 0x000000ffff047224 */ /* 0x000fe400078e0002 */
[----:B------:R-:W-:Y:S02]  /*0fc0*/  IMAD.MOV.U32 R5, RZ, RZ, R3 ;  /* 0x000000ffff057224 */ /* 0x000fe400078e0003 */
.L_x_2472:
[----:B------:R-:W-:Y:S05]  /*0fd0*/  BSYNC B2 ;  /* 0x0000000000027941 */ /* 0x000fea0003800000 */
.L_x_2471:
[----:B------:R-:W-:-:S04]  /*0fe0*/  DADD R4, R30, R4 ;  /* 0x000000001e047229 */ /* 0x000fc80000000004 */
[----:B------:R-:W0:-:S06]  /*0ff0*/  DSETP.GE.AND P0, PT, R28, c[0x2][0x58], PT ;  /* 0x008016001c00762a */ /* 0x000e0c0003f06000 */
[----:B0-----:R-:W-:Y:S02]  /*1000*/  FSEL R4, R4, RZ, !P0 ;  /* 0x000000ff04047208 */ /* 0x001fe40004000000 */
[----:B------:R-:W-:Y:S01]  /*1010*/  FSEL R5, R5, +QNAN , !P0 ;  /* 0x7ff0000005057808 */ /* 0x000fe20004000000 */
[----:B------:R-:W-:Y:S05]  /*1020*/  BRA `(.L_x_2473) ;  /* 0x000000b000007947 */ /* 0x000fea0003800000 */
.L_x_2470:
        /* <DEDUP_REMOVED lines=11> */
.L_x_2473:
[----:B------:R-:W-:Y:S05]  /*10e0*/  BSYNC B1 ;  /* 0x0000000000017941 */ /* 0x000fea0003800000 */
.L_x_2469:
[----:B-1----:R-:W-:Y:S01]  /*10f0*/  LOP3.LUT R29, R11, 0x7fffffff, RZ, 0xc0, !PT ;  /* 0x7fffffff0b1d7812 */ /* 0x002fe200078ec0ff */
[----:B------:R-:W-:Y:S01]  /*1100*/  BSSY B1, `(.L_x_2474) ;  /* 0x0000054000017945 */ /* 0x000fe20003800000 */
[----:B--2---:R-:W-:Y:S01]  /*1110*/  LOP3.LUT R9, R5, 0x80000000, R9, 0xb8, !PT ;  /* 0x8000000005097812 */ /* 0x004fe200078eb809 */
[----:B------:R-:W-:Y:S01]  /*1120*/  IMAD.MOV.U32 R8, RZ, RZ, R4 ;  /* 0x000000ffff087224 */ /* 0x000fe200078e0004 */
[----:B------:R-:W-:Y:S01]  /*1130*/  ISETP.GE.U32.AND P0, PT, R29, 0x3ff00000, PT ;  /* 0x3ff000001d00780c */ /* 0x000fe20003f06070 */
[----:B------:R-:W-:-:S12]  /*1140*/  IMAD.MOV.U32 R28, RZ, RZ, R10 ;  /* 0x000000ffff1c7224 */ /* 0x000fd800078e000a */
[----:B------:R-:W-:Y:S05]  /*1150*/  @!P0 BRA `(.L_x_2475) ;  /* 0x0000043000008947 */ /* 0x000fea0003800000 */
[----:B------:R-:W-:Y:S01]  /*1160*/  IMAD.MOV.U32 R4, RZ, RZ, 0x652b82fe ;  /* 0x652b82feff047424 */ /* 0x000fe200078e00ff */
[----:B------:R-:W-:Y:S01]  /*1170*/  SHF.L.U32 R0, R29, 0x1, RZ ;  /* 0x000000011d007819 */ /* 0x000fe200000006ff */
[----:B------:R-:W-:Y:S01]  /*1180*/  IMAD.MOV.U32 R5, RZ, RZ, 0x3ff71547 ;  /* 0x3ff71547ff057424 */ /* 0x000fe200078e00ff */
[----:B------:R-:W-:Y:S01]  /*1190*/  BSSY B2, `(.L_x_2476) ;  /* 0x000003a000027945 */ /* 0x000fe20003800000 */
[----:B------:R-:W-:Y:S01]  /*11a0*/  IMAD.MOV.U32 R26, RZ, RZ, 0x0 ;  /* 0x00000000ff1a7424 */ /* 0x000fe200078e00ff */
[C---:B------:R-:W-:Y:S01]  /*11b0*/  ISETP.GE.U32.AND P0, PT, R0.reuse, 0x7fb3e647, PT ;  /* 0x7fb3e6470000780c */ /* 0x040fe20003f06070 */
[----:B------:R-:W-:Y:S01]  /*11c0*/  IMAD.MOV.U32 R27, RZ, RZ, 0x3ff00000 ;  /* 0x3ff00000ff1b7424 */ /* 0x000fe200078e00ff */
[----:B------:R-:W-:Y:S01]  /*11d0*/  ISETP.NE.AND P1, PT, R0, RZ, PT ;  /* 0x000000ff0000720c */ /* 0x000fe20003f25270 */
[----:B------:R-:W1:-:S06]  /*11e0*/  DFMA R4, R28, R4, 6.75539944105574400000e+15 ;  /* 0x433800001c04742b */ /* 0x000e4c0000000004 */
        /* <DEDUP_REMOVED lines=52> */
.L_x_2477:
[----:B------:R-:W-:Y:S05]  /*1530*/  BSYNC B2 ;  /* 0x0000000000027941 */ /* 0x000fea0003800000 */
.L_x_2476:
[----:B------:R-:W-:-:S04]  /*1540*/  DADD R4, R30, R4 ;  /* 0x000000001e047229 */ /* 0x000fc80000000004 */
[----:B------:R-:W0:-:S06]  /*1550*/  DSETP.GE.AND P0, PT, R28, c[0x2][0x58], PT ;  /* 0x008016001c00762a */ /* 0x000e0c0003f06000 */
[----:B0-----:R-:W-:Y:S02]  /*1560*/  FSEL R4, R4, RZ, !P0 ;  /* 0x000000ff04047208 */ /* 0x001fe40004000000 */
[----:B------:R-:W-:Y:S01]  /*1570*/  FSEL R5, R5, +QNAN , !P0 ;  /* 0x7ff0000005057808 */ /* 0x000fe20004000000 */
[----:B------:R-:W-:Y:S05]  /*1580*/  BRA `(.L_x_2478) ;  /* 0x000000b000007947 */ /* 0x000fea0003800000 */
.L_x_2475:
        /* <DEDUP_REMOVED lines=11> */
.L_x_2478:
[----:B------:R-:W-:Y:S05]  /*1640*/  BSYNC B1 ;  /* 0x0000000000017941 */ /* 0x000fea0003800000 */
.L_x_2474:
        /* <DEDUP_REMOVED lines=68> */
.L_x_2482:
[----:B------:R-:W-:Y:S05]  /*1a90*/  BSYNC B2 ;  /* 0x0000000000027941 */ /* 0x000fea0003800000 */
.L_x_2481:
[----:B------:R-:W-:-:S04]  /*1aa0*/  DADD R4, R30, R4 ;  /* 0x000000001e047229 */ /* 0x000fc80000000004 */
[----:B------:R-:W0:-:S06]  /*1ab0*/  DSETP.GE.AND P0, PT, R28, c[0x2][0x58], PT ;  /* 0x008016001c00762a */ /* 0x000e0c0003f06000 */
[----:B0-----:R-:W-:Y:S02]  /*1ac0*/  FSEL R4, R4, RZ, !P0 ;  /* 0x000000ff04047208 */ /* 0x001fe40004000000 */
[----:B------:R-:W-:Y:S01]  /*1ad0*/  FSEL R5, R5, +QNAN , !P0 ;  /* 0x7ff0000005057808 */ /* 0x000fe20004000000 */
[----:B------:R-:W-:Y:S05]  /*1ae0*/  BRA `(.L_x_2483) ;  /* 0x000000b000007947 */ /* 0x000fea0003800000 */
.L_x_2480:
        /* <DEDUP_REMOVED lines=11> */
.L_x_2483:
[----:B------:R-:W-:Y:S05]  /*1ba0*/  BSYNC B1 ;  /* 0x0000000000017941 */ /* 0x000fea0003800000 */
.L_x_2479:
        /* <DEDUP_REMOVED lines=68> */
.L_x_2487:
[----:B------:R-:W-:Y:S05]  /*1ff0*/  BSYNC B2 ;  /* 0x0000000000027941 */ /* 0x000fea0003800000 */
.L_x_2486:
[----:B------:R-:W-:-:S04]  /*2000*/  DADD R4, R30, R4 ;  /* 0x000000001e047229 */ /* 0x000fc80000000004 */
[----:B------:R-:W0:-:S06]  /*2010*/  DSETP.GE.AND P0, PT, R28, c[0x2][0x58], PT ;  /* 0x008016001c00762a */ /* 0x000e0c0003f06000 */
[----:B0-----:R-:W-:Y:S02]  /*2020*/  FSEL R4, R4, RZ, !P0 ;  /* 0x000000ff04047208 */ /* 0x001fe40004000000 */
[----:B------:R-:W-:Y:S01]  /*2030*/  FSEL R5, R5, +QNAN , !P0 ;  /* 0x7ff0000005057808 */ /* 0x000fe20004000000 */
[----:B------:R-:W-:Y:S05]  /*2040*/  BRA `(.L_x_2488) ;  /* 0x000000b000007947 */ /* 0x000fea0003800000 */
.L_x_2485:
        /* <DEDUP_REMOVED lines=11> */
.L_x_2488:
[----:B------:R-:W-:Y:S05]  /*2100*/  BSYNC B1 ;  /* 0x0000000000017941 */ /* 0x000fea0003800000 */
.L_x_2484:
[----:B-1----:R-:W-:Y:S01]  /*2110*/  LOP3.LUT R29, R17, 0x7fffffff, RZ, 0xc0, !PT ;  /* 0x7fffffff111d7812 */ /* 0x002fe200078ec0ff */
[----:B------:R-:W-:Y:S01]  /*2120*/  BSSY B1, `(.L_x_2489) ;  /* 0x0000054000017945 */ /* 0x000fe20003800000 */
[----:B--2---:R-:W-:Y:S01]  /*2130*/  LOP3.LUT R23, R5, 0x80000000, R23, 0xb8, !PT ;  /* 0x8000000005177812 */ /* 0x004fe200078eb817 */
[----:B------:R-:W-:Y:S01]  /*2140*/  IMAD.MOV.U32 R22, RZ, RZ, R4 ;  /* 0x000000ffff167224 */ /* 0x000fe200078e0004 */
[----:B------:R-:W-:Y:S02]  /*2150*/  ISETP.GE.U32.AND P0, PT, R29, 0x3ff00000, PT ;  /* 0x3ff000001d00780c */ /* 0x000fe40003f06070 */
[----:B------:R-:W-:-:S11]  /*2160*/  MOV R28, R16 ;  /* 0x00000010001c7202 */ /* 0x000fd60000000f00 */
        /* <DEDUP_REMOVED lines=62> */
.L_x_2492:
[----:B------:R-:W-:Y:S05]  /*2550*/  BSYNC B2 ;  /* 0x0000000000027941 */ /* 0x000fea0003800000 */
.L_x_2491:
[----:B------:R-:W-:-:S04]  /*2560*/  DADD R4, R30, R4 ;  /* 0x000000001e047229 */ /* 0x000fc80000000004 */
[----:B------:R-:W0:-:S06]  /*2570*/  DSETP.GE.AND P0, PT, R28, c[0x2][0x58], PT ;  /* 0x008016001c00762a */ /* 0x000e0c0003f06000 */
[----:B0-----:R-:W-:Y:S02]  /*2580*/  FSEL R4, R4, RZ, !P0 ;  /* 0x000000ff04047208 */ /* 0x001fe40004000000 */
[----:B------:R-:W-:Y:S01]  /*2590*/  FSEL R5, R5, +QNAN , !P0 ;  /* 0x7ff0000005057808 */ /* 0x000fe20004000000 */
[----:B------:R-:W-:Y:S05]  /*25a0*/  BRA `(.L_x_2493) ;  /* 0x000000b000007947 */ /* 0x000fea0003800000 */
.L_x_2490:
        /* <DEDUP_REMOVED lines=11> */
.L_x_2493:
[----:B------:R-:W-:Y:S05]  /*2660*/  BSYNC B1 ;  /* 0x0000000000017941 */ /* 0x000fea0003800000 */
.L_x_2489:
        /* <DEDUP_REMOVED lines=68> */
.L_x_2497:
[----:B------:R-:W-:Y:S05]  /*2ab0*/  BSYNC B2 ;  /* 0x0000000000027941 */ /* 0x000fea0003800000 */
.L_x_2496:
[----:B------:R-:W-:-:S04]  /*2ac0*/  DADD R4, R30, R4 ;  /* 0x000000001e047229 */ /* 0x000fc80000000004 */
[----:B------:R-:W0:-:S06]  /*2ad0*/  DSETP.GE.AND P0, PT, R28, c[0x2][0x58], PT ;  /* 0x008016001c00762a */ /* 0x000e0c0003f06000 */
[----:B0-----:R-:W-:Y:S02]  /*2ae0*/  FSEL R4, R4, RZ, !P0 ;  /* 0x000000ff04047208 */ /* 0x001fe40004000000 */
[----:B------:R-:W-:Y:S01]  /*2af0*/  FSEL R5, R5, +QNAN , !P0 ;  /* 0x7ff0000005057808 */ /* 0x000fe20004000000 */
[----:B------:R-:W-:Y:S05]  /*2b00*/  BRA `(.L_x_2498) ;  /* 0x000000b000007947 */ /* 0x000fea0003800000 */
.L_x_2495:
        /* <DEDUP_REMOVED lines=11> */
.L_x_2498:
[----:B------:R-:W-:Y:S05]  /*2bc0*/  BSYNC B1 ;  /* 0x0000000000017941 */ /* 0x000fea0003800000 */
.L_x_2494:
[----:B------:R-:W3:Y:S01]  /*2bd0*/  S2R R0, SR_CTAID.X ;  /* 0x0000000000007919 */ /* 0x000ee20000002500 */
[----:B------:R-:W-:Y:S01]  /*2be0*/  IMAD.MOV.U32 R3, RZ, RZ, 0x8 ;  /* 0x00000008ff037424 */ /* 0x000fe200078e00ff */
[----:B--2---:R-:W-:Y:S01]  /*2bf0*/  LOP3.LUT R19, R5, 0x80000000, R19, 0xb8, !PT ;  /* 0x8000000005137812 */ /* 0x004fe200078eb813 */
[----:B------:R-:W-:Y:S01]  /*2c00*/  IMAD.MOV.U32 R18, RZ, RZ, R4 ;  /* 0x000000ffff127224 */ /* 0x000fe200078e0004 */
[----:B------:R-:W2:Y:S01]  /*2c10*/  S2R R7, SR_TID.X ;  /* 0x0000000000077919 */ /* 0x000ea20000002100 */
[----:B---3--:R-:W-:-:S04]  /*2c20*/  IMAD.SHL.U32 R0, R0, 0x400, RZ ;  /* 0x0000040000007824 */ /* 0x008fc800078e00ff */
[----:B------:R-:W-:-:S06]  /*2c30*/  IMAD.WIDE.U32 R2, R0, R3, c[0x0][0x168] ;  /* 0x00005a0000027625 */ /* 0x000fcc00078e0003 */
[----:B--2---:R-:W-:-:S05]  /*2c40*/  IMAD.WIDE R2, R7, 0x10, R2 ;  /* 0x0000001007027825 */ /* 0x004fca00078e0202 */
[----:B------:R-:W-:Y:S04]  /*2c50*/  STG.E.128 [R2.64], R12 ;  /* 0x0000000c02007986 */ /* 0x000fe8000c101d04 */
[----:B------:R-:W-:Y:S04]  /*2c60*/  STG.E.128 [R2.64+0x800], R8 ;  /* 0x0008000802007986 */ /* 0x000fe8000c101d04 */
[----:B------:R-:W-:Y:S04]  /*2c70*/  STG.E.128 [R2.64+0x1000], R20 ;  /* 0x0010001402007986 */ /* 0x000fe8000c101d04 */
[----:B------:R-:W-:Y:S01]  /*2c80*/  STG.E.128 [R2.64+0x1800], R16 ;  /* 0x0018001002007986 */ /* 0x000fe2000c101d04 */
[----:B------:R-:W-:Y:S05]  /*2c90*/  EXIT ;  /* 0x000000000000794d */ /* 0x000fea0003800000 */
.L_x_2458:
[----:B------:R-:W0:Y:S01]  /*2ca0*/  S2R R0, SR_TID.X ;  /* 0x0000000000007919 */ /* 0x000e220000002100 */
[----:B------:R-:W-:Y:S01]  /*2cb0*/  CS2R R12, SRZ ;  /* 0x00000000000c7805 */ /* 0x000fe2000001ff00 */
[----:B------:R-:W-:Y:S01]  /*2cc0*/  CS2R R28, SRZ ;  /* 0x00000000001c7805 */ /* 0x000fe2000001ff00 */
[----:B------:R-:W-:Y:S01]  /*2cd0*/  CS2R R14, SRZ ;  /* 0x00000000000e7805 */ /* 0x000fe2000001ff00 */
[----:B0-----:R-:W-:-:S13]  /*2ce0*/  ISETP.GE.AND P0, PT, R0, R30, PT ;  /* 0x0000001e0000720c */ /* 0x001fda0003f06270 */
[----:B------:R-:W-:Y:S01]  /*2cf0*/  @!P0 IMAD.IADD R2, R7, 0x1, R0 ;  /* 0x0000000107028824 */ /* 0x000fe200078e0200 */
[----:B------:R-:W-:Y:S01]  /*2d00*/  @!P0 IADD3 R0, R0, 0x80, RZ ;  /* 0x0000008000008810 */ /* 0x000fe20007ffe0ff */
[----:B------:R-:W-:-:S03]  /*2d10*/  @!P0 IMAD.MOV.U32 R3, RZ, RZ, 0x8 ;  /* 0x00000008ff038424 */ /* 0x000fc600078e00ff */
[----:B------:R-:W-:Y:S01]  /*2d20*/  ISETP.GE.AND P6, PT, R0, R30, PT ;  /* 0x0000001e0000720c */ /* 0x000fe20003fc6270 */
[----:B------:R-:W-:Y:S01]  /*2d30*/  @!P0 IMAD.WIDE.U32 R2, R2, R3, c[0x0][0x170] ;  /* 0x00005c0002028625 */ /* 0x000fe200078e0003 */
[----:B------:R-:W-:-:S04]  /*2d40*/  CS2R R16, SRZ ;  /* 0x0000000000107805 */ /* 0x000fc8000001ff00 */
[----:B------:R0:W5:Y:S07]  /*2d50*/  @!P0 LDG.E.64 R28, [R2.64] ;  /* 0x00000004021c8981 */ /* 0x00016e000c1e1b00 */
[----:B------:R-:W-:Y:S01]  /*2d60*/  @!P6 IMAD.IADD R4, R7, 0x1, R0 ;  /* 0x000000010704e824 */ /* 0x000fe200078e0200 */
[----:B------:R-:W-:Y:S01]  /*2d70*/  @!P6 IADD3 R0, R0, 0x80, RZ ;  /* 0x000000800000e810 */ /* 0x000fe20007ffe0ff */
[----:B------:R-:W-:-:S03]  /*2d80*/  @!P6 IMAD.MOV.U32 R5, RZ, RZ, 0x8 ;  /* 0x00000008ff05e424 */ /* 0x000fc600078e00ff */
[----:B------:R-:W-:Y:S01]  /*2d90*/  ISETP.GE.AND P5, PT, R0, R30, PT ;  /* 0x0000001e0000720c */ /* 0x000fe20003fa6270 */
[----:B------:R-:W-:-:S05]  /*2da0*/  @!P6 IMAD.WIDE.U32 R4, R4, R5, c[0x0][0x170] ;  /* 0x00005c000404e625 */ /* 0x000fca00078e0005 */
[----:B------:R1:W5:Y:S07]  /*2db0*/  @!P6 LDG.E.64 R12, [R4.64] ;  /* 0x00000004040ce981 */ /* 0x00036e000c1e1b00 */
[----:B------:R-:W-:Y:S01]  /*2dc0*/  @!P5 IMAD.IADD R8, R7, 0x1, R0 ;  /* 0x000000010708d824 */ /* 0x000fe200078e0200 */
[----:B------:R-:W-:Y:S01]  /*2dd0*/  @!P5 IADD3 R0, R0, 0x80, RZ ;  /* 0x000000800000d810 */ /* 0x000fe20007ffe0ff */
[----:B------:R-:W-:-:S03]  /*2de0*/  @!P5 IMAD.MOV.U32 R9, RZ, RZ, 0x8 ;  /* 0x00000008ff09d424 */ /* 0x000fc600078e00ff */
[----:B------:R-:W-:Y:S01]  /*2df0*/  ISETP.GE.AND P4, PT, R0, R30, PT ;  /* 0x0000001e0000720c */ /* 0x000fe20003f86270 */
[----:B------:R-:W-:Y:S01]  /*2e00*/  @!P5 IMAD.WIDE.U32 R8, R8, R9, c[0x0][0x170] ;  /* 0x00005c000808d625 */ /* 0x000fe200078e0009 */
[----:B------:R-:W-:Y:S01]  /*2e10*/  CS2R R18, SRZ ;  /* 0x0000000000127805 */ /* 0x000fe2000001ff00 */
[----:B------:R-:W-:Y:S01]  /*2e20*/  CS2R R20, SRZ ;  /* 0x0000000000147805 */ /* 0x000fe2000001ff00 */
[----:B------:R-:W-:Y:S02]  /*2e30*/  CS2R R22, SRZ ;  /* 0x0000000000167805 */ /* 0x000fe4000001ff00 */
[----:B------:R2:W5:Y:S07]  /*2e40*/  @!P5 LDG.E.64 R14, [R8.64] ;  /* 0x00000004080ed981 */ /* 0x00056e000c1e1b00 */
[----:B------:R-:W-:Y:S01]  /*2e50*/  @!P4 IMAD.IADD R6, R7, 0x1, R0 ;  /* 0x000000010706c824 */ /* 0x000fe200078e0200 */
[----:B------:R-:W-:-:S04]  /*2e60*/  @!P4 IADD3 R0, R0, 0x80, RZ ;  /* 0x000000800000c810 */ /* 0x000fc80007ffe0ff */
[----:B------:R-:W-:-:S13]  /*2e70*/  ISETP.GE.AND P3, PT, R0, R30, PT ;  /* 0x0000001e0000720c */ /* 0x000fda0003f66270 */
        /* <DEDUP_REMOVED lines=8> */
[----:B------:R-:W-:Y:S01]  /*2f00*/  ISETP.GE.AND P6, PT, R0, R30, PT ;  /* 0x0000001e0000720c */ /* 0x000fe20003fc6270 */
[----:B------:R-:W-:Y:S01]  /*2f10*/  @!P4 IMAD.MOV.U32 R11, RZ, RZ, 0x8 ;  /* 0x00000008ff0bc424 */ /* 0x000fe200078e00ff */
[----:B------:R-:W-:Y:S01]  /*2f20*/  @!P1 MOV R31, 0x8 ;  /* 0x00000008001f9802 */ /* 0x000fe20000000f00 */
[----:B------:R-:W-:Y:S02]  /*2f30*/  @!P3 IMAD.MOV.U32 R25, RZ, RZ, 0x8 ;  /* 0x00000008ff19b424 */ /* 0x000fe400078e00ff */
[----:B------:R-:W-:Y:S01]  /*2f40*/  @!P2 IMAD.MOV.U32 R27, RZ, RZ, 0x8 ;  /* 0x00000008ff1ba424 */ /* 0x000fe200078e00ff */
[----:B------:R-:W-:Y:S01]  /*2f50*/  CS2R R32, SRZ ;  /* 0x0000000000207805 */ /* 0x000fe2000001ff00 */
[----:B-1----:R-:W-:-:S04]  /*2f60*/  @!P4 IMAD.WIDE.U32 R4, R6, R11, c[0x0][0x170] ;  /* 0x00005c000604c625 */ /* 0x002fc800078e000b */
[----:B--2---:R-:W-:Y:S01]  /*2f70*/  @!P3 IMAD.WIDE.U32 R8, R10, R25, c[0x0][0x170] ;  /* 0x00005c000a08b625 */ /* 0x004fe200078e0019 */
[----:B------:R1:W5:Y:S03]  /*2f80*/  @!P4 LDG.E.64 R16, [R4.64] ;  /* 0x000000040410c981 */ /* 0x000366000c1e1b00 */
[----:B0-----:R-:W-:Y:S01]  /*2f90*/  @!P6 IMAD.IADD R2, R7, 0x1, R0 ;  /* 0x000000010702e824 */ /* 0x001fe200078e0200 */
[----:B------:R1:W5:Y:S01]  /*2fa0*/  @!P3 LDG.E.64 R18, [R8.64] ;  /* 0x000000040812b981 */ /* 0x000362000c1e1b00 */
[----:B------:R-:W-:Y:S02]  /*2fb0*/  @!P6 IMAD.MOV.U32 R3, RZ, RZ, 0x8 ;  /* 0x00000008ff03e424 */ /* 0x000fe400078e00ff */
[----:B------:R-:W-:-:S04]  /*2fc0*/  @!P2 IMAD.WIDE.U32 R10, R24, R27, c[0x0][0x170] ;  /* 0x00005c00180aa625 */ /* 0x000fc800078e001b */
[----:B------:R-:W-:Y:S01]  /*2fd0*/  @!P1 IMAD.WIDE.U32 R24, R26, R31, c[0x0][0x170] ;  /* 0x00005c001a189625 */ /* 0x000fe200078e001f */
[----:B------:R1:W5:Y:S03]  /*2fe0*/  @!P2 LDG.E.64 R20, [R10.64] ;  /* 0x000000040a14a981 */ /* 0x000366000c1e1b00 */
[----:B------:R-:W-:Y:S01]  /*2ff0*/  @!P6 IMAD.WIDE.U32 R2, R2, R3, c[0x0][0x170] ;  /* 0x00005c000202e625 */ /* 0x000fe200078e0003 */
[----:B------:R1:W5:Y:S04]  /*3000*/  @!P1 LDG.E.64 R22, [R24.64] ;  /* 0x0000000418169981 */ /* 0x000368000c1e1b00 */
[----:B------:R1:W5:Y:S01]  /*3010*/  @!P6 LDG.E.64 R32, [R2.64] ;  /* 0x000000040220e981 */ /* 0x000362000c1e1b00 */
[----:B------:R-:W-:Y:S01]  /*3020*/  BSSY B1, `(.L_x_2499) ;  /* 0x000005a000017945 */ /* 0x000fe20003800000 */
[----:B------:R-:W-:Y:S05]  /*3030*/  @P0 BRA `(.L_x_2500) ;  /* 0x0000058000000947 */ /* 0x000fea0003800000 */
[----:B-1---5:R-:W-:Y:S01]  /*3040*/  LOP3.LUT R11, R29, 0x7fffffff, RZ, 0xc0, !PT ;  /* 0x7fffffff1d0b7812 */ /* 0x022fe200078ec0ff */
[----:B------:R-:W-:Y:S01]  /*3050*/  BSSY B2, `(.L_x_2501) ;  /* 0x0000054000027945 */ /* 0x000fe20003800000 */
[----:B------:R-:W-:-:S02]  /*3060*/  IMAD.MOV.U32 R10, RZ, RZ, R28 ;  /* 0x000000ffff0a7224 */ /* 0x000fc400078e001c */
        /* <DEDUP_REMOVED lines=62> */
[----:B------:R-:W-:Y:S05]  /*3450*/  CALL.REL.NOINC `($__internal_4_$__cuda_sm20_div_rn_f64_full) ;  /* 0x00002e0000007944 */ /* 0x000fea0003c00000 */
[----:B------:R-:W-:Y:S02]  /*3460*/  IMAD.MOV.U32 R4, RZ, RZ, R2 ;  /* 0x000000ffff047224 */ /* 0x000fe400078e0002 */
[----:B------:R-:W-:Y:S02]  /*3470*/  IMAD.MOV.U32 R5, RZ, RZ, R3 ;  /* 0x000000ffff057224 */ /* 0x000fe400078e0003 */
.L_x_2504:
[----:B------:R-:W-:Y:S05]  /*3480*/  BSYNC B3 ;  /* 0x0000000000037941 */ /* 0x000fea0003800000 */
.L_x_2503:
[----:B------:R-:W-:-:S04]  /*3490*/  DADD R4, R8, R4 ;  /* 0x0000000008047229 */ /* 0x000fc80000000004 */
[----:B------:R-:W0:-:S06]  /*34a0*/  DSETP.GE.AND P0, PT, R10, c[0x2][0x58], PT ;  /* 0x008016000a00762a */ /* 0x000e0c0003f06000 */
[----:B0-----:R-:W-:Y:S02]  /*34b0*/  FSEL R4, R4, RZ, !P0 ;  /* 0x000000ff04047208 */ /* 0x001fe40004000000 */
[----:B------:R-:W-:Y:S01]  /*34c0*/  FSEL R5, R5, +QNAN , !P0 ;  /* 0x7ff0000005057808 */ /* 0x000fe20004000000 */
[----:B------:R-:W-:Y:S05]  /*34d0*/  BRA `(.L_x_2505) ;  /* 0x000000b000007947 */ /* 0x000fea0003800000 */
.L_x_2502:
        /* <DEDUP_REMOVED lines=11> */
.L_x_2505:
[----:B------:R-:W-:Y:S05]  /*3590*/  BSYNC B2 ;  /* 0x0000000000027941 */ /* 0x000fea0003800000 */
.L_x_2501:
[----:B-1----:R-:W-:Y:S01]  /*35a0*/  LOP3.LUT R29, R5, 0x80000000, R29, 0xb8, !PT ;  /* 0x80000000051d7812 */ /* 0x002fe200078eb81d */
[----:B------:R-:W-:Y:S02]  /*35b0*/  IMAD.MOV.U32 R28, RZ, RZ, R4 ;  /* 0x000000ffff1c7224 */ /* 0x000fe400078e0004 */
.L_x_2500:
[----:B------:R-:W-:Y:S05]  /*35c0*/  BSYNC B1 ;  /* 0x0000000000017941 */ /* 0x000fea0003800000 */
.L_x_2499:
[----:B-1----:R-:W1:Y:S01]  /*35d0*/  S2R R3, SR_TID.X ;  /* 0x0000000000037919 */ /* 0x002e620000002100 */
        /* <DEDUP_REMOVED lines=72> */
.L_x_2511:
[----:B------:R-:W-:Y:S05]  /*3a60*/  BSYNC B3 ;  /* 0x0000000000037941 */ /* 0x000fea0003800000 */
.L_x_2510:
[----:B------:R-:W-:-:S04]  /*3a70*/  DADD R4, R8, R4 ;  /* 0x0000000008047229 */ /* 0x000fc80000000004 */
[----:B------:R-:W0:-:S06]  /*3a80*/  DSETP.GE.AND P0, PT, R10, c[0x2][0x58], PT ;  /* 0x008016000a00762a */ /* 0x000e0c0003f06000 */
[----:B0-----:R-:W-:Y:S02]  /*3a90*/  FSEL R8, R4, RZ, !P0 ;  /* 0x000000ff04087208 */ /* 0x001fe40004000000 */
[----:B------:R-:W-:Y:S01]  /*3aa0*/  FSEL R9, R5, +QNAN , !P0 ;  /* 0x7ff0000005097808 */ /* 0x000fe20004000000 */
[----:B------:R-:W-:Y:S05]  /*3ab0*/  BRA `(.L_x_2512) ;  /* 0x000000b000007947 */ /* 0x000fea0003800000 */
.L_x_2509:
        /* <DEDUP_REMOVED lines=11> */
.L_x_2512:
[----:B------:R-:W-:Y:S05]  /*3b70*/  BSYNC B2 ;  /* 0x0000000000027941 */ /* 0x000fea0003800000 */
.L_x_2508:
[----:B-1----:R-:W-:Y:S02]  /*3b80*/  LOP3.LUT R9, R9, 0x80000000, R13, 0xb8, !PT ;  /* 0x8000000009097812 */ /* 0x002fe400078eb80d */
.L_x_2507:
[----:B------:R-:W-:Y:S05]  /*3b90*/  BSYNC B1 ;  /* 0x0000000000017941 */ /* 0x000fea0003800000 */
.L_x_2506:
[----:B------:R-:W1:Y:S01]  /*3ba0*/  S2R R3, SR_TID.X ;  /* 0x0000000000037919 */ /* 0x000e620000002100 */
[----:B------:R-:W-:Y:S01]  /*3bb0*/  BSSY B1, `(.L_x_2513) ;  /* 0x000005b000017945 */ /* 0x000fe20003800000 */
[----:B-1----:R-:W-:-:S04]  /*3bc0*/  IADD3 R3, R3, 0x100, RZ ;  /* 0x0000010003037810 */ /* 0x002fc80007ffe0ff */
[----:B------:R-:W-:-:S13]  /*3bd0*/  ISETP.GE.AND P0, PT, R3, R30, PT ;  /* 0x0000001e0300720c */ /* 0x000fda0003f06270 */
[----:B------:R-:W-:Y:S05]  /*3be0*/  @P0 BRA `(.L_x_2514) ;  /* 0x0000057000000947 */ /* 0x000fea0003800000 */
[----:B-----5:R-:W-:Y:S01]  /*3bf0*/  LOP3.LUT R13, R15, 0x7fffffff, RZ, 0xc0, !PT ;  /* 0x7fffffff0f0d7812 */ /* 0x020fe200078ec0ff */
[----:B------:R-:W-:Y:S01]  /*3c00*/  BSSY B2, `(.L_x_2515) ;  /* 0x0000054000027945 */ /* 0x000fe20003800000 */
[----:B------:R-:W-:Y:S02]  /*3c10*/  IMAD.MOV.U32 R12, RZ, RZ, R14 ;  /* 0x000000ffff0c7224 */ /* 0x000fe400078e000e */
[----:B------:R-:W-:-:S13]  /*3c20*/  ISETP.GE.U32.AND P0, PT, R13, 0x3ff00000, PT ;  /* 0x3ff000000d00780c */ /* 0x000fda0003f06070 */
[----:B------:R-:W-:Y:S05]  /*3c30*/  @!P0 BRA `(.L_x_2516) ;  /* 0x0000045000008947 */ /* 0x000fea0003800000 */
[----:B0-----:R-:W-:Y:S01]  /*3c40*/  IMAD.MOV.U32 R4, RZ, RZ, 0x652b82fe ;  /* 0x652b82feff047424 */ /* 0x001fe200078e00ff */
[----:B------:R-:W-:Y:S01]  /*3c50*/  MOV R35, 0x3ff00000 ;  /* 0x3ff0000000237802 */ /* 0x000fe20000000f00 */
[----:B------:R-:W-:Y:S01]  /*3c60*/  IMAD.MOV.U32 R5, RZ, RZ, 0x3ff71547 ;  /* 0x3ff71547ff057424 */ /* 0x000fe200078e00ff */
[----:B------:R-:W-:Y:S01]  /*3c70*/  BSSY B3, `(.L_x_2517) ;  /* 0x000003c000037945 */ /* 0x000fe20003800000 */
[----:B------:R-:W-:Y:S02]  /*3c80*/  IMAD.SHL.U32 R0, R13, 0x2, RZ ;  /* 0x000000020d007824 */ /* 0x000fe400078e00ff */
[----:B------:R-:W-:Y:S02]  /*3c90*/  IMAD.MOV.U32 R34, RZ, RZ, 0x0 ;  /* 0x00000000ff227424 */ /* 0x000fe400078e00ff */
        /* <DEDUP_REMOVED lines=57> */
.L_x_2518:
[----:B------:R-:W-:Y:S05]  /*4030*/  BSYNC B3 ;  /* 0x0000000000037941 */ /* 0x000fea0003800000 */
.L_x_2517:
[----:B------:R-:W-:-:S04]  /*4040*/  DADD R4, R10, R4 ;  /* 0x000000000a047229 */ /* 0x000fc80000000004 */
[----:B------:R-:W0:-:S06]  /*4050*/  DSETP.GE.AND P0, PT, R12, c[0x2][0x58], PT ;  /* 0x008016000c00762a */ /* 0x000e0c0003f06000 */
[----:B0-----:R-:W-:Y:S02]  /*4060*/  FSEL R10, R4, RZ, !P0 ;  /* 0x000000ff040a7208 */ /* 0x001fe40004000000 */
[----:B------:R-:W-:Y:S01]  /*4070*/  FSEL R11, R5, +QNAN , !P0 ;  /* 0x7ff00000050b7808 */ /* 0x000fe20004000000 */
[----:B------:R-:W-:Y:S05]  /*4080*/  BRA `(.L_x_2519) ;  /* 0x000000b000007947 */ /* 0x000fea0003800000 */
.L_x_2516:
[----:B------:R-:W1:Y:S01]  /*4090*/  DMUL R2, R12, R12 ;  /* 0x0000000c0c027228 */ /* 0x000e620000000000 */
[----:B0-----:R-:W-:Y:S02]  /*40a0*/  IMAD.MOV.U32 R4, RZ, RZ, -0x54d8b3ad ;  /* 0xab274c53ff047424 */ /* 0x001fe400078e00ff */
[----:B------:R-:W-:-:S06]  /*40b0*/  IMAD.MOV.U32 R5, RZ, RZ, 0x3d6b4c75 ;  /* 0x3d6b4c75ff057424 */ /* 0x000fcc00078e00ff */
[----:B-1----:R-:W0:-:S06]  /*40c0*/  DFMA R4, R2, R4, c[0x2][0x60] ;  /* 0x008018000204762b */ /* 0x002e0c0000000004 */
[----:B0-----:R-:W0:-:S06]  /*40d0*/  DFMA R4, R2, R4, c[0x2][0x68] ;  /* 0x00801a000204762b */ /* 0x001e0c0000000004 */
[----:B0-----:R-:W0:-:S06]  /*40e0*/  DFMA R4, R2, R4, c[0x2][0x70] ;  /* 0x00801c000204762b */ /* 0x001e0c0000000004 */
[----:B0-----:R-:W0:-:S06]  /*40f0*/  DFMA R4, R2, R4, c[0x2][0x78] ;  /* 0x00801e000204762b */ /* 0x001e0c0000000004 */
[----:B0-----:R-:W0:-:S06]  /*4100*/  DFMA R4, R2, R4, c[0x2][0x80] ;  /* 0x008020000204762b */ /* 0x001e0c0000000004 */
[----:B0-----:R-:W0:-:S06]  /*4110*/  DFMA R4, R2, R4, c[0x2][0x88] ;  /* 0x008022000204762b */ /* 0x001e0c0000000004 */
[----:B0-----:R-:W0:-:S06]  /*4120*/  DMUL R4, R2, R4 ;  /* 0x0000000402047228 */ /* 0x001e0c0000000000 */
[----:B0-----:R0:W1:-:S06]  /*4130*/  DFMA R10, R12, R4, R12 ;  /* 0x000000040c0a722b */ /* 0x00104c000000000c */
.L_x_2519:
[----:B------:R-:W-:Y:S05]  /*4140*/  BSYNC B2 ;  /* 0x0000000000027941 */ /* 0x000fea0003800000 */
.L_x_2515:
[----:B-1----:R-:W-:Y:S02]  /*4150*/  LOP3.LUT R11, R11, 0x80000000, R15, 0xb8, !PT ;  /* 0x800000000b0b7812 */ /* 0x002fe400078eb80f */
.L_x_2514:
[----:B------:R-:W-:Y:S05]  /*4160*/  BSYNC B1 ;  /* 0x0000000000017941 */ /* 0x000fea0003800000 */
.L_x_2513:
        /* <DEDUP_REMOVED lines=73> */
.L_x_2525:
[----:B------:R-:W-:Y:S05]  /*4600*/  BSYNC B3 ;  /* 0x0000000000037941 */ /* 0x000fea0003800000 */
.L_x_2524:
[----:B------:R-:W-:-:S04]  /*4610*/  DADD R4, R12, R4 ;  /* 0x000000000c047229 */ /* 0x000fc80000000004 */
[----:B------:R-:W0:-:S06]  /*4620*/  DSETP.GE.AND P0, PT, R14, c[0x2][0x58], PT ;  /* 0x008016000e00762a */ /* 0x000e0c0003f06000 */
[----:B0-----:R-:W-:Y:S02]  /*4630*/  FSEL R12, R4, RZ, !P0 ;  /* 0x000000ff040c7208 */ /* 0x001fe40004000000 */
[----:B------:R-:W-:Y:S01]  /*4640*/  FSEL R13, R5, +QNAN , !P0 ;  /* 0x7ff00000050d7808 */ /* 0x000fe20004000000 */
[----:B------:R-:W-:Y:S05]  /*4650*/  BRA `(.L_x_2526) ;  /* 0x000000b000007947 */ /* 0x000fea0003800000 */
.L_x_2523:
        /* <DEDUP_REMOVED lines=11> */
.L_x_2526:
[----:B------:R-:W-:Y:S05]  /*4710*/  BSYNC B2 ;  /* 0x0000000000027941 */ /* 0x000fea0003800000 */
.L_x_2522:
[----:B-1----:R-:W-:Y:S02]  /*4720*/  LOP3.LUT R13, R13, 0x80000000, R17, 0xb8, !PT ;  /* 0x800000000d0d7812 */ /* 0x002fe400078eb811 */
.L_x_2521:
[----:B------:R-:W-:Y:S05]  /*4730*/  BSYNC B1 ;  /* 0x0000000000017941 */ /* 0x000fea0003800000 */
.L_x_2520:
        /* <DEDUP_REMOVED lines=73> */
.L_x_2532:
[----:B------:R-:W-:Y:S05]  /*4bd0*/  BSYNC B3 ;  /* 0x0000000000037941 */ /* 0x000fea0003800000 */
.L_x_2531:
[----:B------:R-:W-:-:S04]  /*4be0*/  DADD R4, R14, R4 ;  /* 0x000000000e047229 */ /* 0x000fc80000000004 */
[----:B------:R-:W0:-:S06]  /*4bf0*/  DSETP.GE.AND P0, PT, R16, c[0x2][0x58], PT ;  /* 0x008016001000762a */ /* 0x000e0c0003f06000 */
[----:B0-----:R-:W-:Y:S02]  /*4c00*/  FSEL R14, R4, RZ, !P0 ;  /* 0x000000ff040e7208 */ /* 0x001fe40004000000 */
[----:B------:R-:W-:Y:S01]  /*4c10*/  FSEL R15, R5, +QNAN , !P0 ;  /* 0x7ff00000050f7808 */ /* 0x000fe20004000000 */
[----:B------:R-:W-:Y:S05]  /*4c20*/  BRA `(.L_x_2533) ;  /* 0x000000b000007947 */ /* 0x000fea0003800000 */
.L_x_2530:
        /* <DEDUP_REMOVED lines=11> */
.L_x_2533:
[----:B------:R-:W-:Y:S05]  /*4ce0*/  BSYNC B2 ;  /* 0x0000000000027941 */ /* 0x000fea0003800000 */
.L_x_2529:
[----:B-1----:R-:W-:Y:S02]  /*4cf0*/  LOP3.LUT R15, R15, 0x80000000, R19, 0xb8, !PT ;  /* 0x800000000f0f7812 */ /* 0x002fe400078eb813 */
.L_x_2528:
[----:B------:R-:W-:Y:S05]  /*4d00*/  BSYNC B1 ;  /* 0x0000000000017941 */ /* 0x000fea0003800000 */
.L_x_2527:
        /* <DEDUP_REMOVED lines=11> */
[----:B------:R-:W-:Y:S01]  /*4dc0*/  SHF.L.U32 R0, R19, 0x1, RZ ;  /* 0x0000000113007819 */ /* 0x000fe200000006ff */
[----:B------:R-:W-:Y:S01]  /*4dd0*/  IMAD.MOV.U32 R5, RZ, RZ, 0x3ff71547 ;  /* 0x3ff71547ff057424 */ /* 0x000fe200078e00ff */
[----:B------:R-:W-:Y:S01]  /*4de0*/  BSSY B3, `(.L_x_2538) ;  /* 0x000003c000037945 */ /* 0x000fe20003800000 */
[----:B------:R-:W-:Y:S01]  /*4df0*/  IMAD.MOV.U32 R34, RZ, RZ, 0x0 ;  /* 0x00000000ff227424 */ /* 0x000fe200078e00ff */
[C---:B------:R-:W-:Y:S01]  /*4e00*/  ISETP.GE.U32.AND P0, PT, R0.reuse, 0x7fb3e647, PT ;  /* 0x7fb3e6470000780c */ /* 0x040fe20003f06070 */
[----:B------:R-:W-:Y:S01]  /*4e10*/  IMAD.MOV.U32 R35, RZ, RZ, 0x3ff00000 ;  /* 0x3ff00000ff237424 */ /* 0x000fe200078e00ff */
[----:B------:R-:W-:Y:S01]  /*4e20*/  ISETP.NE.AND P1, PT, R0, RZ, PT ;  /* 0x000000ff0000720c */ /* 0x000fe20003f25270 */
[----:B------:R-:W0:-:S06]  /*4e30*/  DFMA R4, R18, R4, 6.75539944105574400000e+15 ;  /* 0x433800001204742b */ /* 0x000e0c0000000004 */
        /* <DEDUP_REMOVED lines=54> */
.L_x_2539:
[----:B------:R-:W-:Y:S05]  /*51a0*/  BSYNC B3 ;  /* 0x0000000000037941 */ /* 0x000fea0003800000 */
.L_x_2538:
[----:B------:R-:W-:-:S04]  /*51b0*/  DADD R4, R16, R4 ;  /* 0x0000000010047229 */ /* 0x000fc80000000004 */
[----:B------:R-:W0:-:S06]  /*51c0*/  DSETP.GE.AND P0, PT, R18, c[0x2][0x58], PT ;  /* 0x008016001200762a */ /* 0x000e0c0003f06000 */
[----:B0-----:R-:W-:Y:S02]  /*51d0*/  FSEL R16, R4, RZ, !P0 ;  /* 0x000000ff04107208 */ /* 0x001fe40004000000 */
[----:B------:R-:W-:Y:S01]  /*51e0*/  FSEL R17, R5, +QNAN , !P0 ;  /* 0x7ff0000005117808 */ /* 0x000fe20004000000 */
[----:B------:R-:W-:Y:S05]  /*51f0*/  BRA `(.L_x_2540) ;  /* 0x000000b000007947 */ /* 0x000fea0003800000 */
.L_x_2537:
        /* <DEDUP_REMOVED lines=11> */
.L_x_2540:
[----:B------:R-:W-:Y:S05]  /*52b0*/  BSYNC B2 ;  /* 0x0000000000027941 */ /* 0x000fea0003800000 */
.L_x_2536:
[----:B-1----:R-:W-:Y:S02]  /*52c0*/  LOP3.LUT R17, R17, 0x80000000, R21, 0xb8, !PT ;  /* 0x8000000011117812 */ /* 0x002fe400078eb815 */
.L_x_2535:
[----:B------:R-:W-:Y:S05]  /*52d0*/  BSYNC B1 ;  /* 0x0000000000017941 */ /* 0x000fea0003800000 */
.L_x_2534:
        /* <DEDUP_REMOVED lines=73> */
.L_x_2546:
[----:B------:R-:W-:Y:S05]  /*5770*/  BSYNC B3 ;  /* 0x0000000000037941 */ /* 0x000fea0003800000 */
.L_x_2545:
[----:B------:R-:W-:-:S04]  /*5780*/  DADD R4, R18, R4 ;  /* 0x0000000012047229 */ /* 0x000fc80000000004 */
[----:B------:R-:W0:-:S06]  /*5790*/  DSETP.GE.AND P0, PT, R20, c[0x2][0x58], PT ;  /* 0x008016001400762a */ /* 0x000e0c0003f06000 */
[----:B0-----:R-:W-:Y:S02]  /*57a0*/  FSEL R18, R4, RZ, !P0 ;  /* 0x000000ff04127208 */ /* 0x001fe40004000000 */
[----:B------:R-:W-:Y:S01]  /*57b0*/  FSEL R19, R5, +QNAN , !P0 ;  /* 0x7ff0000005137808 */ /* 0x000fe20004000000 */
[----:B------:R-:W-:Y:S05]  /*57c0*/  BRA `(.L_x_2547) ;  /* 0x000000b000007947 */ /* 0x000fea0003800000 */
.L_x_2544:
        /* <DEDUP_REMOVED lines=11> */
.L_x_2547:
[----:B------:R-:W-:Y:S05]  /*5880*/  BSYNC B2 ;  /* 0x0000000000027941 */ /* 0x000fea0003800000 */
.L_x_2543:
[----:B-1----:R-:W-:Y:S02]  /*5890*/  LOP3.LUT R19, R19, 0x80000000, R23, 0xb8, !PT ;  /* 0x8000000013137812 */ /* 0x002fe400078eb817 */
.L_x_2542:
[----:B------:R-:W-:Y:S05]  /*58a0*/  BSYNC B1 ;  /* 0x0000000000017941 */ /* 0x000fea0003800000 */
.L_x_2541:
        /* <DEDUP_REMOVED lines=71> */
[----:B------:R-:W-:Y:S01]  /*5d20*/  IMAD.MOV.U32 R4, RZ, RZ, R2 ;  /* 0x000000ffff047224 */ /* 0x000fe200078e0002 */
[----:B------:R-:W-:Y:S02]  /*5d30*/  MOV R5, R3 ;  /* 0x0000000300057202 */ /* 0x000fe40000000f00 */
.L_x_2553:
[----:B------:R-:W-:Y:S05]  /*5d40*/  BSYNC B3 ;  /* 0x0000000000037941 */ /* 0x000fea0003800000 */
.L_x_2552:
[----:B------:R-:W-:-:S04]  /*5d50*/  DADD R4, R22, R4 ;  /* 0x0000000016047229 */ /* 0x000fc80000000004 */
[----:B------:R-:W0:-:S06]  /*5d60*/  DSETP.GE.AND P0, PT, R20, c[0x2][0x58], PT ;  /* 0x008016001400762a */ /* 0x000e0c0003f06000 */
[----:B0-----:R-:W-:Y:S02]  /*5d70*/  FSEL R4, R4, RZ, !P0 ;  /* 0x000000ff04047208 */ /* 0x001fe40004000000 */
[----:B------:R-:W-:Y:S01]  /*5d80*/  FSEL R5, R5, +QNAN , !P0 ;  /* 0x7ff0000005057808 */ /* 0x000fe20004000000 */
[----:B------:R-:W-:Y:S05]  /*5d90*/  BRA `(.L_x_2554) ;  /* 0x000000b000007947 */ /* 0x000fea0003800000 */
.L_x_2551:
        /* <DEDUP_REMOVED lines=11> */
.L_x_2554:
[----:B------:R-:W-:Y:S05]  /*5e50*/  BSYNC B2 ;  /* 0x0000000000027941 */ /* 0x000fea0003800000 */
.L_x_2550:
[----:B-1----:R-:W-:Y:S01]  /*5e60*/  LOP3.LUT R33, R5, 0x80000000, R33, 0xb8, !PT ;  /* 0x8000000005217812 */ /* 0x002fe200078eb821 */
[----:B------:R-:W-:Y:S02]  /*5e70*/  IMAD.MOV.U32 R32, RZ, RZ, R4 ;  /* 0x000000ffff207224 */ /* 0x000fe400078e0004 */
.L_x_2549:
[----:B------:R-:W-:Y:S05]  /*5e80*/  BSYNC B1 ;  /* 0x0000000000017941 */ /* 0x000fea0003800000 */
.L_x_2548:
[----:B------:R-:W1:Y:S01]  /*5e90*/  S2R R0, SR_TID.X ;  /* 0x0000000000007919 */ /* 0x000e620000002100 */
[----:B------:R-:W-:Y:S01]  /*5ea0*/  BSSY B0, `(.L_x_2555) ;  /* 0x0000033000007945 */ /* 0x000fe20003800000 */
[----:B------:R-:W-:Y:S01]  /*5eb0*/  BSSY B1, `(.L_x_2556) ;  /* 0x000002b000017945 */ /* 0x000fe20003800000 */
[----:B-1----:R-:W-:-:S13]  /*5ec0*/  ISETP.GE.AND P0, PT, R0, R30, PT ;  /* 0x0000001e0000720c */ /* 0x002fda0003f06270 */
[----:B------:R-:W-:Y:S01]  /*5ed0*/  @!P0 IMAD.IADD R2, R7, 0x1, R0 ;  /* 0x0000000107028824 */ /* 0x000fe200078e0200 */
[----:B------:R-:W-:Y:S01]  /*5ee0*/  @!P0 IADD3 R0, R0, 0x80, RZ ;  /* 0x0000008000008810 */ /* 0x000fe20007ffe0ff */
[----:B------:R-:W-:-:S04]  /*5ef0*/  @!P0 IMAD.MOV.U32 R3, RZ, RZ, 0x8 ;  /* 0x00000008ff038424 */ /* 0x000fc800078e00ff */
[----:B------:R-:W-:-:S05]  /*5f00*/  @!P0 IMAD.WIDE.U32 R2, R2, R3, c[0x0][0x168] ;  /* 0x00005a0002028625 */ /* 0x000fca00078e0003 */
[----:B-----5:R1:W-:Y:S01]  /*5f10*/  @!P0 STG.E.64 [R2.64], R28 ;  /* 0x0000001c02008986 */ /* 0x0203e2000c101b04 */
[----:B------:R-:W-:-:S13]  /*5f20*/  ISETP.GE.AND P0, PT, R0, R30, PT ;  /* 0x0000001e0000720c */ /* 0x000fda0003f06270 */
[----:B------:R-:W-:Y:S05]  /*5f30*/  @P0 BRA `(.L_x_2557) ;  /* 0x000000c000000947 */ /* 0x000fea0003800000 */
[----:B-1----:R-:W-:Y:S01]  /*5f40*/  IMAD.IADD R2, R7, 0x1, R0 ;  /* 0x0000000107027824 */ /* 0x002fe200078e0200 */
[----:B------:R-:W-:Y:S01]  /*5f50*/  IADD3 R0, R0, 0x80, RZ ;  /* 0x0000008000007810 */ /* 0x000fe20007ffe0ff */
[----:B------:R-:W-:-:S03]  /*5f60*/  IMAD.MOV.U32 R3, RZ, RZ, 0x8 ;  /* 0x00000008ff037424 */ /* 0x000fc600078e00ff */
[----:B------:R-:W-:Y:S01]  /*5f70*/  ISETP.GE.AND P0, PT, R0, R30, PT ;  /* 0x0000001e0000720c */ /* 0x000fe20003f06270 */
[----:B------:R-:W-:-:S05]  /*5f80*/  IMAD.WIDE.U32 R2, R2, R3, c[0x0][0x168] ;  /* 0x00005a0002027625 */ /* 0x000fca00078e0003 */
[----:B------:R1:W-:Y:S07]  /*5f90*/  STG.E.64 [R2.64], R8 ;  /* 0x0000000802007986 */ /* 0x0003ee000c101b04 */
[----:B------:R-:W-:Y:S05]  /*5fa0*/  @P0 BRA `(.L_x_2558) ;  /* 0x000000c000000947 */ /* 0x000fea0003800000 */
[----:B-1----:R-:W-:Y:S01]  /*5fb0*/  IMAD.IADD R2, R7, 0x1, R0 ;  /* 0x0000000107027824 */ /* 0x002fe200078e0200 */
[----:B------:R-:W-:Y:S01]  /*5fc0*/  IADD3 R0, R0, 0x80, RZ ;  /* 0x0000008000007810 */ /* 0x000fe20007ffe0ff */
[----:B------:R-:W-:-:S04]  /*5fd0*/  IMAD.MOV.U32 R3, RZ, RZ, 0x8 ;  /* 0x00000008ff037424 */ /* 0x000fc800078e00ff */
[----:B------:R-:W-:-:S05]  /*5fe0*/  IMAD.WIDE.U32 R2, R2, R3, c[0x0][0x168] ;  /* 0x00005a0002027625 */ /* 0x000fca00078e0003 */
[----:B------:R1:W-:Y:S02]  /*5ff0*/  STG.E.64 [R2.64], R10 ;  /* 0x0000000a02007986 */ /* 0x0003e4000c101b04 */
.L_x_2557:
[----:B-1----:R-:W-:-:S13]  /*6000*/  ISETP.GE.AND P0, PT, R0, R30, PT ;  /* 0x0000001e0000720c */ /* 0x002fda0003f06270 */
[----:B------:R-:W-:Y:S05]  /*6010*/  @P0 BRA `(.L_x_2559) ;  /* 0x000000c000000947 */ /* 0x000fea0003800000 */
[----:B------:R-:W-:Y:S01]  /*6020*/  IMAD.IADD R2, R7, 0x1, R0 ;  /* 0x0000000107027824 */ /* 0x000fe200078e0200 */
[----:B------:R-:W-:Y:S01]  /*6030*/  IADD3 R0, R0, 0x80, RZ ;  /* 0x0000008000007810 */ /* 0x000fe20007ffe0ff */
[----:B------:R-:W-:-:S04]  /*6040*/  IMAD.MOV.U32 R3, RZ, RZ, 0x8 ;  /* 0x00000008ff037424 */ /* 0x000fc800078e00ff */
[----:B------:R-:W-:-:S05]  /*6050*/  IMAD.WIDE.U32 R2, R2, R3, c[0x0][0x168] ;  /* 0x00005a0002027625 */ /* 0x000fca00078e0003 */
[----:B------:R1:W-:Y:S02]  /*6060*/  STG.E.64 [R2.64], R12 ;  /* 0x0000000c02007986 */ /* 0x0003e4000c101b04 */
.L_x_2558:
[----:B------:R-:W-:-:S13]  /*6070*/  ISETP.GE.AND P0, PT, R0, R30, PT ;  /* 0x0000001e0000720c */ /* 0x000fda0003f06270 */
[----:B------:R-:W-:Y:S05]  /*6080*/  @P0 BRA `(.L_x_2560) ;  /* 0x000000d000000947 */ /* 0x000fea0003800000 */
[----:B-1----:R-:W-:Y:S01]  /*6090*/  IMAD.IADD R2, R7, 0x1, R0 ;  /* 0x0000000107027824 */ /* 0x002fe200078e0200 */
[----:B------:R-:W-:Y:S01]  /*60a0*/  IADD3 R0, R0, 0x80, RZ ;  /* 0x0000008000007810 */ /* 0x000fe20007ffe0ff */
[----:B------:R-:W-:-:S04]  /*60b0*/  IMAD.MOV.U32 R3, RZ, RZ, 0x8 ;  /* 0x00000008ff037424 */ /* 0x000fc800078e00ff */
[----:B------:R-:W-:-:S05]  /*60c0*/  IMAD.WIDE.U32 R2, R2, R3, c[0x0][0x168] ;  /* 0x00005a0002027625 */ /* 0x000fca00078e0003 */
[----:B------:R1:W-:Y:S02]  /*60d0*/  STG.E.64 [R2.64], R14 ;  /* 0x0000000e02007986 */ /* 0x0003e4000c101b04 */
.L_x_2559:
[----:B------:R-:W-:-:S13]  /*60e0*/  ISETP.GE.AND P0, PT, R0, R30, PT ;  /* 0x0000001e0000720c */ /* 0x000fda0003f06270 */
[----:B------:R-:W-:Y:S01]  /*60f0*/  @P0 BREAK B1 ;  /* 0x0000000000010942 */ /* 0x000fe20003800000 */
[----:B------:R-:W-:Y:S05]  /*6100*/  @P0 BRA `(.L_x_2561) ;  /* 0x000000c000000947 */ /* 0x000fea0003800000 */
[----:B-1----:R-:W-:Y:S01]  /*6110*/  IMAD.IADD R2, R7, 0x1, R0 ;  /* 0x0000000107027824 */ /* 0x002fe200078e0200 */
[----:B------:R-:W-:Y:S01]  /*6120*/  IADD3 R0, R0, 0x80, RZ ;  /* 0x0000008000007810 */ /* 0x000fe20007ffe0ff */
[----:B------:R-:W-:-:S04]  /*6130*/  IMAD.MOV.U32 R3, RZ, RZ, 0x8 ;  /* 0x00000008ff037424 */ /* 0x000fc800078e00ff */
[----:B------:R-:W-:-:S05]  /*6140*/  IMAD.WIDE.U32 R2, R2, R3, c[0x0][0x168] ;  /* 0x00005a0002027625 */ /* 0x000fca00078e0003 */
[----:B------:R1:W-:Y:S02]  /*6150*/  STG.E.64 [R2.64], R16 ;  /* 0x0000001002007986 */ /* 0x0003e4000c101b04 */
.L_x_2560:
[----:B------:R-:W-:Y:S05]  /*6160*/  BSYNC B1 ;  /* 0x0000000000017941 */ /* 0x000fea0003800000 */
.L_x_2556:
[----:B------:R-:W-:-:S13]  /*6170*/  ISETP.GE.AND P0, PT, R0, R30, PT ;  /* 0x0000001e0000720c */ /* 0x000fda0003f06270 */
[----:B-1----:R-:W-:Y:S01]  /*6180*/  @!P0 IMAD.IADD R2, R7, 0x1, R0 ;  /* 0x0000000107028824 */ /* 0x002fe200078e0200 */
[----:B------:R-:W-:Y:S01]  /*6190*/  @!P0 IADD3 R0, R0, 0x80, RZ ;  /* 0x0000008000008810 */ /* 0x000fe20007ffe0ff */
[----:B------:R-:W-:-:S04]  /*61a0*/  @!P0 IMAD.MOV.U32 R3, RZ, RZ, 0x8 ;  /* 0x00000008ff038424 */ /* 0x000fc800078e00ff */
[----:B------:R-:W-:-:S05]  /*61b0*/  @!P0 IMAD.WIDE.U32 R2, R2, R3, c[0x0][0x168] ;  /* 0x00005a0002028625 */ /* 0x000fca00078e0003 */
[----:B------:R1:W-:Y:S02]  /*61c0*/  @!P0 STG.E.64 [R2.64], R18 ;  /* 0x0000001202008986 */ /* 0x0003e4000c101b04 */
.L_x_2561:
[----:B------:R-:W-:Y:S05]  /*61d0*/  BSYNC B0 ;  /* 0x0000000000007941 */ /* 0x000fea0003800000 */
.L_x_2555:
[----:B------:R-:W-:Y:S01]  /*61e0*/  WARPSYNC 0xffffffff ;  /* 0xffffffff00007948 */ /* 0x000fe20003800000 */
[----:B------:R-:W-:-:S13]  /*61f0*/  ISETP.GE.AND P0, PT, R0, R30, PT ;  /* 0x0000001e0000720c */ /* 0x000fda0003f06270 */
[----:B------:R-:W-:Y:S05]  /*6200*/  @P0 EXIT ;  /* 0x000000000000094d */ /* 0x000fea0003800000 */
[----:B-1----:R-:W-:Y:S02]  /*6210*/  IMAD.IADD R2, R7, 0x1, R0 ;  /* 0x0000000107027824 */ /* 0x002fe400078e0200 */
[----:B------:R-:W-:-:S04]  /*6220*/  IMAD.MOV.U32 R3, RZ, RZ, 0x8 ;  /* 0x00000008ff037424 */ /* 0x000fc800078e00ff */
[----:B------:R-:W-:-:S05]  /*6230*/  IMAD.WIDE.U32 R2, R2, R3, c[0x0][0x168] ;  /* 0x00005a0002027625 */ /* 0x000fca00078e0003 */
[----:B------:R-:W-:Y:S01]  /*6240*/  STG.E.64 [R2.64], R32 ;  /* 0x0000002002007986 */ /* 0x000fe2000c101b04 */
[----:B------:R-:W-:Y:S05]  /*6250*/  EXIT ;  /* 0x000000000000794d */ /* 0x000fea0003800000 */
        .weak           $__internal_4_$__cuda_sm20_div_rn_f64_full
        .type           $__internal_4_$__cuda_sm20_div_rn_f64_full,@function
        .size           $__internal_4_$__cuda_sm20_div_rn_f64_full,(.L_x_2683 - $__internal_4_$__cuda_sm20_div_rn_f64_full)
$__internal_4_$__cuda_sm20_div_rn_f64_full:
[----:B------:R-:W-:Y:S01]  /*6260*/  IMAD.MOV.U32 R35, RZ, RZ, R3 ;  /* 0x000000ffff237224 */ /* 0x000fe200078e0003 */
[C---:B------:R-:W-:Y:S01]  /*6270*/  FSETP.GEU.AND P0, PT, |R27|.reuse, 1.469367938527859385e-39, PT ;  /* 0x001000001b00780b */ /* 0x040fe20003f0e200 */
[----:B------:R-:W-:Y:S01]  /*6280*/  IMAD.MOV.U32 R34, RZ, RZ, R2 ;  /* 0x000000ffff227224 */ /* 0x000fe200078e0002 */
[----:B------:R-:W-:Y:S01]  /*6290*/  LOP3.LUT R24, R27, 0x800fffff, RZ, 0xc0, !PT ;  /* 0x800fffff1b187812 */ /* 0x000fe200078ec0ff */
[----:B------:R-:W-:Y:S01]  /*62a0*/  IMAD.MOV.U32 R36, RZ, RZ, 0x1 ;  /* 0x00000001ff247424 */ /* 0x000fe200078e00ff */
[C---:B------:R-:W-:Y:S01]  /*62b0*/  FSETP.GEU.AND P2, PT, |R35|.reuse, 1.469367938527859385e-39, PT ;  /* 0x001000002300780b */ /* 0x040fe20003f4e200 */
[----:B------:R-:W-:Y:S01]  /*62c0*/  IMAD.MOV.U32 R38, RZ, RZ, R34 ;  /* 0x000000ffff267224 */ /* 0x000fe200078e0022 */
[----:B------:R-:W-:Y:S01]  /*62d0*/  LOP3.LUT R2, R35, 0x7ff00000, RZ, 0xc0, !PT ;  /* 0x7ff0000023027812 */ /* 0x000fe200078ec0ff */
[----:B------:R-:W-:Y:S01]  /*62e0*/  BSSY B0, `(.L_x_2562) ;  /* 0x0000057000007945 */ /* 0x000fe20003800000 */
[----:B------:R-:W-:Y:S01]  /*62f0*/  LOP3.LUT R25, R24, 0x3ff00000, RZ, 0xfc, !PT ;  /* 0x3ff0000018197812 */ /* 0x000fe200078efcff */
[----:B------:R-:W-:Y:S01]  /*6300*/  IMAD.MOV.U32 R24, RZ, RZ, R26 ;  /* 0x000000ffff187224 */ /* 0x000fe200078e001a */
[----:B------:R-:W-:-:S03]  /*6310*/  LOP3.LUT R5, R27, 0x7ff00000, RZ, 0xc0, !PT ;  /* 0x7ff000001b057812 */ /* 0x000fc600078ec0ff */
[----:B------:R-:W0:Y:S01]  /*6320*/  @!P0 DMUL R24, R26, 8.98846567431157953865e+307 ;  /* 0x7fe000001a188828 */ /* 0x000e220000000000 */
[----:B------:R-:W-:-:S03]  /*6330*/  ISETP.GE.U32.AND P1, PT, R2, R5, PT ;  /* 0x000000050200720c */ /* 0x000fc60003f26070 */
[----:B------:R-:W-:Y:S01]  /*6340*/  @!P2 LOP3.LUT R3, R27, 0x7ff00000, RZ, 0xc0, !PT ;  /* 0x7ff000001b03a812 */ /* 0x000fe200078ec0ff */
[----:B------:R-:W-:Y:S01]  /*6350*/  @!P2 IMAD.MOV.U32 R40, RZ, RZ, RZ ;  /* 0x000000ffff28a224 */ /* 0x000fe200078e00ff */
[----:B0-----:R-:W0:Y:S02]  /*6360*/  MUFU.RCP64H R37, R25 ;  /* 0x0000001900257308 */ /* 0x001e240000001800 */
[----:B------:R-:W-:Y:S01]  /*6370*/  @!P2 ISETP.GE.U32.AND P3, PT, R2, R3, PT ;  /* 0x000000030200a20c */ /* 0x000fe20003f66070 */
[----:B------:R-:W-:Y:S01]  /*6380*/  IMAD.MOV.U32 R3, RZ, RZ, 0x1ca00000 ;  /* 0x1ca00000ff037424 */ /* 0x000fe200078e00ff */
[----:B------:R-:W-:-:S04]  /*6390*/  @!P0 LOP3.LUT R5, R25, 0x7ff00000, RZ, 0xc0, !PT ;  /* 0x7ff0000019058812 */ /* 0x000fc800078ec0ff */
[C---:B------:R-:W-:Y:S02]  /*63a0*/  @!P2 SEL R4, R3.reuse, 0x63400000, !P3 ;  /* 0x634000000304a807 */ /* 0x040fe40005800000 */
[----:B------:R-:W-:Y:S02]  /*63b0*/  SEL R6, R3, 0x63400000, !P1 ;  /* 0x6340000003067807 */ /* 0x000fe40004800000 */
[--C-:B------:R-:W-:Y:S02]  /*63c0*/  @!P2 LOP3.LUT R4, R4, 0x80000000, R35.reuse, 0xf8, !PT ;  /* 0x800000000404a812 */ /* 0x100fe400078ef823 */
[----:B------:R-:W-:Y:S02]  /*63d0*/  LOP3.LUT R39, R6, 0x800fffff, R35, 0xf8, !PT ;  /* 0x800fffff06277812 */ /* 0x000fe400078ef823 */
[----:B------:R-:W-:Y:S01]  /*63e0*/  @!P2 LOP3.LUT R41, R4, 0x100000, RZ, 0xfc, !PT ;  /* 0x001000000429a812 */ /* 0x000fe200078efcff */
[----:B------:R-:W-:-:S05]  /*63f0*/  IMAD.MOV.U32 R4, RZ, RZ, R2 ;  /* 0x000000ffff047224 */ /* 0x000fca00078e0002 */
[----:B------:R-:W-:-:S04]  /*6400*/  @!P2 DFMA R38, R38, 2, -R40 ;  /* 0x400000002626a82b */ /* 0x000fc80000000828 */
[----:B0-----:R-:W0:-:S06]  /*6410*/  DFMA R40, R36, -R24, 1 ;  /* 0x3ff000002428742b */ /* 0x001e0c0000000818 */
[----:B0-----:R-:W0:Y:S01]  /*6420*/  DFMA R40, R40, R40, R40 ;  /* 0x000000282828722b */ /* 0x001e220000000028 */
[----:B------:R-:W-:-:S04]  /*6430*/  @!P2 LOP3.LUT R4, R39, 0x7ff00000, RZ, 0xc0, !PT ;  /* 0x7ff000002704a812 */ /* 0x000fc800078ec0ff */
[----:B------:R-:W-:Y:S01]  /*6440*/  IADD3 R6, R4, -0x1, RZ ;  /* 0xffffffff04067810 */ /* 0x000fe20007ffe0ff */
[----:B0-----:R-:W0:-:S03]  /*6450*/  DFMA R36, R36, R40, R36 ;  /* 0x000000282424722b */ /* 0x001e060000000024 */
[----:B------:R-:W-:Y:S02]  /*6460*/  ISETP.GT.U32.AND P0, PT, R6, 0x7feffffe, PT ;  /* 0x7feffffe0600780c */ /* 0x000fe40003f04070 */
[----:B------:R-:W-:Y:S01]  /*6470*/  IADD3 R6, R5, -0x1, RZ ;  /* 0xffffffff05067810 */ /* 0x000fe20007ffe0ff */
[----:B0-----:R-:W0:-:S03]  /*6480*/  DFMA R42, R36, -R24, 1 ;  /* 0x3ff00000242a742b */ /* 0x001e060000000818 */
[----:B------:R-:W-:-:S03]  /*6490*/  ISETP.GT.U32.OR P0, PT, R6, 0x7feffffe, P0 ;  /* 0x7feffffe0600780c */ /* 0x000fc60000704470 */
[----:B0-----:R-:W0:-:S06]  /*64a0*/  DFMA R42, R36, R42, R36 ;  /* 0x0000002a242a722b */ /* 0x001e0c0000000024 */
[----:B0-----:R-:W0:-:S06]  /*64b0*/  DMUL R40, R42, R38 ;  /* 0x000000262a287228 */ /* 0x001e0c0000000000 */
[----:B0-----:R-:W0:-:S06]  /*64c0*/  DFMA R36, R40, -R24, R38 ;  /* 0x800000182824722b */ /* 0x001e0c0000000026 */
[----:B0-----:R0:W1:Y:S01]  /*64d0*/  DFMA R36, R42, R36, R40 ;  /* 0x000000242a24722b */ /* 0x0010620000000028 */
[----:B------:R-:W-:Y:S05]  /*64e0*/  @P0 BRA `(.L_x_2563) ;  /* 0x000001e000000947 */ /* 0x000fea0003800000 */
[----:B------:R-:W-:-:S04]  /*64f0*/  LOP3.LUT R5, R27, 0x7ff00000, RZ, 0xc0, !PT ;  /* 0x7ff000001b057812 */ /* 0x000fc800078ec0ff */
[C---:B------:R-:W-:Y:S01]  /*6500*/  ISETP.GE.U32.AND P0, PT, R2.reuse, R5, PT ;  /* 0x000000050200720c */ /* 0x040fe20003f06070 */
[----:B------:R-:W-:-:S03]  /*6510*/  IMAD.IADD R4, R2, 0x1, -R5 ;  /* 0x0000000102047824 */ /* 0x000fc600078e0a05 */
[----:B------:R-:W-:Y:S02]  /*6520*/  SEL R3, R3, 0x63400000, !P0 ;  /* 0x6340000003037807 */ /* 0x000fe40004000000 */
[----:B------:R-:W-:-:S04]  /*6530*/  IMNMX R4, R4, -0x46a00000, !PT ;  /* 0xb960000004047817 */ /* 0x000fc80007800200 */
[----:B------:R-:W-:-:S05]  /*6540*/  IMNMX R4, R4, 0x46a00000, PT ;  /* 0x46a0000004047817 */ /* 0x000fca0003800200 */
[----:B------:R-:W-:Y:S02]  /*6550*/  IMAD.IADD R3, R4, 0x1, -R3 ;  /* 0x0000000104037824 */ /* 0x000fe400078e0a03 */
[----:B------:R-:W-:-:S03]  /*6560*/  IMAD.MOV.U32 R4, RZ, RZ, RZ ;  /* 0x000000ffff047224 */ /* 0x000fc600078e00ff */
        /* <DEDUP_REMOVED lines=18> */
[----:B------:R-:W-:-:S03]  /*6690*/  FSEL R3, R26, R41, !P0 ;  /* 0x000000291a037208 */ /* 0x000fc60004000000 */
[----:B------:R-:W-:Y:S02]  /*66a0*/  IMAD.MOV.U32 R40, RZ, RZ, R2 ;  /* 0x000000ffff287224 */ /* 0x000fe400078e0002 */
[----:B------:R-:W-:Y:S01]  /*66b0*/  IMAD.MOV.U32 R41, RZ, RZ, R3 ;  /* 0x000000ffff297224 */ /* 0x000fe200078e0003 */
[----:B------:R-:W-:Y:S05]  /*66c0*/  BRA `(.L_x_2564) ;  /* 0x0000018000007947 */ /* 0x000fea0003800000 */
.L_x_2563:
        /* <DEDUP_REMOVED lines=13> */
[----:B------:R-:W-:Y:S02]  /*67a0*/  @!P0 IMAD.MOV.U32 R41, RZ, RZ, R27 ;  /* 0x000000ffff298224 */ /* 0x000fe400078e001b */
[----:B------:R-:W-:Y:S02]  /*67b0*/  @P0 IMAD.MOV.U32 R40, RZ, RZ, RZ ;  /* 0x000000ffff280224 */ /* 0x000fe400078e00ff */
[----:B------:R-:W-:Y:S01]  /*67c0*/  @P0 IMAD.MOV.U32 R41, RZ, RZ, R2 ;  /* 0x000000ffff290224 */ /* 0x000fe200078e0002 */
[----:B------:R-:W-:Y:S05]  /*67d0*/  BRA `(.L_x_2564) ;  /* 0x0000007000007947 */ /* 0x000fea0003800000 */
.L_x_2566:
[----:B------:R-:W-:Y:S01]  /*67e0*/  LOP3.LUT R3, R27, 0x80000, RZ, 0xfc, !PT ;  /* 0x000800001b037812 */ /* 0x000fe200078efcff */
[----:B0-----:R-:W-:-:S04]  /*67f0*/  IMAD.MOV.U32 R40, RZ, RZ, R26 ;  /* 0x000000ffff287224 */ /* 0x001fc800078e001a */
[----:B------:R-:W-:Y:S01]  /*6800*/  IMAD.MOV.U32 R41, RZ, RZ, R3 ;  /* 0x000000ffff297224 */ /* 0x000fe200078e0003 */
[----:B------:R-:W-:Y:S05]  /*6810*/  BRA `(.L_x_2564) ;  /* 0x0000003000007947 */ /* 0x000fea0003800000 */
.L_x_2565:
[----:B------:R-:W-:Y:S01]  /*6820*/  LOP3.LUT R3, R35, 0x80000, RZ, 0xfc, !PT ;  /* 0x0008000023037812 */ /* 0x000fe200078efcff */
[----:B0-----:R-:W-:-:S04]  /*6830*/  IMAD.MOV.U32 R40, RZ, RZ, R34 ;  /* 0x000000ffff287224 */ /* 0x001fc800078e0022 */
[----:B------:R-:W-:Y:S02]  /*6840*/  IMAD.MOV.U32 R41, RZ, RZ, R3 ;  /* 0x000000ffff297224 */ /* 0x000fe400078e0003 */
.L_x_2564:
[----:B------:R-:W-:Y:S05]  /*6850*/  BSYNC B0 ;  /* 0x0000000000007941 */ /* 0x000fea0003800000 */
.L_x_2562:
[----:B------:R-:W-:Y:S02]  /*6860*/  IMAD.MOV.U32 R4, RZ, RZ, R0 ;  /* 0x000000ffff047224 */ /* 0x000fe400078e0000 */
[----:B------:R-:W-:Y:S02]  /*6870*/  IMAD.MOV.U32 R5, RZ, RZ, 0x0 ;  /* 0x00000000ff057424 */ /* 0x000fe400078e00ff */
[----:B------:R-:W-:Y:S02]  /*6880*/  IMAD.MOV.U32 R2, RZ, RZ, R40 ;  /* 0x000000ffff027224 */ /* 0x000fe400078e0028 */
[----:B------:R-:W-:Y:S01]  /*6890*/  IMAD.MOV.U32 R3, RZ, RZ, R41 ;  /* 0x000000ffff037224 */ /* 0x000fe200078e0029 */
[----:B------:R-:W-:Y:S06]  /*68a0*/  RET.REL.NODEC R4 `(_ZN2at6native29vectorized_elementwise_kernelILi2EZZZNS0_16sinh_kernel_cudaERNS_18TensorIteratorBaseEENKUlvE0_clEvENKUlvE_clEvEUldE_St5arrayIPcLm2EEEEviT0_T1_) ;  /* 0xffff975004007950 */ /* 0x000fec0003c3ffff */
.L_x_2567:
        /* <DEDUP_REMOVED lines=13> */
.L_x_2683:


//--------------------- .text._ZN2at6native29vectorized_elementwise_kernelILi4EZZZNS0_16sinh_kernel_cudaERNS_18TensorIteratorBaseEENKUlvE0_clEvENKUlvE_clEvEUldE_St5arrayIPcLm2EEEEviT0_T1_ --------------------------
	.section	.text._ZN2at6native29vectorized_elementwise_kernelILi4EZZZNS0_16sinh_kernel_cudaERNS_18TensorIteratorBaseEENKUlvE0_clEvENKUlvE_clEvEUldE_St5arrayIPcLm2EEEEviT0_T1_,"ax",@progbits
	.sectioninfo	@"SHI_REGISTERS=46"
	.align	128
        .global         _ZN2at6native29vectorized_elementwise_kernelILi4EZZZNS0_16sinh_kernel_cudaERNS_18TensorIteratorBaseEENKUlvE0_clEvENKUlvE_clEvEUldE_St5arrayIPcLm2EEEEviT0_T1_
        .type           _ZN2at6native29vectorized_elementwise_kernelILi4EZZZNS0_16sinh_kernel_cudaERNS_18TensorIteratorBaseEENKUlvE0_clEvENKUlvE_clEvEUldE_St5arrayIPcLm2EEEEviT0_T1_,@function
        .size           _ZN2at6native29vectorized_elementwise_kernelILi4EZZZNS0_16sinh_kernel_cudaERNS_18TensorIteratorBaseEENKUlvE0_clEvENKUlvE_clEvEUldE_St5arrayIPcLm2EEEEviT0_T1_,(.L_x_2684 - _ZN2at6native29vectorized_elementwise_kernelILi4EZZZNS0_16sinh_kernel_cudaERNS_18TensorIteratorBaseEENKUlvE0_clEvENKUlvE_clEvEUldE_St5arrayIPcLm2EEEEviT0_T1_)
        .other          _ZN2at6native29vectorized_elementwise_kernelILi4EZZZNS0_16sinh_kernel_cudaERNS_18TensorIteratorBaseEENKUlvE0_clEvENKUlvE_clEvEUldE_St5arrayIPcLm2EEEEviT0_T1_,@"STO_CUDA_ENTRY STV_DEFAULT"
_ZN2at6native29vectorized_elementwise_kernelILi4EZZZNS0_16sinh_kernel_cudaERNS_18TensorIteratorBaseEENKUlvE0_clEvENKUlvE_clEvEUldE_St5arrayIPcLm2EEEEviT0_T1_:
.text._ZN2at6native29vectorized_elementwise_kernelILi4EZZZNS0_16sinh_kernel_cudaERNS_18TensorIteratorBaseEENKUlvE0_clEvENKUlvE_clEvEUldE_St5arrayIPcLm2EEEEviT0_T1_:
        /* <DEDUP_REMOVED lines=78> */
[----:B-----5:R-:W-:Y:S05]  /*04e0*/  CALL.REL.NOINC `($__internal_5_$__cuda_sm20_div_rn_f64_full) ;  /* 0x00005d7000007944 */ /* 0x020fea0003c00000 */
[----:B------:R-:W-:Y:S02]  /*04f0*/  IMAD.MOV.U32 R4, RZ, RZ, R2 ;  /* 0x000000ffff047224 */ /* 0x000fe400078e0002 */
[----:B------:R-:W-:Y:S02]  /*0500*/  IMAD.MOV.U32 R5, RZ, RZ, R3 ;  /* 0x000000ffff057224 */ /* 0x000fe400078e0003 */
.L_x_2572:
[----:B------:R-:W-:Y:S05]  /*0510*/  BSYNC B2 ;  /* 0x0000000000027941 */ /* 0x000fea0003800000 */
.L_x_2571:
[----:B------:R-:W-:-:S04]  /*0520*/  DADD R4, R28, R4 ;  /* 0x000000001c047229 */ /* 0x000fc80000000004 */
[----:B------:R-:W0:-:S06]  /*0530*/  DSETP.GE.AND P0, PT, R30, c[0x2][0x58], PT ;  /* 0x008016001e00762a */ /* 0x000e0c0003f06000 */
[----:B0-----:R-:W-:Y:S02]  /*0540*/  FSEL R4, R4, RZ, !P0 ;  /* 0x000000ff04047208 */ /* 0x001fe40004000000 */
[----:B------:R-:W-:Y:S01]  /*0550*/  FSEL R5, R5, +QNAN , !P0 ;  /* 0x7ff0000005057808 */ /* 0x000fe20004000000 */
[----:B------:R-:W-:Y:S05]  /*0560*/  BRA `(.L_x_2573) ;  /* 0x000000b000007947 */ /* 0x000fea0003800000 */
.L_x_2570:
        /* <DEDUP_REMOVED lines=11> */
.L_x_2573:
[----:B------:R-:W-:Y:S05]  /*0620*/  BSYNC B1 ;  /* 0x0000000000017941 */ /* 0x000fea0003800000 */
.L_x_2569:
        /* <DEDUP_REMOVED lines=68> */
.L_x_2577:
[----:B------:R-:W-:Y:S05]  /*0a70*/  BSYNC B2 ;  /* 0x0000000000027941 */ /* 0x000fea0003800000 */
.L_x_2576:
[----:B------:R-:W-:-:S04]  /*0a80*/  DADD R4, R30, R4 ;  /* 0x000000001e047229 */ /* 0x000fc80000000004 */
[----:B------:R-:W0:-:S06]  /*0a90*/  DSETP.GE.AND P0, PT, R28, c[0x2][0x58], PT ;  /* 0x008016001c00762a */ /* 0x000e0c0003f06000 */
[----:B0-----:R-:W-:Y:S02]  /*0aa0*/  FSEL R4, R4, RZ, !P0 ;  /* 0x000000ff04047208 */ /* 0x001fe40004000000 */
[----:B------:R-:W-:Y:S01]  /*0ab0*/  FSEL R5, R5, +QNAN , !P0 ;  /* 0x7ff0000005057808 */ /* 0x000fe20004000000 */
[----:B------:R-:W-:Y:S05]  /*0ac0*/  BRA `(.L_x_2578) ;  /* 0x000000b000007947 */ /* 0x000fea0003800000 */
.L_x_2575:
        /* <DEDUP_REMOVED lines=11> */
.L_x_2578:
[----:B------:R-:W-:Y:S05]  /*0b80*/  BSYNC B1 ;  /* 0x0000000000017941 */ /* 0x000fea0003800000 */
.L_x_2574:
        /* <DEDUP_REMOVED lines=65> */
[----:B------:R-:W-:Y:S05]  /*0fa0*/  CALL.REL.NOINC `($__internal_5_$__cuda_sm20_div_rn_f64_full) ;  /* 0x000052b000007944 */ /* 0x000fea0003c00000 */
[----:B------:R-:W-:Y:S02]  /*0fb0*/  IMAD.MOV.U32 R4, RZ, RZ, R2 ;  /* 0x000000ffff047224 */ /* 0x000fe400078e0002 */
[----:B------:R-:W-:Y:S02]  /*0fc0*/  IMAD.MOV.U32 R5, RZ, RZ, R3 ;  /* 0x000000ffff057224 */ /* 0x000fe400078e0003 */
.L_x_2582:
[----:B------:R-:W-:Y:S05]  /*0fd0*/  BSYNC B2 ;  /* 0x0000000000027941 */ /* 0x000fea0003800000 */
.L_x_2581:
[----:B------:R-:W-:-:S04]  /*0fe0*/  DADD R4, R30, R4 ;  /* 0x000000001e047229 */ /* 0x000fc80000000004 */
[----:B------:R-:W0:-:S06]  /*0ff0*/  DSETP.GE.AND P0, PT, R28, c[0x2][0x58], PT ;  /* 0x008016001c00762a */ /* 0x000e0c0003f06000 */
[----:B0-----:R-:W-:Y:S02]  /*1000*/  FSEL R4, R4, RZ, !P0 ;  /* 0x000000ff04047208 */ /* 0x001fe40004000000 */
[----:B------:R-:W-:Y:S01]  /*1010*/  FSEL R5, R5, +QNAN , !P0 ;  /* 0x7ff0000005057808 */ /* 0x000fe20004000000 */
[----:B------:R-:W-:Y:S05]  /*1020*/  BRA `(.L_x_2583) ;  /* 0x000000b000007947 */ /* 0x000fea0003800000 */
.L_x_2580:
        /* <DEDUP_REMOVED lines=11> */
.L_x_2583:
[----:B------:R-:W-:Y:S05]  /*10e0*/  BSYNC B1 ;  /* 0x0000000000017941 */ /* 0x000fea0003800000 */
.L_x_2579:
        /* <DEDUP_REMOVED lines=68> */
.L_x_2587:
[----:B------:R-:W-:Y:S05]  /*1530*/  BSYNC B2 ;  /* 0x0000000000027941 */ /* 0x000fea0003800000 */
.L_x_2586:
[----:B------:R-:W-:-:S04]  /*1540*/  DADD R4, R30, R4 ;  /* 0x000000001e047229 */ /* 0x000fc80000000004 */
[----:B------:R-:W0:-:S06]  /*1550*/  DSETP.GE.AND P0, PT, R28, c[0x2][0x58], PT ;  /* 0x008016001c00762a */ /* 0x000e0c0003f06000 */
[----:B0-----:R-:W-:Y:S02]  /*1560*/  FSEL R4, R4, RZ, !P0 ;  /* 0x000000ff04047208 */ /* 0x001fe40004000000 */
[----:B------:R-:W-:Y:S01]  /*1570*/  FSEL R5, R5, +QNAN , !P0 ;  /* 0x7ff0000005057808 */ /* 0x000fe20004000000 */
[----:B------:R-:W-:Y:S05]  /*1580*/  BRA `(.L_x_2588) ;  /* 0x000000b000007947 */ /* 0x000fea0003800000 */
.L_x_2585:
        /* <DEDUP_REMOVED lines=11> */
.L_x_2588:
[----:B------:R-:W-:Y:S05]  /*1640*/  BSYNC B1 ;  /* 0x0000000000017941 */ /* 0x000fea0003800000 */
.L_x_2584:
        /* <DEDUP_REMOVED lines=68> */
.L_x_2592:
[----:B------:R-:W-:Y:S05]  /*1a90*/  BSYNC B2 ;  /* 0x0000000000027941 */ /* 0x000fea0003800000 */
.L_x_2591:
[----:B------:R-:W-:-:S04]  /*1aa0*/  DADD R4, R30, R4 ;  /* 0x000000001e047229 */ /* 0x000fc80000000004 */
[----:B------:R-:W0:-:S06]  /*1ab0*/  DSETP.GE.AND P0, PT, R28, c[0x2][0x58], PT ;  /* 0x008016001c00762a */ /* 0x000e0c0003f06000 */
[----:B0-----:R-:W-:Y:S02]  /*1ac0*/  FSEL R4, R4, RZ, !P0 ;  /* 0x000000ff04047208 */ /* 0x001fe40004000000 */
[----:B------:R-:W-:Y:S01]  /*1ad0*/  FSEL R5, R5, +QNAN , !P0 ;  /* 0x7ff0000005057808 */ /* 0x000fe20004000000 */
[----:B------:R-:W-:Y:S05]  /*1ae0*/  BRA `(.L_x_2593) ;  /* 0x000000b000007947 */ /* 0x000fea0003800000 */
.L_x_2590:
        /* <DEDUP_REMOVED lines=11> */
.L_x_2593:
[----:B------:R-:W-:Y:S05]  /*1ba0*/  BSYNC B1 ;  /* 0x0000000000017941 */ /* 0x000fea0003800000 */
.L_x_2589:
        /* <DEDUP_REMOVED lines=68> */
.L_x_2597:
[----:B------:R-:W-:Y:S05]  /*1ff0*/  BSYNC B2 ;  /* 0x0000000000027941 */ /* 0x000fea0003800000 */
.L_x_2596:
[----:B------:R-:W-:-:S04]  /*2000*/  DADD R4, R30, R4 ;  /* 0x000000001e047229 */ /* 0x000fc80000000004 */
[----:B------:R-:W0:-:S06]  /*2010*/  DSETP.GE.AND P0, PT, R28, c[0x2][0x58], PT ;  /* 0x008016001c00762a */ /* 0x000e0c0003f06000 */
[----:B0-----:R-:W-:Y:S02]  /*2020*/  FSEL R4, R4, RZ, !P0 ;  /* 0x000000ff04047208 */ /* 0x001fe40004000000 */
[----:B------:R-:W-:Y:S01]  /*2030*/  FSEL R5, R5, +QNAN , !P0 ;  /* 0x7ff0000005057808 */ /* 0x000fe20004000000 */
[----:B------:R-:W-:Y:S05]  /*2040*/  BRA `(.L_x_2598) ;  /* 0x000000b000007947 */ /* 0x000fea0003800000 */
.L_x_2595:
        /* <DEDUP_REMOVED lines=11> */
.L_x_2598:
[----:B------:R-:W-:Y:S05]  /*2100*/  BSYNC B1 ;  /* 0x0000000000017941 */ /* 0x000fea0003800000 */
.L_x_2594:
        /* <DEDUP_REMOVED lines=68> */
.L_x_2602:
[----:B------:R-:W-:Y:S05]  /*2550*/  BSYNC B2 ;  /* 0x0000000000027941 */ /* 0x000fea0003800000 */
.L_x_2601:
[----:B------:R-:W-:-:S04]  /*2560*/  DADD R4, R30, R4 ;  /* 0x000000001e047229 */ /* 0x000fc80000000004 */
[----:B------:R-:W0:-:S06]  /*2570*/  DSETP.GE.AND P0, PT, R28, c[0x2][0x58], PT ;  /* 0x008016001c00762a */ /* 0x000e0c0003f06000 */
[----:B0-----:R-:W-:Y:S02]  /*2580*/  FSEL R4, R4, RZ, !P0 ;  /* 0x000000ff04047208 */ /* 0x001fe40004000000 */
[----:B------:R-:W-:Y:S01]  /*2590*/  FSEL R5, R5, +QNAN , !P0 ;  /* 0x7ff0000005057808 */ /* 0x000fe20004000000 */
[----:B------:R-:W-:Y:S05]  /*25a0*/  BRA `(.L_x_2603) ;  /* 0x000000b000007947 */ /* 0x000fea0003800000 */
.L_x_2600:
        /* <DEDUP_REMOVED lines=11> */
.L_x_2603:
[----:B------:R-:W-:Y:S05]  /*2660*/  BSYNC B1 ;  /* 0x0000000000017941 */ /* 0x000fea0003800000 */
.L_x_2599:
        /* <DEDUP_REMOVED lines=68> */
.L_x_2607:
[----:B------:R-:W-:Y:S05]  /*2ab0*/  BSYNC B2 ;  /* 0x0000000000027941 */ /* 0x000fea0003800000 */
.L_x_2606:
[----:B------:R-:W-:-:S04]  /*2ac0*/  DADD R4, R30, R4 ;  /* 0x000000001e047229 */ /* 0x000fc80000000004 */
[----:B------:R-:W0:-:S06]  /*2ad0*/  DSETP.GE.AND P0, PT, R28, c[0x2][0x58], PT ;  /* 0x008016001c00762a */ /* 0x000e0c0003f06000 */
[----:B0-----:R-:W-:Y:S02]  /*2ae0*/  FSEL R4, R4, RZ, !P0 ;  /* 0x000000ff04047208 */ /* 0x001fe40004000000 */
[----:B------:R-:W-:Y:S01]  /*2af0*/  FSEL R5, R5, +QNAN , !P0 ;  /* 0x7ff0000005057808 */ /* 0x000fe20004000000 */
[----:B------:R-:W-:Y:S05]  /*2b00*/  BRA `(.L_x_2608) ;  /* 0x000000b000007947 */ /* 0x000fea0003800000 */
.L_x_2605:
        /* <DEDUP_REMOVED lines=11> */
.L_x_2608:
[----:B------:R-:W-:Y:S05]  /*2bc0*/  BSYNC B1 ;  /* 0x0000000000017941 */ /* 0x000fea0003800000 */
.L_x_2604:
        /* <DEDUP_REMOVED lines=13> */
.L_x_2568:
        /* <DEDUP_REMOVED lines=123> */
[----:B------:R-:W-:Y:S05]  /*3450*/  CALL.REL.NOINC `($__internal_5_$__cuda_sm20_div_rn_f64_full) ;  /* 0x00002e0000007944 */ /* 0x000fea0003c00000 */
[----:B------:R-:W-:Y:S02]  /*3460*/  IMAD.MOV.U32 R4, RZ, RZ, R2 ;  /* 0x000000ffff047224 */ /* 0x000fe400078e0002 */
[----:B------:R-:W-:Y:S02]  /*3470*/  IMAD.MOV.U32 R5, RZ, RZ, R3 ;  /* 0x000000ffff057224 */ /* 0x000fe400078e0003 */
.L_x_2614:
[----:B------:R-:W-:Y:S05]  /*3480*/  BSYNC B3 ;  /* 0x0000000000037941 */ /* 0x000fea0003800000 */
.L_x_2613:
[----:B------:R-:W-:-:S04]  /*3490*/  DADD R4, R8, R4 ;  /* 0x0000000008047229 */ /* 0x000fc80000000004 */
[----:B------:R-:W0:-:S06]  /*34a0*/  DSETP.GE.AND P0, PT, R10, c[0x2][0x58], PT ;  /* 0x008016000a00762a */ /* 0x000e0c0003f06000 */
[----:B0-----:R-:W-:Y:S02]  /*34b0*/  FSEL R4, R4, RZ, !P0 ;  /* 0x000000ff04047208 */ /* 0x001fe40004000000 */
[----:B------:R-:W-:Y:S01]  /*34c0*/  FSEL R5, R5, +QNAN , !P0 ;  /* 0x7ff0000005057808 */ /* 0x000fe20004000000 */
[----:B------:R-:W-:Y:S05]  /*34d0*/  BRA `(.L_x_2615) ;  /* 0x000000b000007947 */ /* 0x000fea0003800000 */
.L_x_2612:
        /* <DEDUP_REMOVED lines=11> */
.L_x_2615:
[----:B------:R-:W-:Y:S05]  /*3590*/  BSYNC B2 ;  /* 0x0000000000027941 */ /* 0x000fea0003800000 */
.L_x_2611:
[----:B-1----:R-:W-:Y:S01]  /*35a0*/  LOP3.LUT R29, R5, 0x80000000, R29, 0xb8, !PT ;  /* 0x80000000051d7812 */ /* 0x002fe200078eb81d */
[----:B------:R-:W-:Y:S02]  /*35b0*/  IMAD.MOV.U32 R28, RZ, RZ, R4 ;  /* 0x000000ffff1c7224 */ /* 0x000fe400078e0004 */
.L_x_2610:
[----:B------:R-:W-:Y:S05]  /*35c0*/  BSYNC B1 ;  /* 0x0000000000017941 */ /* 0x000fea0003800000 */
.L_x_2609:
        /* <DEDUP_REMOVED lines=73> */
.L_x_2621:
[----:B------:R-:W-:Y:S05]  /*3a60*/  BSYNC B3 ;  /* 0x0000000000037941 */ /* 0x000fea0003800000 */
.L_x_2620:
[----:B------:R-:W-:-:S04]  /*3a70*/  DADD R4, R8, R4 ;  /* 0x0000000008047229 */ /* 0x000fc80000000004 */
[----:B------:R-:W0:-:S06]  /*3a80*/  DSETP.GE.AND P0, PT, R10, c[0x2][0x58], PT ;  /* 0x008016000a00762a */ /* 0x000e0c0003f06000 */
[----:B0-----:R-:W-:Y:S02]  /*3a90*/  FSEL R8, R4, RZ, !P0 ;  /* 0x000000ff04087208 */ /* 0x001fe40004000000 */
[----:B------:R-:W-:Y:S01]  /*3aa0*/  FSEL R9, R5, +QNAN , !P0 ;  /* 0x7ff0000005097808 */ /* 0x000fe20004000000 */
[----:B------:R-:W-:Y:S05]  /*3ab0*/  BRA `(.L_x_2622) ;  /* 0x000000b000007947 */ /* 0x000fea0003800000 */
.L_x_2619:
        /* <DEDUP_REMOVED lines=11> */
.L_x_2622:
[----:B------:R-:W-:Y:S05]  /*3b70*/  BSYNC B2 ;  /* 0x0000000000027941 */ /* 0x000fea0003800000 */
.L_x_2618:
[----:B-1----:R-:W-:Y:S02]  /*3b80*/  LOP3.LUT R9, R9, 0x80000000, R13, 0xb8, !PT ;  /* 0x8000000009097812 */ /* 0x002fe400078eb80d */
.L_x_2617:
[----:B------:R-:W-:Y:S05]  /*3b90*/  BSYNC B1 ;  /* 0x0000000000017941 */ /* 0x000fea0003800000 */
.L_x_2616:
        /* <DEDUP_REMOVED lines=73> */
.L_x_2628:
[----:B------:R-:W-:Y:S05]  /*4030*/  BSYNC B3 ;  /* 0x0000000000037941 */ /* 0x000fea0003800000 */
.L_x_2627:
[----:B------:R-:W-:-:S04]  /*4040*/  DADD R4, R10, R4 ;  /* 0x000000000a047229 */ /* 0x000fc80000000004 */
[----:B------:R-:W0:-:S06]  /*4050*/  DSETP.GE.AND P0, PT, R12, c[0x2][0x58], PT ;  /* 0x008016000c00762a */ /* 0x000e0c0003f06000 */
[----:B0-----:R-:W-:Y:S02]  /*4060*/  FSEL R10, R4, RZ, !P0 ;  /* 0x000000ff040a7208 */ /* 0x001fe40004000000 */
[----:B------:R-:W-:Y:S01]  /*4070*/  FSEL R11, R5, +QNAN , !P0 ;  /* 0x7ff00000050b7808 */ /* 0x000fe20004000000 */
[----:B------:R-:W-:Y:S05]  /*4080*/  BRA `(.L_x_2629) ;  /* 0x000000b000007947 */ /* 0x000fea0003800000 */
.L_x_2626:
        /* <DEDUP_REMOVED lines=11> */
.L_x_2629:
[----:B------:R-:W-:Y:S05]  /*4140*/  BSYNC B2 ;  /* 0x0000000000027941 */ /* 0x000fea0003800000 */
.L_x_2625:
[----:B-1----:R-:W-:Y:S02]  /*4150*/  LOP3.LUT R11, R11, 0x80000000, R15, 0xb8, !PT ;  /* 0x800000000b0b7812 */ /* 0x002fe400078eb80f */
.L_x_2624:
[----:B------:R-:W-:Y:S05]  /*4160*/  BSYNC B1 ;  /* 0x0000000000017941 */ /* 0x000fea0003800000 */
.L_x_2623:
        /* <DEDUP_REMOVED lines=73> */
.L_x_2635:
[----:B------:R-:W-:Y:S05]  /*4600*/  BSYNC B3 ;  /* 0x0000000000037941 */ /* 0x000fea0003800000 */
.L_x_2634:
[----:B------:R-:W-:-:S04]  /*4610*/  DADD R4, R12, R4 ;  /* 0x000000000c047229 */ /* 0x000fc80000000004 */
[----:B------:R-:W0:-:S06]  /*4620*/  DSETP.GE.AND P0, PT, R14, c[0x2][0x58], PT ;  /* 0x008016000e00762a */ /* 0x000e0c0003f06000 */
[----:B0-----:R-:W-:Y:S02]  /*4630*/  FSEL R12, R4, RZ, !P0 ;  /* 0x000000ff040c7208 */ /* 0x001fe40004000000 */
[----:B------:R-:W-:Y:S01]  /*4640*/  FSEL R13, R5, +QNAN , !P0 ;  /* 0x7ff00000050d7808 */ /* 0x000fe20004000000 */
[----:B------:R-:W-:Y:S05]  /*4650*/  BRA `(.L_x_2636) ;  /* 0x000000b000007947 */ /* 0x000fea0003800000 */
.L_x_2633:
        /* <DEDUP_REMOVED lines=11> */
.L_x_2636:
[----:B------:R-:W-:Y:S05]  /*4710*/  BSYNC B2 ;  /* 0x0000000000027941 */ /* 0x000fea0003800000 */
.L_x_2632:
[----:B-1----:R-:W-:Y:S02]  /*4720*/  LOP3.LUT R13, R13, 0x80000000, R17, 0xb8, !PT ;  /* 0x800000000d0d7812 */ /* 0x002fe400078eb811 */
.L_x_2631:
[----:B------:R-:W-:Y:S05]  /*4730*/  BSYNC B1 ;  /* 0x0000000000017941 */ /* 0x000fea0003800000 */
.L_x_2630:
        /* <DEDUP_REMOVED lines=73> */
.L_x_2642:
[----:B------:R-:W-:Y:S05]  /*4bd0*/  BSYNC B3 ;  /* 0x0000000000037941 */ /* 0x000fea0003800000 */
.L_x_2641:
[----:B------:R-:W-:-:S04]  /*4be0*/  DADD R4, R14, R4 ;  /* 0x000000000e047229 */ /* 0x000fc80000000004 */
[----:B------:R-:W0:-:S06]  /*4bf0*/  DSETP.GE.AND P0, PT, R16, c[0x2][0x58], PT ;  /* 0x008016001000762a */ /* 0x000e0c0003f06000 */
[----:B0-----:R-:W-:Y:S02]  /*4c00*/  FSEL R14, R4, RZ, !P0 ;  /* 0x000000ff040e7208 */ /* 0x001fe40004000000 */
[----:B------:R-:W-:Y:S01]  /*4c10*/  FSEL R15, R5, +QNAN , !P0 ;  /* 0x7ff00000050f7808 */ /* 0x000fe20004000000 */
[----:B------:R-:W-:Y:S05]  /*4c20*/  BRA `(.L_x_2643) ;  /* 0x000000b000007947 */ /* 0x000fea0003800000 */
.L_x_2640:
        /* <DEDUP_REMOVED lines=11> */
.L_x_2643:
[----:B------:R-:W-:Y:S05]  /*4ce0*/  BSYNC B2 ;  /* 0x0000000000027941 */ /* 0x000fea0003800000 */
.L_x_2639:
[----:B-1----:R-:W-:Y:S02]  /*4cf0*/  LOP3.LUT R15, R15, 0x80000000, R19, 0xb8, !PT ;  /* 0x800000000f0f7812 */ /* 0x002fe400078eb813 */
.L_x_2638:
[----:B------:R-:W-:Y:S05]  /*4d00*/  BSYNC B1 ;  /* 0x0000000000017941 */ /* 0x000fea0003800000 */
.L_x_2637:
        /* <DEDUP_REMOVED lines=73> */
.L_x_2649:
[----:B------:R-:W-:Y:S05]  /*51a0*/  BSYNC B3 ;  /* 0x0000000000037941 */ /* 0x000fea0003800000 */
.L_x_2648:
[----:B------:R-:W-:-:S04]  /*51b0*/  DADD R4, R16, R4 ;  /* 0x0000000010047229 */ /* 0x000fc80000000004 */
[----:B------:R-:W0:-:S06]  /*51c0*/  DSETP.GE.AND P0, PT, R18, c[0x2][0x58], PT ;  /* 0x008016001200762a */ /* 0x000e0c0003f06000 */
[----:B0-----:R-:W-:Y:S02]  /*51d0*/  FSEL R16, R4, RZ, !P0 ;  /* 0x000000ff04107208 */ /* 0x001fe40004000000 */
[----:B------:R-:W-:Y:S01]  /*51e0*/  FSEL R17, R5, +QNAN , !P0 ;  /* 0x7ff0000005117808 */ /* 0x000fe20004000000 */
[----:B------:R-:W-:Y:S05]  /*51f0*/  BRA `(.L_x_2650) ;  /* 0x000000b000007947 */ /* 0x000fea0003800000 */
.L_x_2647:
        /* <DEDUP_REMOVED lines=11> */
.L_x_2650:
[----:B------:R-:W-:Y:S05]  /*52b0*/  BSYNC B2 ;  /* 0x0000000000027941 */ /* 0x000fea0003800000 */
.L_x_2646:
[----:B-1----:R-:W-:Y:S02]  /*52c0*/  LOP3.LUT R17, R17, 0x80000000, R21, 0xb8, !PT ;  /* 0x8000000011117812 */ /* 0x002fe400078eb815 */
.L_x_2645:
[----:B------:R-:W-:Y:S05]  /*52d0*/  BSYNC B1 ;  /* 0x0000000000017941 */ /* 0x000fea0003800000 */
.L_x_2644:
        /* <DEDUP_REMOVED lines=73> */
.L_x_2656:
[----:B------:R-:W-:Y:S05]  /*5770*/  BSYNC B3 ;  /* 0x0000000000037941 */ /* 0x000fea0003800000 */
.L_x_2655:
[----:B------:R-:W-:-:S04]  /*5780*/  DADD R4, R18, R4 ;  /* 0x0000000012047229 */ /* 0x000fc80000000004 */
[----:B------:R-:W0:-:S06]  /*5790*/  DSETP.GE.AND P0, PT, R20, c[0x2][0x58], PT ;  /* 0x008016001400762a */ /* 0x000e0c0003f06000 */
[----:B0-----:R-:W-:Y:S02]  /*57a0*/  FSEL R18, R4, RZ, !P0 ;  /* 0x000000ff04127208 */ /* 0x001fe40004000000 */
[----:B------:R-:W-:Y:S01]  /*57b0*/  FSEL R19, R5, +QNAN , !P0 ;  /* 0x7ff0000005137808 */ /* 0x000fe20004000000 */
[----:B------:R-:W-:Y:S05]  /*57c0*/  BRA `(.L_x_2657) ;  /* 0x000000b000007947 */ /* 0x000fea0003800000 */
.L_x_2654:
        /* <DEDUP_REMOVED lines=11> */
.L_x_2657:
[----:B------:R-:W-:Y:S05]  /*5880*/  BSYNC B2 ;  /* 0x0000000000027941 */ /* 0x000fea0003800000 */
.L_x_2653:
[----:B-1----:R-:W-:Y:S02]  /*5890*/  LOP3.LUT R19, R19, 0x80000000, R23, 0xb8, !PT ;  /* 0x8000000013137812 */ /* 0x002fe400078eb817 */
.L_x_2652:
[----:B------:R-:W-:Y:S05]  /*58a0*/  BSYNC B1 ;  /* 0x0000000000017941 */ /* 0x000fea0003800000 */
.L_x_2651:
        /* <DEDUP_REMOVED lines=71> */
[----:B------:R-:W-:Y:S01]  /*5d20*/  IMAD.MOV.U32 R4, RZ, RZ, R2 ;  /* 0x000000ffff047224 */ /* 0x000fe200078e0002 */
[----:B------:R-:W-:Y:S02]  /*5d30*/  MOV R5, R3 ;  /* 0x0000000300057202 */ /* 0x000fe40000000f00 */
.L_x_2663:
[----:B------:R-:W-:Y:S05]  /*5d40*/  BSYNC B3 ;  /* 0x0000000000037941 */ /* 0x000fea0003800000 */
.L_x_2662:
[----:B------:R-:W-:-:S04]  /*5d50*/  DADD R4, R22, R4 ;  /* 0x0000000016047229 */ /* 0x000fc80000000004 */
[----:B------:R-:W0:-:S06]  /*5d60*/  DSETP.GE.AND P0, PT, R20, c[0x2][0x58], PT ;  /* 0x008016001400762a */ /* 0x000e0c0003f06000 */
[----:B0-----:R-:W-:Y:S02]  /*5d70*/  FSEL R4, R4, RZ, !P0 ;  /* 0x000000ff04047208 */ /* 0x001fe40004000000 */
[----:B------:R-:W-:Y:S01]  /*5d80*/  FSEL R5, R5, +QNAN , !P0 ;  /* 0x7ff0000005057808 */ /* 0x000fe20004000000 */
[----:B------:R-:W-:Y:S05]  /*5d90*/  BRA `(.L_x_2664) ;  /* 0x000000b000007947 */ /* 0x000fea0003800000 */
.L_x_2661:
        /* <DEDUP_REMOVED lines=11> */
.L_x_2664:
[----:B------:R-:W-:Y:S05]  /*5e50*/  BSYNC B2 ;  /* 0x0000000000027941 */ /* 0x000fea0003800000 */
.L_x_2660:
[----:B-1----:R-:W-:Y:S01]  /*5e60*/  LOP3.LUT R33, R5, 0x80000000, R33, 0xb8, !PT ;  /* 0x8000000005217812 */ /* 0x002fe200078eb821 */
[----:B------:R-:W-:Y:S02]  /*5e70*/  IMAD.MOV.U32 R32, RZ, RZ, R4 ;  /* 0x000000ffff207224 */ /* 0x000fe400078e0004 */
.L_x_2659:
[----:B------:R-:W-:Y:S05]  /*5e80*/  BSYNC B1 ;  /* 0x0000000000017941 */ /* 0x000fea0003800000 */
.L_x_2658:
        /* <DEDUP_REMOVED lines=23> */
.L_x_2667:
[----:B-1----:R-:W-:-:S13]  /*6000*/  ISETP.GE.AND P0, PT, R0, R30, PT ;  /* 0x0000001e0000720c */ /* 0x002fda0003f06270 */
[----:B------:R-:W-:Y:S05]  /*6010*/  @P0 BRA `(.L_x_2669) ;  /* 0x000000c000000947 */ /* 0x000fea0003800000 */
[----:B------:R-:W-:Y:S01]  /*6020*/  IMAD.IADD R2, R7, 0x1, R0 ;  /* 0x0000000107027824 */ /* 0x000fe200078e0200 */
[----:B------:R-:W-:Y:S01]  /*6030*/  IADD3 R0, R0, 0x80, RZ ;  /* 0x0000008000007810 */ /* 0x000fe20007ffe0ff */
[----:B------:R-:W-:-:S04]  /*6040*/  IMAD.MOV.U32 R3, RZ, RZ, 0x8 ;  /* 0x00000008ff037424 */ /* 0x000fc800078e00ff */
[----:B------:R-:W-:-:S05]  /*6050*/  IMAD.WIDE.U32 R2, R2, R3, c[0x0][0x168] ;  /* 0x00005a0002027625 */ /* 0x000fca00078e0003 */
[----:B------:R1:W-:Y:S02]  /*6060*/  STG.E.64 [R2.64], R12 ;  /* 0x0000000c02007986 */ /* 0x0003e4000c101b04 */
.L_x_2668:
[----:B------:R-:W-:-:S13]  /*6070*/  ISETP.GE.AND P0, PT, R0, R30, PT ;  /* 0x0000001e0000720c */ /* 0x000fda0003f06270 */
[----:B------:R-:W-:Y:S05]  /*6080*/  @P0 BRA `(.L_x_2670) ;  /* 0x000000d000000947 */ /* 0x000fea0003800000 */
[----:B-1----:R-:W-:Y:S01]  /*6090*/  IMAD.IADD R2, R7, 0x1, R0 ;  /* 0x0000000107027824 */ /* 0x002fe200078e0200 */
[----:B------:R-:W-:Y:S01]  /*60a0*/  IADD3 R0, R0, 0x80, RZ ;  /* 0x0000008000007810 */ /* 0x000fe20007ffe0ff */
[----:B------:R-:W-:-:S04]  /*60b0*/  IMAD.MOV.U32 R3, RZ, RZ, 0x8 ;  /* 0x00000008ff037424 */ /* 0x000fc800078e00ff */
[----:B------:R-:W-:-:S05]  /*60c0*/  IMAD.WIDE.U32 R2, R2, R3, c[0x0][0x168] ;  /* 0x00005a0002027625 */ /* 0x000fca00078e0003 */
[----:B------:R1:W-:Y:S02]  /*60d0*/  STG.E.64 [R2.64], R14 ;  /* 0x0000000e02007986 */ /* 0x0003e4000c101b04 */
.L_x_2669:
        /* <DEDUP_REMOVED lines=8> */
.L_x_2670:
[----:B------:R-:W-:Y:S05]  /*6160*/  BSYNC B1 ;  /* 0x0000000000017941 */ /* 0x000fea0003800000 */
.L_x_2666:
[----:B------:R-:W-:-:S13]  /*6170*/  ISETP.GE.AND P0, PT, R0, R30, PT ;  /* 0x0000001e0000720c */ /* 0x000fda0003f06270 */
[----:B-1----:R-:W-:Y:S01]  /*6180*/  @!P0 IMAD.IADD R2, R7, 0x1, R0 ;  /* 0x0000000107028824 */ /* 0x002fe200078e0200 */
[----:B------:R-:W-:Y:S01]  /*6190*/  @!P0 IADD3 R0, R0, 0x80, RZ ;  /* 0x0000008000008810 */ /* 0x000fe20007ffe0ff */
[----:B------:R-:W-:-:S04]  /*61a0*/  @!P0 IMAD.MOV.U32 R3, RZ, RZ, 0x8 ;  /* 0x00000008ff038424 */ /* 0x000fc800078e00ff */
[----:B------:R-:W-:-:S05]  /*61b0*/  @!P0 IMAD.WIDE.U32 R2, R2, R3, c[0x0][0x168] ;  /* 0x00005a0002028625 */ /* 0x000fca00078e0003 */
[----:B------:R1:W-:Y:S02]  /*61c0*/  @!P0 STG.E.64 [R2.64], R18 ;  /* 0x0000001202008986 */ /* 0x0003e4000c101b04 */
.L_x_2671:
[----:B------:R-:W-:Y:S05]  /*61d0*/  BSYNC B0 ;  /* 0x0000000000007941 */ /* 0x000fea0003800000 */
.L_x_2665:
        /* <DEDUP_REMOVED lines=8> */
        .weak           $__internal_5_$__cuda_sm20_div_rn_f64_full
        .type           $__internal_5_$__cuda_sm20_div_rn_f64_full,@function
        .size           $__internal_5_$__cuda_sm20_div_rn_f64_full,(.L_x_2684 - $__internal_5_$__cuda_sm20_div_rn_f64_full)
$__internal_5_$__cuda_sm20_div_rn_f64_full:
        /* <DEDUP_REMOVED lines=71> */
.L_x_2673:
        /* <DEDUP_REMOVED lines=17> */
.L_x_2676:
[----:B------:R-:W-:Y:S01]  /*67e0*/  LOP3.LUT R3, R27, 0x80000, RZ, 0xfc, !PT ;  /* 0x000800001b037812 */ /* 0x000fe200078efcff */
[----:B0-----:R-:W-:-:S04]  /*67f0*/  IMAD.MOV.U32 R40, RZ, RZ, R26 ;  /* 0x000000ffff287224 */ /* 0x001fc800078e001a */
[----:B------:R-:W-:Y:S01]  /*6800*/  IMAD.MOV.U32 R41, RZ, RZ, R3 ;  /* 0x000000ffff297224 */ /* 0x000fe200078e0003 */
[----:B------:R-:W-:Y:S05]  /*6810*/  BRA `(.L_x_2674) ;  /* 0x0000003000007947 */ /* 0x000fea0003800000 */
.L_x_2675:
[----:B------:R-:W-:Y:S01]  /*6820*/  LOP3.LUT R3, R35, 0x80000, RZ, 0xfc, !PT ;  /* 0x0008000023037812 */ /* 0x000fe200078efcff */
[----:B0-----:R-:W-:-:S04]  /*6830*/  IMAD.MOV.U32 R40, RZ, RZ, R34 ;  /* 0x000000ffff287224 */ /* 0x001fc800078e0022 */
[----:B------:R-:W-:Y:S02]  /*6840*/  IMAD.MOV.U32 R41, RZ, RZ, R3 ;  /* 0x000000ffff297224 */ /* 0x000fe400078e0003 */
.L_x_2674:
[----:B------:R-:W-:Y:S05]  /*6850*/  BSYNC B0 ;  /* 0x0000000000007941 */ /* 0x000fea0003800000 */
.L_x_2672:
[----:B------:R-:W-:Y:S02]  /*6860*/  IMAD.MOV.U32 R4, RZ, RZ, R0 ;  /* 0x000000ffff047224 */ /* 0x000fe400078e0000 */
[----:B------:R-:W-:Y:S02]  /*6870*/  IMAD.MOV.U32 R5, RZ, RZ, 0x0 ;  /* 0x00000000ff057424 */ /* 0x000fe400078e00ff */
[----:B------:R-:W-:Y:S02]  /*6880*/  IMAD.MOV.U32 R2, RZ, RZ, R40 ;  /* 0x000000ffff027224 */ /* 0x000fe400078e0028 */
[----:B------:R-:W-:Y:S01]  /*6890*/  IMAD.MOV.U32 R3, RZ, RZ, R41 ;  /* 0x000000ffff037224 */ /* 0x000fe200078e0029 */
[----:B------:R-:W-:Y:S06]  /*68a0*/  RET.REL.NODEC R4 `(_ZN2at6native29vectorized_elementwise_kernelILi4EZZZNS0_16sinh_kernel_cudaERNS_18TensorIteratorBaseEENKUlvE0_clEvENKUlvE_clEvEUldE_St5arrayIPcLm2EEEEviT0_T1_) ;  /* 0xffff975004007950 */ /* 0x000fec0003c3ffff */
.L_x_2677:
        /* <DEDUP_REMOVED lines=13> */
.L_x_2684:


//--------------------- .text._ZN2at6native29vectorized_elementwise_kernelILi8EZZZNS0_16sinh_kernel_cudaERNS_18TensorIteratorBaseEENKUlvE0_clEvENKUlvE_clEvEUldE_St5arrayIPcLm2EEEEviT0_T1_ --------------------------
	.section	.text._ZN2at6native29vectorized_elementwise_kernelILi8EZZZNS0_16sinh_kernel_cudaERNS_18TensorIteratorBaseEENKUlvE0_clEvENKUlvE_clEvEUldE_St5arrayIPcLm2EEEEviT0_T1_,"ax",@progbits
	.sectioninfo	@"SHI_REGISTERS=4"
	.align	128
        .global         _ZN2at6native29vectorized_elementwise_kernelILi8EZZZNS0_16sinh_kernel_cudaERNS_18TensorIteratorBaseEENKUlvE0_clEvENKUlvE_clEvEUldE_St5arrayIPcLm2EEEEviT0_T1_
        .type           _ZN2at6native29vectorized_elementwise_kernelILi8EZZZNS0_16sinh_kernel_cudaERNS_18TensorIteratorBaseEENKUlvE0_clEvENKUlvE_clEvEUldE_St5arrayIPcLm2EEEEviT0_T1_,@function
        .size           _ZN2at6native29vectorized_elementwise_kernelILi8EZZZNS0_16sinh_kernel_cudaERNS_18TensorIteratorBaseEENKUlvE0_clEvENKUlvE_clEvEUldE_St5arrayIPcLm2EEEEviT0_T1_,(.L_x_2712 - _ZN2at6native29vectorized_elementwise_kernelILi8EZZZNS0_16sinh_kernel_cudaERNS_18TensorIteratorBaseEENKUlvE0_clEvENKUlvE_clEvEUldE_St5arrayIPcLm2EEEEviT0_T1_)
        .other          _ZN2at6native29vectorized_elementwise_kernelILi8EZZZNS0_16sinh_kernel_cudaERNS_18TensorIteratorBaseEENKUlvE0_clEvENKUlvE_clEvEUldE_St5arrayIPcLm2EEEEviT0_T1_,@"STO_CUDA_ENTRY STV_DEFAULT"
_ZN2at6native29vectorized_elementwise_kernelILi8EZZZNS0_16sinh_kernel_cudaERNS_18TensorIteratorBaseEENKUlvE0_clEvENKUlvE_clEvEUldE_St5arrayIPcLm2EEEEviT0_T1_:
.text._ZN2at6native29vectorized_elementwise_kernelILi8EZZZNS0_16sinh_kernel_cudaERNS_18TensorIteratorBaseEENKUlvE0_clEvENKUlvE_clEvEUldE_St5arrayIPcLm2EEEEviT0_T1_:
[----:B------:R-:W-:Y:S02]  /*0000*/  MOV R1, c[0x0][0x28] ;  /* 0x00000a0000017a02 */ /* 0x000fe40000000f00 */
[----:B------:R-:W-:Y:S05]  /*0010*/  EXIT ;  /* 0x000000000000794d */ /* 0x000fea0003800000 */
.L_x_2678:
        /* <DEDUP_REMOVED lines=14> */
.L_x_2712:


//--------------------- .nv.global.init           --------------------------
	.section	.nv.global.init,"aw",@progbits
.nv.global.init:
	.type		$str$6,@object
	.size		$str$6,(__unnamed_1 - $str$6)
$str$6:
        /*0000*/ 	.byte	0x66, 0x61, 0x6c, 0x73, 0x65, 0x00
	.type		__unnamed_1,@object
	.size		__unnamed_1,(__unnamed_5 - __unnamed_1)
__unnamed_1:
        /*0006*/ 	.byte	0x66, 0x65, 0x74, 0x63, 0x68, 0x5f, 0x61, 0x6e, 0x64, 0x5f, 0x63, 0x61, 0x73, 0x74, 0x00
	.type		__unnamed_5,@object
	.size		__unnamed_5,(__unnamed_3 - __unnamed_5)
__unnamed_5:
        /*0015*/ 	.byte	0x66, 0x65, 0x74, 0x63, 0x68, 0x5f, 0x61, 0x6e, 0x64, 0x5f, 0x63, 0x61, 0x73, 0x74, 0x00
	.type		__unnamed_3,@object
	.size		__unnamed_3,(__unnamed_7 - __unnamed_3)
__unnamed_3:
        /*0024*/ 	.byte	0x66, 0x65, 0x74, 0x63, 0x68, 0x5f, 0x61, 0x6e, 0x64, 0x5f, 0x63, 0x61, 0x73, 0x74, 0x00
	.type		__unnamed_7,@object
	.size		__unnamed_7,(__unnamed_2 - __unnamed_7)
__unnamed_7:
        /*0033*/ 	.byte	0x66, 0x65, 0x74, 0x63, 0x68, 0x5f, 0x61, 0x6e, 0x64, 0x5f, 0x63, 0x61, 0x73, 0x74, 0x00
	.type		__unnamed_2,@object
	.size		__unnamed_2,(__unnamed_6 - __unnamed_2)
__unnamed_2:
        /*0042*/ 	.byte	0x63, 0x61, 0x73, 0x74, 0x5f, 0x61, 0x6e, 0x64, 0x5f, 0x73, 0x74, 0x6f, 0x72, 0x65, 0x00
	.type		__unnamed_6,@object
	.size		__unnamed_6,(__unnamed_4 - __unnamed_6)
__unnamed_6:
        /*0051*/ 	.byte	0x63, 0x61, 0x73, 0x74, 0x5f, 0x61, 0x6e, 0x64, 0x5f, 0x73, 0x74, 0x6f, 0x72, 0x65, 0x00
	.type		__unnamed_4,@object
	.size		__unnamed_4,(__unnamed_8 - __unnamed_4)
__unnamed_4:
        /*0060*/ 	.byte	0x63, 0x61, 0x73, 0x74, 0x5f, 0x61, 0x6e, 0x64, 0x5f, 0x73, 0x74, 0x6f, 0x72, 0x65, 0x00
	.type		__unnamed_8,@object
	.size		__unnamed_8,($str$7 - __unnamed_8)
__unnamed_8:
        /*006f*/ 	.byte	0x63, 0x61, 0x73, 0x74, 0x5f, 0x61, 0x6e, 0x64, 0x5f, 0x73, 0x74, 0x6f, 0x72, 0x65, 0x00
	.type		$str$7,@object
	.size		$str$7,(.L_37 - $str$7)
$str$7:
        /*007e*/ 	.byte	0x2f, 0x72, 0x6f, 0x6f, 0x74, 0x2f, 0x2e, 0x70, 0x79, 0x65, 0x6e, 0x76, 0x2f, 0x76, 0x65, 0x72
        /*008e*/ 	.byte	0x73, 0x69, 0x6f, 0x6e, 0x73, 0x2f, 0x33, 0x2e, 0x31, 0x33, 0x2e, 0x31, 0x32, 0x2f, 0x6c, 0x69
        /*009e*/ 	.byte	0x62, 0x2f, 0x70, 0x79, 0x74, 0x68, 0x6f, 0x6e, 0x33, 0x2e, 0x31, 0x33, 0x2f, 0x73, 0x69, 0x74
        /*00ae*/ 	.byte	0x65, 0x2d, 0x70, 0x61, 0x63, 0x6b, 0x61, 0x67, 0x65, 0x73, 0x2f, 0x74, 0x6f, 0x72, 0x63, 0x68
        /*00be*/ 	.byte	0x2f, 0x69, 0x6e, 0x63, 0x6c, 0x75, 0x64, 0x65, 0x2f, 0x63, 0x31, 0x30, 0x2f, 0x63, 0x6f, 0x72
        /*00ce*/ 	.byte	0x65, 0x2f, 0x44, 0x79, 0x6e, 0x61, 0x6d, 0x69, 0x63, 0x43, 0x61, 0x73, 0x74, 0x2e, 0x68, 0x00
.L_37:


//--------------------- .nv.global                --------------------------
	.section	.nv.global,"aw",@nobits
.nv.global:
	.type		_ZN58_INTERNAL_beb0505b_27_UnaryGeometricSinhKernel_cu_a7da51164cuda3std3__48in_placeE,@object
	.size		_ZN58_INTERNAL_beb0505b_27_UnaryGeometricSinhKernel_cu_a7da51164cuda3std3__48in_placeE,(_ZN58_INTERNAL_beb0505b_27_UnaryGeometricSinhKernel_cu_a7da51164cuda3std6ranges3__45__cpo8distanceE - _ZN58_INTERNAL_beb0505b_27_UnaryGeometricSinhKernel_cu_a7da51164cuda3std3__48in_placeE)
_ZN58_INTERNAL_beb0505b_27_UnaryGeometricSinhKernel_cu_a7da51164cuda3std3__48in_placeE:
	.zero		1
	.type		_ZN58_INTERNAL_beb0505b_27_UnaryGeometricSinhKernel_cu_a7da51164cuda3std6ranges3__45__cpo8distanceE,@object
	.size		_ZN58_INTERNAL_beb0505b_27_UnaryGeometricSinhKernel_cu_a7da51164cuda3std6ranges3__45__cpo8distanceE,(_ZN58_INTERNAL_beb0505b_27_UnaryGeometricSinhKernel_cu_a7da51164cuda3std3__45__cpo6cbeginE - _ZN58_INTERNAL_beb0505b_27_UnaryGeometricSinhKernel_cu_a7da51164cuda3std6ranges3__45__cpo8distanceE)
_ZN58_INTERNAL_beb0505b_27_UnaryGeometricSinhKernel_cu_a7da51164cuda3std6ranges3__45__cpo8distanceE:
	.zero		1
	.type		_ZN58_INTERNAL_beb0505b_27_UnaryGeometricSinhKernel_cu_a7da51164cuda3std3__45__cpo6cbeginE,@object
	.size		_ZN58_INTERNAL_beb0505b_27_UnaryGeometricSinhKernel_cu_a7da51164cuda3std3__45__cpo6cbeginE,(_ZN58_INTERNAL_beb0505b_27_UnaryGeometricSinhKernel_cu_a7da51164cuda3std6ranges3__45__cpo7advanceE - _ZN58_INTERNAL_beb0505b_27_UnaryGeometricSinhKernel_cu_a7da51164cuda3std3__45__cpo6cbeginE)
_ZN58_INTERNAL_beb0505b_27_UnaryGeometricSinhKernel_cu_a7da51164cuda3std3__45__cpo6cbeginE:
	.zero		1
	.type		_ZN58_INTERNAL_beb0505b_27_UnaryGeometricSinhKernel_cu_a7da51164cuda3std6ranges3__45__cpo7advanceE,@object
	.size		_ZN58_INTERNAL_beb0505b_27_UnaryGeometricSinhKernel_cu_a7da51164cuda3std6ranges3__45__cpo7advanceE,(_ZN58_INTERNAL_beb0505b_27_UnaryGeometricSinhKernel_cu_a7da51164cuda3std3__45__cpo7crbeginE - _ZN58_INTERNAL_beb0505b_27_UnaryGeometricSinhKernel_cu_a7da51164cuda3std6ranges3__45__cpo7advanceE)
_ZN58_INTERNAL_beb0505b_27_UnaryGeometricSinhKernel_cu_a7da51164cuda3std6ranges3__45__cpo7advanceE:
	.zero		1
	.type		_ZN58_INTERNAL_beb0505b_27_UnaryGeometricSinhKernel_cu_a7da51164cuda3std3__45__cpo7crbeginE,@object
	.size		_ZN58_INTERNAL_beb0505b_27_UnaryGeometricSinhKernel_cu_a7da51164cuda3std3__45__cpo7crbeginE,(_ZN58_INTERNAL_beb0505b_27_UnaryGeometricSinhKernel_cu_a7da51164cuda3std6ranges3__45__cpo4dataE - _ZN58_INTERNAL_beb0505b_27_UnaryGeometricSinhKernel_cu_a7da51164cuda3std3__45__cpo7crbeginE)
_ZN58_INTERNAL_beb0505b_27_UnaryGeometricSinhKernel_cu_a7da51164cuda3std3__45__cpo7crbeginE:
	.zero		1
	.type		_ZN58_INTERNAL_beb0505b_27_UnaryGeometricSinhKernel_cu_a7da51164cuda3std6ranges3__45__cpo4dataE,@object
	.size		_ZN58_INTERNAL_beb0505b_27_UnaryGeometricSinhKernel_cu_a7da51164cuda3std6ranges3__45__cpo4dataE,(_ZN58_INTERNAL_beb0505b_27_UnaryGeometricSinhKernel_cu_a7da51164cuda3std6ranges3__45__cpo5beginE - _ZN58_INTERNAL_beb0505b_27_UnaryGeometricSinhKernel_cu_a7da51164cuda3std6ranges3__45__cpo4dataE)
_ZN58_INTERNAL_beb0505b_27_UnaryGeometricSinhKernel_cu_a7da51164cuda3std6ranges3__45__cpo4dataE:
	.zero		1
	.type		_ZN58_INTERNAL_beb0505b_27_UnaryGeometricSinhKernel_cu_a7da51164cuda3std6ranges3__45__cpo5beginE,@object
	.size		_ZN58_INTERNAL_beb0505b_27_UnaryGeometricSinhKernel_cu_a7da51164cuda3std6ranges3__45__cpo5beginE,(_ZN58_INTERNAL_beb0505b_27_UnaryGeometricSinhKernel_cu_a7da51164cuda3std3__460_GLOBAL__N__beb0505b_27_UnaryGeometricSinhKernel_cu_a7da51166ignoreE - _ZN58_INTERNAL_beb0505b_27_UnaryGeometricSinhKernel_cu_a7da51164cuda3std6ranges3__45__cpo5beginE)
_ZN58_INTERNAL_beb0505b_27_UnaryGeometricSinhKernel_cu_a7da51164cuda3std6ranges3__45__cpo5beginE:
	.zero		1
	.type		_ZN58_INTERNAL_beb0505b_27_UnaryGeometricSinhKernel_cu_a7da51164cuda3std3__460_GLOBAL__N__beb0505b_27_UnaryGeometricSinhKernel_cu_a7da51166ignoreE,@object
	.size		_ZN58_INTERNAL_beb0505b_27_UnaryGeometricSinhKernel_cu_a7da51164cuda3std3__460_GLOBAL__N__beb0505b_27_UnaryGeometricSinhKernel_cu_a7da51166ignoreE,(_ZN58_INTERNAL_beb0505b_27_UnaryGeometricSinhKernel_cu_a7da51164cuda3std6ranges3__45__cpo4sizeE - _ZN58_INTERNAL_beb0505b_27_UnaryGeometricSinhKernel_cu_a7da51164cuda3std3__460_GLOBAL__N__beb0505b_27_UnaryGeometricSinhKernel_cu_a7da51166ignoreE)
_ZN58_INTERNAL_beb0505b_27_UnaryGeometricSinhKernel_cu_a7da51164cuda3std3__460_GLOBAL__N__beb0505b_27_UnaryGeometricSinhKernel_cu_a7da51166ignoreE:
	.zero		1
	.type		_ZN58_INTERNAL_beb0505b_27_UnaryGeometricSinhKernel_cu_a7da51164cuda3std6ranges3__45__cpo4sizeE,@object
	.size		_ZN58_INTERNAL_beb0505b_27_UnaryGeometricSinhKernel_cu_a7da51164cuda3std6ranges3__45__cpo4sizeE,(_ZN58_INTERNAL_beb0505b_27_UnaryGeometricSinhKernel_cu_a7da51164cuda3std3__45__cpo5beginE - _ZN58_INTERNAL_beb0505b_27_UnaryGeometricSinhKernel_cu_a7da51164cuda3std6ranges3__45__cpo4sizeE)
_ZN58_INTERNAL_beb0505b_27_UnaryGeometricSinhKernel_cu_a7da51164cuda3std6ranges3__45__cpo4sizeE:
	.zero		1
	.type		_ZN58_INTERNAL_beb0505b_27_UnaryGeometricSinhKernel_cu_a7da51164cuda3std3__45__cpo5beginE,@object
	.size		_ZN58_INTERNAL_beb0505b_27_UnaryGeometricSinhKernel_cu_a7da51164cuda3std3__45__cpo5beginE,(_ZN58_INTERNAL_beb0505b_27_UnaryGeometricSinhKernel_cu_a7da51164cuda3std6ranges3__45__cpo6cbeginE - _ZN58_INTERNAL_beb0505b_27_UnaryGeometricSinhKernel_cu_a7da51164cuda3std3__45__cpo5beginE)
_ZN58_INTERNAL_beb0505b_27_UnaryGeometricSinhKernel_cu_a7da51164cuda3std3__45__cpo5beginE:
	.zero		1
	.type		_ZN58_INTERNAL_beb0505b_27_UnaryGeometricSinhKernel_cu_a7da51164cuda3std6ranges3__45__cpo6cbeginE,@object
	.size		_ZN58_INTERNAL_beb0505b_27_UnaryGeometricSinhKernel_cu_a7da51164cuda3std6ranges3__45__cpo6cbeginE,(_ZN58_INTERNAL_beb0505b_27_UnaryGeometricSinhKernel_cu_a7da51164cuda3std3__45__cpo6rbeginE - _ZN58_INTERNAL_beb0505b_27_UnaryGeometricSinhKernel_cu_a7da51164cuda3std6ranges3__45__cpo6cbeginE)
_ZN58_INTERNAL_beb0505b_27_UnaryGeometricSinhKernel_cu_a7da51164cuda3std6ranges3__45__cpo6cbeginE:
	.zero		1
	.type		_ZN58_INTERNAL_beb0505b_27_UnaryGeometricSinhKernel_cu_a7da51164cuda3std3__45__cpo6rbeginE,@object
	.size		_ZN58_INTERNAL_beb0505b_27_UnaryGeometricSinhKernel_cu_a7da51164cuda3std3__45__cpo6rbeginE,(_ZN58_INTERNAL_beb0505b_27_UnaryGeometricSinhKernel_cu_a7da51164cuda3std6ranges3__45__cpo4nextE - _ZN58_INTERNAL_beb0505b_27_UnaryGeometricSinhKernel_cu_a7da51164cuda3std3__45__cpo6rbeginE)
_ZN58_INTERNAL_beb0505b_27_UnaryGeometricSinhKernel_cu_a7da51164cuda3std3__45__cpo6rbeginE:
	.zero		1
	.type		_ZN58_INTERNAL_beb0505b_27_UnaryGeometricSinhKernel_cu_a7da51164cuda3std6ranges3__45__cpo4nextE,@object
	.size		_ZN58_INTERNAL_beb0505b_27_UnaryGeometricSinhKernel_cu_a7da51164cuda3std6ranges3__45__cpo4nextE,(_ZN58_INTERNAL_beb0505b_27_UnaryGeometricSinhKernel_cu_a7da51164cuda3std6ranges3__45__cpo4swapE - _ZN58_INTERNAL_beb0505b_27_UnaryGeometricSinhKernel_cu_a7da51164cuda3std6ranges3__45__cpo4nextE)
_ZN58_INTERNAL_beb0505b_27_UnaryGeometricSinhKernel_cu_a7da51164cuda3std6ranges3__45__cpo4nextE:
	.zero		1
	.type		_ZN58_INTERNAL_beb0505b_27_UnaryGeometricSinhKernel_cu_a7da51164cuda3std6ranges3__45__cpo4swapE,@object
	.size		_ZN58_INTERNAL_beb0505b_27_UnaryGeometricSinhKernel_cu_a7da51164cuda3std6ranges3__45__cpo4swapE,(_ZN58_INTERNAL_beb0505b_27_UnaryGeometricSinhKernel_cu_a7da51164cuda3std3__420unreachable_sentinelE - _ZN58_INTERNAL_beb0505b_27_UnaryGeometricSinhKernel_cu_a7da51164cuda3std6ranges3__45__cpo4swapE)
_ZN58_INTERNAL_beb0505b_27_UnaryGeometricSinhKernel_cu_a7da51164cuda3std6ranges3__45__cpo4swapE:
	.zero		1
	.type		_ZN58_INTERNAL_beb0505b_27_UnaryGeometricSinhKernel_cu_a7da51164cuda3std3__420unreachable_sentinelE,@object
	.size		_ZN58_INTERNAL_beb0505b_27_UnaryGeometricSinhKernel_cu_a7da51164cuda3std3__420unreachable_sentinelE,(_ZN58_INTERNAL_beb0505b_27_UnaryGeometricSinhKernel_cu_a7da51166thrust23THRUST_300001_SM_800_NS6system6detail10sequential3seqE - _ZN58_INTERNAL_beb0505b_27_UnaryGeometricSinhKernel_cu_a7da51164cuda3std3__420unreachable_sentinelE)
_ZN58_INTERNAL_beb0505b_27_UnaryGeometricSinhKernel_cu_a7da51164cuda3std3__420unreachable_sentinelE:
	.zero		1
	.type		_ZN58_INTERNAL_beb0505b_27_UnaryGeometricSinhKernel_cu_a7da51166thrust23THRUST_300001_SM_800_NS6system6detail10sequential3seqE,@object
	.size		_ZN58_INTERNAL_beb0505b_27_UnaryGeometricSinhKernel_cu_a7da51166thrust23THRUST_300001_SM_800_NS6system6detail10sequential3seqE,(_ZN58_INTERNAL_beb0505b_27_UnaryGeometricSinhKernel_cu_a7da51164cuda3std3__45__cpo4cendE - _ZN58_INTERNAL_beb0505b_27_UnaryGeometricSinhKernel_cu_a7da51166thrust23THRUST_300001_SM_800_NS6system6detail10sequential3seqE)
_ZN58_INTERNAL_beb0505b_27_UnaryGeometricSinhKernel_cu_a7da51166thrust23THRUST_300001_SM_800_NS6system6detail10sequential3seqE:
	.zero		1
	.type		_ZN58_INTERNAL_beb0505b_27_UnaryGeometricSinhKernel_cu_a7da51164cuda3std3__45__cpo4cendE,@object
	.size		_ZN58_INTERNAL_beb0505b_27_UnaryGeometricSinhKernel_cu_a7da51164cuda3std3__45__cpo4cendE,(_ZN58_INTERNAL_beb0505b_27_UnaryGeometricSinhKernel_cu_a7da51164cuda3std6ranges3__45__cpo9iter_swapE - _ZN58_INTERNAL_beb0505b_27_UnaryGeometricSinhKernel_cu_a7da51164cuda3std3__45__cpo4cendE)
_ZN58_INTERNAL_beb0505b_27_UnaryGeometricSinhKernel_cu_a7da51164cuda3std3__45__cpo4cendE:
	.zero		1
	.type		_ZN58_INTERNAL_beb0505b_27_UnaryGeometricSinhKernel_cu_a7da51164cuda3std6ranges3__45__cpo9iter_swapE,@object
	.size		_ZN58_INTERNAL_beb0505b_27_UnaryGeometricSinhKernel_cu_a7da51164cuda3std6ranges3__45__cpo9iter_swapE,(_ZN58_INTERNAL_beb0505b_27_UnaryGeometricSinhKernel_cu_a7da51164cuda3std3__45__cpo5crendE - _ZN58_INTERNAL_beb0505b_27_UnaryGeometricSinhKernel_cu_a7da51164cuda3std6ranges3__45__cpo9iter_swapE)
_ZN58_INTERNAL_beb0505b_27_UnaryGeometricSinhKernel_cu_a7da51164cuda3std6ranges3__45__cpo9iter_swapE:
	.zero		1
	.type		_ZN58_INTERNAL_beb0505b_27_UnaryGeometricSinhKernel_cu_a7da51164cuda3std3__45__cpo5crendE,@object
	.size		_ZN58_INTERNAL_beb0505b_27_UnaryGeometricSinhKernel_cu_a7da51164cuda3std3__45__cpo5crendE,(_ZN58_INTERNAL_beb0505b_27_UnaryGeometricSinhKernel_cu_a7da51164cuda3std6ranges3__45__cpo5cdataE - _ZN58_INTERNAL_beb0505b_27_UnaryGeometricSinhKernel_cu_a7da51164cuda3std3__45__cpo5crendE)
_ZN58_INTERNAL_beb0505b_27_UnaryGeometricSinhKernel_cu_a7da51164cuda3std3__45__cpo5crendE:
	.zero		1
	.type		_ZN58_INTERNAL_beb0505b_27_UnaryGeometricSinhKernel_cu_a7da51164cuda3std6ranges3__45__cpo5cdataE,@object
	.size		_ZN58_INTERNAL_beb0505b_27_UnaryGeometricSinhKernel_cu_a7da51164cuda3std6ranges3__45__cpo5cdataE,(_ZN58_INTERNAL_beb0505b_27_UnaryGeometricSinhKernel_cu_a7da51164cuda3std6ranges3__45__cpo3endE - _ZN58_INTERNAL_beb0505b_27_UnaryGeometricSinhKernel_cu_a7da51164cuda3std6ranges3__45__cpo5cdataE)
_ZN58_INTERNAL_beb0505b_27_UnaryGeometricSinhKernel_cu_a7da51164cuda3std6ranges3__45__cpo5cdataE:
	.zero		1
	.type		_ZN58_INTERNAL_beb0505b_27_UnaryGeometricSinhKernel_cu_a7da51164cuda3std6ranges3__45__cpo3endE,@object
	.size		_ZN58_INTERNAL_beb0505b_27_UnaryGeometricSinhKernel_cu_a7da51164cuda3std6ranges3__45__cpo3endE,(_ZN58_INTERNAL_beb0505b_27_UnaryGeometricSinhKernel_cu_a7da51164cuda3std3__419piecewise_constructE - _ZN58_INTERNAL_beb0505b_27_UnaryGeometricSinhKernel_cu_a7da51164cuda3std6ranges3__45__cpo3endE)
_ZN58_INTERNAL_beb0505b_27_UnaryGeometricSinhKernel_cu_a7da51164cuda3std6ranges3__45__cpo3endE:
	.zero		1
	.type		_ZN58_INTERNAL_beb0505b_27_UnaryGeometricSinhKernel_cu_a7da51164cuda3std3__419piecewise_constructE,@object
	.size		_ZN58_INTERNAL_beb0505b_27_UnaryGeometricSinhKernel_cu_a7da51164cuda3std3__419piecewise_constructE,(_ZN58_INTERNAL_beb0505b_27_UnaryGeometricSinhKernel_cu_a7da51164cuda3std6ranges3__45__cpo5ssizeE - _ZN58_INTERNAL_beb0505b_27_UnaryGeometricSinhKernel_cu_a7da51164cuda3std3__419piecewise_constructE)
_ZN58_INTERNAL_beb0505b_27_UnaryGeometricSinhKernel_cu_a7da51164cuda3std3__419piecewise_constructE:
	.zero		1
	.type		_ZN58_INTERNAL_beb0505b_27_UnaryGeometricSinhKernel_cu_a7da51164cuda3std6ranges3__45__cpo5ssizeE,@object
	.size		_ZN58_INTERNAL_beb0505b_27_UnaryGeometricSinhKernel_cu_a7da51164cuda3std6ranges3__45__cpo5ssizeE,(_ZN58_INTERNAL_beb0505b_27_UnaryGeometricSinhKernel_cu_a7da51164cuda3std3__45__cpo3endE - _ZN58_INTERNAL_beb0505b_27_UnaryGeometricSinhKernel_cu_a7da51164cuda3std6ranges3__45__cpo5ssizeE)
_ZN58_INTERNAL_beb0505b_27_UnaryGeometricSinhKernel_cu_a7da51164cuda3std6ranges3__45__cpo5ssizeE:
	.zero		1
	.type		_ZN58_INTERNAL_beb0505b_27_UnaryGeometricSinhKernel_cu_a7da51164cuda3std3__45__cpo3endE,@object
	.size		_ZN58_INTERNAL_beb0505b_27_UnaryGeometricSinhKernel_cu_a7da51164cuda3std3__45__cpo3endE,(_ZN58_INTERNAL_beb0505b_27_UnaryGeometricSinhKernel_cu_a7da51164cuda3std6ranges3__45__cpo4cendE - _ZN58_INTERNAL_beb0505b_27_UnaryGeometricSinhKernel_cu_a7da51164cuda3std3__45__cpo3endE)
_ZN58_INTERNAL_beb0505b_27_UnaryGeometricSinhKernel_cu_a7da51164cuda3std3__45__cpo3endE:
	.zero		1
	.type		_ZN58_INTERNAL_beb0505b_27_UnaryGeometricSinhKernel_cu_a7da51164cuda3std6ranges3__45__cpo4cendE,@object
	.size		_ZN58_INTERNAL_beb0505b_27_UnaryGeometricSinhKernel_cu_a7da51164cuda3std6ranges3__45__cpo4cendE,(_ZN58_INTERNAL_beb0505b_27_UnaryGeometricSinhKernel_cu_a7da51164cuda3std3__45__cpo4rendE - _ZN58_INTERNAL_beb0505b_27_UnaryGeometricSinhKernel_cu_a7da51164cuda3std6ranges3__45__cpo4cendE)
_ZN58_INTERNAL_beb0505b_27_UnaryGeometricSinhKernel_cu_a7da51164cuda3std6ranges3__45__cpo4cendE:
	.zero		1
	.type		_ZN58_INTERNAL_beb0505b_27_UnaryGeometricSinhKernel_cu_a7da51164cuda3std3__45__cpo4rendE,@object
	.size		_ZN58_INTERNAL_beb0505b_27_UnaryGeometricSinhKernel_cu_a7da51164cuda3std3__45__cpo4rendE,(_ZN58_INTERNAL_beb0505b_27_UnaryGeometricSinhKernel_cu_a7da51164cuda3std6ranges3__45__cpo4prevE - _ZN58_INTERNAL_beb0505b_27_UnaryGeometricSinhKernel_cu_a7da51164cuda3std3__45__cpo4rendE)
_ZN58_INTERNAL_beb0505b_27_UnaryGeometricSinhKernel_cu_a7da51164cuda3std3__45__cpo4rendE:
	.zero		1
	.type		_ZN58_INTERNAL_beb0505b_27_UnaryGeometricSinhKernel_cu_a7da51164cuda3std6ranges3__45__cpo4prevE,@object
	.size		_ZN58_INTERNAL_beb0505b_27_UnaryGeometricSinhKernel_cu_a7da51164cuda3std6ranges3__45__cpo4prevE,(_ZN58_INTERNAL_beb0505b_27_UnaryGeometricSinhKernel_cu_a7da51164cuda3std6ranges3__45__cpo9iter_moveE - _ZN58_INTERNAL_beb0505b_27_UnaryGeometricSinhKernel_cu_a7da51164cuda3std6ranges3__45__cpo4prevE)
_ZN58_INTERNAL_beb0505b_27_UnaryGeometricSinhKernel_cu_a7da51164cuda3std6ranges3__45__cpo4prevE:
	.zero		1
	.type		_ZN58_INTERNAL_beb0505b_27_UnaryGeometricSinhKernel_cu_a7da51164cuda3std6ranges3__45__cpo9iter_moveE,@object
	.size		_ZN58_INTERNAL_beb0505b_27_UnaryGeometricSinhKernel_cu_a7da51164cuda3std6ranges3__45__cpo9iter_moveE,(.L_21 - _ZN58_INTERNAL_beb0505b_27_UnaryGeometricSinhKernel_cu_a7da51164cuda3std6ranges3__45__cpo9iter_moveE)
_ZN58_INTERNAL_beb0505b_27_UnaryGeometricSinhKernel_cu_a7da51164cuda3std6ranges3__45__cpo9iter_moveE:
	.zero		1
.L_21:


//--------------------- SYMBOLS --------------------------

	.type		__assertfail,@function
